def matmul_kernel(
    a_ptr,
    b_ptr,
    c_ptr,
    M,
    N,
    K,
    stride_am,
    stride_ak,
    stride_bk,
    stride_bn,
    stride_cm,
    stride_cn,
    BLOCK_M: tl.constexpr,
    BLOCK_N: tl.constexpr,
    BLOCK_K: tl.constexpr,
    GROUP_M: tl.constexpr,
):
    pid = tl.program_id(axis=0)
    num_pid_m = tl.cdiv(M, BLOCK_M)
    num_pid_n = tl.cdiv(N, BLOCK_N)
    num_pid_in_group = GROUP_M * num_pid_n
    group_id = pid // num_pid_in_group
    first_pid_m = group_id * GROUP_M
    group_size_m = min(num_pid_m - first_pid_m, GROUP_M)
    pid_m = first_pid_m + ((pid % num_pid_in_group) % group_size_m)
    pid_n = (pid % num_pid_in_group) // group_size_m

    offs_am = (pid_m * BLOCK_M + tl.arange(0, BLOCK_M)) % M
    offs_bn = (pid_n * BLOCK_N + tl.arange(0, BLOCK_N)) % N
    offs_k = tl.arange(0, BLOCK_K)
    a_ptrs = a_ptr + offs_am[:, None] * stride_am + offs_k[None, :] * stride_ak
    b_ptrs = b_ptr + offs_k[:, None] * stride_bk + offs_bn[None, :] * stride_bn

    acc = tl.zeros((BLOCK_M, BLOCK_N), dtype=tl.float32)
    for kk in range(0, tl.cdiv(K, BLOCK_K)):
        a = tl.load(a_ptrs, mask=offs_k[None, :] < K - kk * BLOCK_K, other=0.0)
        b = tl.load(b_ptrs, mask=offs_k[:, None] < K - kk * BLOCK_K, other=0.0)
        acc = tl.dot(a, b, acc)
        a_ptrs += BLOCK_K * stride_ak
        b_ptrs += BLOCK_K * stride_bk

    c = acc.to(c_ptr.dtype.element_ty)
    offs_cm = pid_m * BLOCK_M + tl.arange(0, BLOCK_M)
    offs_cn = pid_n * BLOCK_N + tl.arange(0, BLOCK_N)
    c_ptrs = c_ptr + offs_cm[:, None] * stride_cm + offs_cn[None, :] * stride_cn
    mask = (offs_cm[:, None] < M) & (offs_cn[None, :] < N)
    tl.store(c_ptrs, c, mask=mask)

# config = {"BLOCK_K": 128, "BLOCK_M": 128, "BLOCK_N": 256, "GROUP_M": 8, "arch": "sm_100", "dtype": "fp32", "num_ctas": 1, "num_stages": 3, "num_warps": 8}
# arch = sm_100


// ===== COMPILED SASS (sm_100a) =====

	.target	sm_100a

	.elftype	@"ET_EXEC"


//--------------------- .note.nv.tkinfo           --------------------------
	.section	.note.nv.tkinfo,"",@"SHT_NOTE"
	.sectionflags	@"SHF_NOTE_NV_TKINFO"
	.tkinfo
        /*0018*/ 	.word	0x00000081
        /*0030*/ 	.string	""
        /*0030*/ 	.string	"ptxas-blackwell"
        /*0030*/ 	.string	"Cuda compilation tools, release 12.9, V12.9.86"
        /*0030*/ 	.string	"Build cuda_12.9.r12.9/compiler.36037853_0"
        /*0030*/ 	.string	"-v  -suppress-debug-info  -lineinfo  -arch sm_100a "



//--------------------- .note.nv.cuver            --------------------------
	.section	.note.nv.cuver,"",@"SHT_NOTE"
	.sectionflags	@"SHF_NOTE_NV_CUVER"
        /*0018*/ 	.short	0x0001
        /*001a*/ 	.short	0x0064
        /*001c*/ 	.short	0x0001
        /*001e*/ 	.short	0x0000
        /*0020*/ 	.short	0x0001
        /*0022*/ 	.short	0x0000


//--------------------- .nv.info                  --------------------------
	.section	.nv.info,"",@"SHT_CUDA_INFO"
	.align	4


	//----- nvinfo : EIATTR_REGCOUNT
	.align		4
        /*0000*/ 	.byte	0x04, 0x2f
        /*0002*/ 	.short	(.L_4 - .L_3)
	.align		4
.L_3:
        /*0004*/ 	.word	index@(matmul_kernel)
        /*0008*/ 	.word	0x000000ff


	//----- nvinfo : EIATTR_FRAME_SIZE
	.align		4
.L_4:
        /*000c*/ 	.byte	0x04, 0x11
        /*000e*/ 	.short	(.L_6 - .L_5)
	.align		4
.L_5:
        /*0010*/ 	.word	index@($__internal_2_$__cuda_sm10x_tcgen05_guardrail_trap_unallocated_columns_being_dealloced)
        /*0014*/ 	.word	0x00000960


	//----- nvinfo : EIATTR_FRAME_SIZE
	.align		4
.L_6:
        /*0018*/ 	.byte	0x04, 0x11
        /*001a*/ 	.short	(.L_8 - .L_7)
	.align		4
.L_7:
        /*001c*/ 	.word	index@($__internal_1_$__cuda_sm10x_tcgen05_guardrail_trap_phase_invalid_during_alloc)
        /*0020*/ 	.word	0x00000960


	//----- nvinfo : EIATTR_FRAME_SIZE
	.align		4
.L_8:
        /*0024*/ 	.byte	0x04, 0x11
        /*0026*/ 	.short	(.L_10 - .L_9)
	.align		4
.L_9:
        /*0028*/ 	.word	index@($__internal_0_$__cuda_sm10x_tcgen05_guardrail_trap_col_being_dealloced_not_returned_by_alloc)
        /*002c*/ 	.word	0x00000960


	//----- nvinfo : EIATTR_FRAME_SIZE
	.align		4
.L_10:
        /*0030*/ 	.byte	0x04, 0x11
        /*0032*/ 	.short	(.L_12 - .L_11)
	.align		4
.L_11:
        /*0034*/ 	.word	index@(matmul_kernel)
        /*0038*/ 	.word	0x00000960


	//----- nvinfo : EIATTR_MIN_STACK_SIZE
	.align		4
.L_12:
        /*003c*/ 	.byte	0x04, 0x12
        /*003e*/ 	.short	(.L_14 - .L_13)
	.align		4
.L_13:
        /*0040*/ 	.word	index@(matmul_kernel)
        /*0044*/ 	.word	0x00000960
.L_14:


//--------------------- .nv.info.matmul_kernel    --------------------------
	.section	.nv.info.matmul_kernel,"",@"SHT_CUDA_INFO"
	.sectionflags	@""
	.align	4


	//----- nvinfo : EIATTR_CUDA_API_VERSION
	.align		4
        /*0000*/ 	.byte	0x04, 0x37
        /*0002*/ 	.short	(.L_16 - .L_15)
.L_15:
        /*0004*/ 	.word	0x00000081


	//----- nvinfo : EIATTR_KPARAM_INFO
	.align		4
.L_16:
        /*0008*/ 	.byte	0x04, 0x17
        /*000a*/ 	.short	(.L_18 - .L_17)
.L_17:
        /*000c*/ 	.word	0x00000000
        /*0010*/ 	.short	0x000d
        /*0012*/ 	.short	0x0048
        /*0014*/ 	.byte	0x00, 0xf4, 0x21, 0x00


	//----- nvinfo : EIATTR_KPARAM_INFO
	.align		4
.L_18:
        /*0018*/ 	.byte	0x04, 0x17
        /*001a*/ 	.short	(.L_20 - .L_19)
.L_19:
        /*001c*/ 	.word	0x00000000
        /*0020*/ 	.short	0x000c
        /*0022*/ 	.short	0x0040
        /*0024*/ 	.byte	0x00, 0xf4, 0x21, 0x00


	//----- nvinfo : EIATTR_KPARAM_INFO
	.align		4
.L_20:
        /*0028*/ 	.byte	0x04, 0x17
        /*002a*/ 	.short	(.L_22 - .L_21)
.L_21:
        /*002c*/ 	.word	0x00000000
        /*0030*/ 	.short	0x000b
        /*0032*/ 	.short	0x0038
        /*0034*/ 	.byte	0x00, 0xf0, 0x11, 0x00


	//----- nvinfo : EIATTR_KPARAM_INFO
	.align		4
.L_22:
        /*0038*/ 	.byte	0x04, 0x17
        /*003a*/ 	.short	(.L_24 - .L_23)
.L_23:
        /*003c*/ 	.word	0x00000000
        /*0040*/ 	.short	0x000a
        /*0042*/ 	.short	0x0034
        /*0044*/ 	.byte	0x00, 0xf0, 0x11, 0x00


	//----- nvinfo : EIATTR_KPARAM_INFO
	.align		4
.L_24:
        /*0048*/ 	.byte	0x04, 0x17
        /*004a*/ 	.short	(.L_26 - .L_25)
.L_25:
        /*004c*/ 	.word	0x00000000
        /*0050*/ 	.short	0x0009
        /*0052*/ 	.short	0x0030
        /*0054*/ 	.byte	0x00, 0xf0, 0x11, 0x00


	//----- nvinfo : EIATTR_KPARAM_INFO
	.align		4
.L_26:
        /*0058*/ 	.byte	0x04, 0x17
        /*005a*/ 	.short	(.L_28 - .L_27)
.L_27:
        /*005c*/ 	.word	0x00000000
        /*0060*/ 	.short	0x0008
        /*0062*/ 	.short	0x002c
        /*0064*/ 	.byte	0x00, 0xf0, 0x11, 0x00


	//----- nvinfo : EIATTR_KPARAM_INFO
	.align		4
.L_28:
        /*0068*/ 	.byte	0x04, 0x17
        /*006a*/ 	.short	(.L_30 - .L_29)
.L_29:
        /*006c*/ 	.word	0x00000000
        /*0070*/ 	.short	0x0007
        /*0072*/ 	.short	0x0028
        /*0074*/ 	.byte	0x00, 0xf0, 0x11, 0x00


	//----- nvinfo : EIATTR_KPARAM_INFO
	.align		4
.L_30:
        /*0078*/ 	.byte	0x04, 0x17
        /*007a*/ 	.short	(.L_32 - .L_31)
.L_31:
        /*007c*/ 	.word	0x00000000
        /*0080*/ 	.short	0x0006
        /*0082*/ 	.short	0x0024
        /*0084*/ 	.byte	0x00, 0xf0, 0x11, 0x00


	//----- nvinfo : EIATTR_KPARAM_INFO
	.align		4
.L_32:
        /*0088*/ 	.byte	0x04, 0x17
        /*008a*/ 	.short	(.L_34 - .L_33)
.L_33:
        /*008c*/ 	.word	0x00000000
        /*0090*/ 	.short	0x0005
        /*0092*/ 	.short	0x0020
        /*0094*/ 	.byte	0x00, 0xf0, 0x11, 0x00


	//----- nvinfo : EIATTR_KPARAM_INFO
	.align		4
.L_34:
        /*0098*/ 	.byte	0x04, 0x17
        /*009a*/ 	.short	(.L_36 - .L_35)
.L_35:
        /*009c*/ 	.word	0x00000000
        /*00a0*/ 	.short	0x0004
        /*00a2*/ 	.short	0x001c
        /*00a4*/ 	.byte	0x00, 0xf0, 0x11, 0x00


	//----- nvinfo : EIATTR_KPARAM_INFO
	.align		4
.L_36:
        /*00a8*/ 	.byte	0x04, 0x17
        /*00aa*/ 	.short	(.L_38 - .L_37)
.L_37:
        /*00ac*/ 	.word	0x00000000
        /*00b0*/ 	.short	0x0003
        /*00b2*/ 	.short	0x0018
        /*00b4*/ 	.byte	0x00, 0xf0, 0x11, 0x00


	//----- nvinfo : EIATTR_KPARAM_INFO
	.align		4
.L_38:
        /*00b8*/ 	.byte	0x04, 0x17
        /*00ba*/ 	.short	(.L_40 - .L_39)
.L_39:
        /*00bc*/ 	.word	0x00000000
        /*00c0*/ 	.short	0x0002
        /*00c2*/ 	.short	0x0010
        /*00c4*/ 	.byte	0x00, 0xf4, 0x21, 0x00


	//----- nvinfo : EIATTR_KPARAM_INFO
	.align		4
.L_40:
        /*00c8*/ 	.byte	0x04, 0x17
        /*00ca*/ 	.short	(.L_42 - .L_41)
.L_41:
        /*00cc*/ 	.word	0x00000000
        /*00d0*/ 	.short	0x0001
        /*00d2*/ 	.short	0x0008
        /*00d4*/ 	.byte	0x00, 0xf4, 0x21, 0x00


	//----- nvinfo : EIATTR_KPARAM_INFO
	.align		4
.L_42:
        /*00d8*/ 	.byte	0x04, 0x17
        /*00da*/ 	.short	(.L_44 - .L_43)
.L_43:
        /*00dc*/ 	.word	0x00000000
        /*00e0*/ 	.short	0x0000
        /*00e2*/ 	.short	0x0000
        /*00e4*/ 	.byte	0x00, 0xf4, 0x21, 0x00


	//----- nvinfo : EIATTR_AT_ENTRY_FRAGMENTS
	.align		4
.L_44:
        /*00e8*/ 	.byte	0x04, 0x4f
        /*00ea*/ 	.short	(.L_46 - .L_45)


	//   ....[0]....
.L_45:
        /*00ec*/ 	.word	0x00000004


	//----- nvinfo : EIATTR_RESERVED_SMEM_USED
	.align		4
.L_46:
        /*00f0*/ 	.byte	0x01, 0x41
	.zero		2


	//----- nvinfo : EIATTR_SPARSE_MMA_MASK
	.align		4
        /*00f4*/ 	.byte	0x03, 0x50
        /*00f6*/ 	.short	0x0000


	//----- nvinfo : EIATTR_TCGEN05_1CTA_USED
	.align		4
        /*00f8*/ 	.byte	0x01, 0x51
	.zero		2


	//----- nvinfo : EIATTR_MAXREG_COUNT
	.align		4
        /*00fc*/ 	.byte	0x03, 0x1b
        /*00fe*/ 	.short	0x00ff


	//----- nvinfo : EIATTR_NUM_BARRIERS
	.align		4
        /*0100*/ 	.byte	0x02, 0x4c
        /*0102*/ 	.byte	0x01
	.zero		1


	//----- nvinfo : EIATTR_ANNOTATIONS
	.align		4
        /*0104*/ 	.byte	0x04, 0x55
        /*0106*/ 	.short	(.L_48 - .L_47)


	//   ....[0]....
.L_47:
        /*0108*/ 	.word	0x00000001
        /*010c*/ 	.byte	0x80, 0x09, 0x00, 0x00, 0x01, 0x00, 0x00, 0x00, 0x60, 0x0a, 0x00, 0x00, 0x01, 0x00, 0x00, 0x00
        /* <DEDUP_REMOVED lines=827> */
        /*34cc*/ 	.byte	0x20, 0x68, 0x02, 0x00, 0x01, 0x00, 0x00, 0x00, 0x60, 0x68, 0x02, 0x00


	//----- nvinfo : EIATTR_INT_WARP_WIDE_INSTR_OFFSETS
	.align		4
.L_48:
        /*34d8*/ 	.byte	0x04, 0x31
        /*34da*/ 	.short	(.L_50 - .L_49)


	//   ....[0]....
.L_49:
        /*34dc*/ 	.word	0x0000abf0


	//   ....[1]....
        /*34e0*/ 	.word	0x0000acb0


	//   ....[2]....
        /*34e4*/ 	.word	0x0000ad30


	//   ....[3]....
        /*34e8*/ 	.word	0x00026d10


	//   ....[4]....
        /*34ec*/ 	.word	0x00026d60


	//----- nvinfo : EIATTR_COOP_GROUP_MASK_REGIDS
	.align		4
.L_50:
        /*34f0*/ 	.byte	0x04, 0x29
        /*34f2*/ 	.short	(.L_52 - .L_51)


	//   ....[0]....
.L_51:
        /*34f4*/ 	.word	0xffffffff


	//   ....[1]....
        /*34f8*/ 	.word	0xffffffff


	//   ....[2]....
        /*34fc*/ 	.word	0xffffffff


	//   ....[3]....
        /*3500*/ 	.word	0xffffffff


	//----- nvinfo : EIATTR_COOP_GROUP_INSTR_OFFSETS
	.align		4
.L_52:
        /*3504*/ 	.byte	0x04, 0x28
        /*3506*/ 	.short	(.L_54 - .L_53)


	//   ....[0]....
.L_53:
        /*3508*/ 	.word	0x00000070


	//   ....[1]....
        /*350c*/ 	.word	0x00000330


	//   ....[2]....
        /*3510*/ 	.word	0x00026ba0


	//   ....[3]....
        /*3514*/ 	.word	0x00026e10


	//----- nvinfo : EIATTR_VRC_CTA_INIT_COUNT
	.align		4
.L_54:
        /*3518*/ 	.byte	0x02, 0x4a
        /*351a*/ 	.byte	0x80
	.zero		1


	//----- nvinfo : EIATTR_MBARRIER_INSTR_OFFSETS
	.align		4
        /*351c*/ 	.byte	0x04, 0x39
        /*351e*/ 	.short	(.L_56 - .L_55)


	//   ....[0]....
.L_55:
        /*3520*/ 	.word	0x0000ad70
        /*3524*/ 	.word	0x000000ff
        /*3528*/ 	.word	0x00000000
        /*352c*/ 	.short	0x0100
        /*352e*/ 	.byte	0x04
	.zero		1


	//   ....[1]....
        /*3530*/ 	.word	0x0000ada0
        /*3534*/ 	.word	0x000000ff
        /*3538*/ 	.word	0x00080008
        /*353c*/ 	.short	0x0100
        /*353e*/ 	.byte	0x09
	.zero		1


	//   ....[2]....
        /*3540*/ 	.word	0x0001a7b0
        /*3544*/ 	.word	0x000000ff
        /*3548*/ 	.word	0x00000000
        /*354c*/ 	.short	0x010a
        /*354e*/ 	.byte	0x04
	.zero		1


	//   ....[3]....
        /*3550*/ 	.word	0x00022530
        /*3554*/ 	.word	0x000000ff
        /*3558*/ 	.word	0x00000000
        /*355c*/ 	.short	0x010a
        /*355e*/ 	.byte	0x04
	.zero		1


	//   ....[4]....
        /*3560*/ 	.word	0x00022600
        /*3564*/ 	.word	0x000000ff
        /*3568*/ 	.word	0x00080000
        /*356c*/ 	.short	0x0108
        /*356e*/ 	.byte	0x09
	.zero		1


	//   ....[5]....
        /*3570*/ 	.word	0x00022690
        /*3574*/ 	.word	0x000000ff
        /*3578*/ 	.word	0x00080008
        /*357c*/ 	.short	0x0108
        /*357e*/ 	.byte	0x09
	.zero		1


	//   ....[6]....
        /*3580*/ 	.word	0x00026e30
        /*3584*/ 	.word	0x000000ff
        /*3588*/ 	.word	0x00000000
        /*358c*/ 	.short	0x010a
        /*358e*/ 	.byte	0x04
	.zero		1


	//   ....[7]....
        /*3590*/ 	.word	0x00026e60
        /*3594*/ 	.word	0x000000ff
        /*3598*/ 	.word	0x00000000
        /*359c*/ 	.short	0x010a
        /*359e*/ 	.byte	0x04
	.zero		1


	//----- nvinfo : EIATTR_NUM_MBARRIERS
	.align		4
.L_56:
        /*35a0*/ 	.byte	0x03, 0x38
        /*35a2*/ 	.short	0x0002


	//----- nvinfo : EIATTR_EXIT_INSTR_OFFSETS
	.align		4
        /*35a4*/ 	.byte	0x04, 0x1c
        /*35a6*/ 	.short	(.L_58 - .L_57)


	//   ....[0]....
.L_57:
        /*35a8*/ 	.word	0x00026e20


	//----- nvinfo : EIATTR_REQNTID
	.align		4
.L_58:
        /*35ac*/ 	.byte	0x04, 0x10
        /*35ae*/ 	.short	(.L_60 - .L_59)
.L_59:
        /*35b0*/ 	.word	0x00000100
        /*35b4*/ 	.word	0x00000001
        /*35b8*/ 	.word	0x00000001


	//----- nvinfo : EIATTR_CRS_STACK_SIZE
	.align		4
.L_60:
        /*35bc*/ 	.byte	0x04, 0x1e
        /*35be*/ 	.short	(.L_62 - .L_61)
.L_61:
        /*35c0*/ 	.word	0x00000000


	//----- nvinfo : EIATTR_CBANK_PARAM_SIZE
	.align		4
.L_62:
        /*35c4*/ 	.byte	0x03, 0x19
        /*35c6*/ 	.short	0x0050


	//----- nvinfo : EIATTR_PARAM_CBANK
	.align		4
        /*35c8*/ 	.byte	0x04, 0x0a
        /*35ca*/ 	.short	(.L_64 - .L_63)
	.align		4
.L_63:
        /*35cc*/ 	.word	index@(.nv.constant0.matmul_kernel)
        /*35d0*/ 	.short	0x0380
        /*35d2*/ 	.short	0x0050


	//----- nvinfo : EIATTR_SW_WAR
	.align		4
.L_64:
        /*35d4*/ 	.byte	0x04, 0x36
        /*35d6*/ 	.short	(.L_66 - .L_65)
.L_65:
        /*35d8*/ 	.word	0x00000008
.L_66:


//--------------------- .nv.compat                --------------------------
	.section	.nv.compat,"",@"SHT_CUDA_COMPAT_INFO"
	.align	4
        /*0000*/ 	.byte	0x02, 0x02, 0x02, 0x00, 0x02, 0x05, 0x05, 0x00, 0x02, 0x03, 0x00, 0x00, 0x02, 0x06, 0x01, 0x00


//--------------------- .nv.callgraph             --------------------------
	.section	.nv.callgraph,"",@"SHT_CUDA_CALLGRAPH"
	.align	4
	.sectionentsize	8
	.align		4
        /*0000*/ 	.word	0x00000000
	.align		4
        /*0004*/ 	.word	0xffffffff
	.align		4
        /*0008*/ 	.word	0x00000000
	.align		4
        /*000c*/ 	.word	0xfffffffe
	.align		4
        /*0010*/ 	.word	0x00000000
	.align		4
        /*0014*/ 	.word	0xfffffffd
	.align		4
        /*0018*/ 	.word	0x00000000
	.align		4
        /*001c*/ 	.word	0xfffffffc


//--------------------- .text.matmul_kernel       --------------------------
	.section	.text.matmul_kernel,"ax",@progbits
	.align	128
        .global         matmul_kernel
        .type           matmul_kernel,@function
        .size           matmul_kernel,(.L_x_82 - matmul_kernel)
        .other          matmul_kernel,@"STO_CUDA_ENTRY STV_DEFAULT"
matmul_kernel:
.text.matmul_kernel:
[----:B------:R-:W1:Y:S01]  /*0000*/  LDC R1, c[0x0][0x37c] ;  /* 0x0000df00ff017b82 */ /* 0x000e620000000800 */
[----:B------:R-:W2:Y:S01]  /*0010*/  S2R R0, SR_TID.X ;  /* 0x0000000000007919 */ /* 0x000ea20000002100 */
[----:B-1----:R-:W-:Y:S01]  /*0020*/  VIADD R1, R1, 0xfffff6a0 ;  /* 0xfffff6a001017836 */ /* 0x002fe20000000000 */
[----:B--2---:R-:W-:-:S13]  /*0030*/  ISETP.GE.U32.AND P0, PT, R0, 0x20, PT ;  /* 0x000000200000780c */ /* 0x004fda0003f06070 */
[----:B------:R-:W-:Y:S02]  /*0040*/  VOTEU.ANY UP0, P0 ;  /* 0x0000000000ff7886 */ /* 0x000fe40000000100 */
[----:B------:R-:W-:Y:S05]  /*0050*/  BRA.U UP0, `(.L_x_0) ;  /* 0x0000000100b87547 */ /* 0x000fea000b800000 */
[----:B------:R-:W1:Y:S01]  /*0060*/  S2UR UR6, SR_CgaCtaId ;  /* 0x00000000000679c3 */ /* 0x000e620000008800 */
[----:B------:R-:W-:Y:S01]  /*0070*/  NOP ;  /* 0x0000000000007918 */ /* 0x000fe20000000000 */
[----:B------:R-:W-:Y:S02]  /*0080*/  UMOV UR4, 0x40 ;  /* 0x0000004000047882 */ /* 0x000fe40000000000 */
[----:B-1----:R-:W-:-:S09]  /*0090*/  ULEA UR4, UR6, UR4, 0x18 ;  /* 0x0000000406047291 */ /* 0x002fd2000f8ec0ff */
[----:B------:R-:W1:Y:S01]  /*00a0*/  LDS.U8 R0, [UR4] ;  /* 0x00000004ff007984 */ /* 0x000e620008000000 */
[----:B------:R-:W-:Y:S02]  /*00b0*/  UMOV UR4, 0x400 ;  /* 0x0000040000047882 */ /* 0x000fe40000000000 */
[----:B------:R-:W-:Y:S01]  /*00c0*/  ULEA UR4, UR6, UR4, 0x18 ;  /* 0x0000000406047291 */ /* 0x000fe2000f8ec0ff */
[----:B-1----:R-:W-:-:S13]  /*00d0*/  ISETP.NE.AND P0, PT, R0, RZ, PT ;  /* 0x000000ff0000720c */ /* 0x002fda0003f05270 */
[----:B------:R-:W-:Y:S05]  /*00e0*/  @P0 BRA `(.L_x_1) ;  /* 0x00000000007c0947 */ /* 0x000fea0003800000 */
[----:B------:R-:W-:-:S13]  /*00f0*/  ELECT P0, URZ, PT ;  /* 0x0000000000ff782f */ /* 0x000fda0003800000 */
[----:B------:R-:W-:Y:S05]  /*0100*/  @!P0 BRA `(.L_x_2) ;  /* 0x0000000000848947 */ /* 0x000fea0003800000 */
[----:B------:R-:W-:Y:S01]  /*0110*/  UMOV UR5, 0x10 ;  /* 0x0000001000057882 */ /* 0x000fe20000000000 */
[----:B------:R-:W-:Y:S02]  /*0120*/  IMAD.MOV.U32 R4, RZ, RZ, 0x1 ;  /* 0x00000001ff047424 */ /* 0x000fe400078e00ff */
[----:B------:R-:W-:Y:S02]  /*0130*/  IMAD.MOV.U32 R5, RZ, RZ, 0xffff ;  /* 0x0000ffffff057424 */ /* 0x000fe400078e00ff */
[----:B------:R-:W-:Y:S04]  /*0140*/  DEPBAR.LE SB1, 0x36 ;  /* 0x00009d800000791a */ /* 0x000fe80000000000 */
[----:B------:R-:W1:Y:S02]  /*0150*/  UTCATOMSWS.FIND_AND_SET.ALIGN UP1, UR5, UR5 ;  /* 0x00000005000575e3 */ /* 0x000e640008020800 */
[----:B-1----:R-:W-:-:S04]  /*0160*/  PLOP3.LUT P0, PT, PT, PT, UP1, 0x80, 0x8 ;  /* 0x000000000008781c */ /* 0x002fc80003f0f018 */
[----:B------:R-:W-:-:S04]  /*0170*/  SEL R0, RZ, 0xffffffff, !P0 ;  /* 0xffffffffff007807 */ /* 0x000fc80004000000 */
[----:B------:R-:W-:Y:S01]  /*0180*/  ISETP.NE.AND P0, PT, R0, RZ, PT ;  /* 0x000000ff0000720c */ /* 0x000fe20003f05270 */
[----:B------:R-:W-:-:S12]  /*0190*/  IMAD.U32 R0, RZ, RZ, UR5 ;  /* 0x00000005ff007e24 */ /* 0x000fd8000f8e00ff */
[----:B------:R-:W-:Y:S05]  /*01a0*/  @P0 BRA `(.L_x_3) ;  /* 0x0000000000240947 */ /* 0x000fea0003800000 */
.L_x_4:
[----:B------:R-:W-:Y:S05]  /*01b0*/  NANOSLEEP 0x64 ;  /* 0x000000640000795d */ /* 0x000fea0003800000 */
[----:B------:R-:W-:-:S05]  /*01c0*/  UMOV UR5, 0x10 ;  /* 0x0000001000057882 */ /* 0x000fca0000000000 */
[----:B------:R-:W-:Y:S04]  /*01d0*/  DEPBAR.LE SB1, 0x36 ;  /* 0x00009d800000791a */ /* 0x000fe80000000000 */
[----:B------:R-:W1:Y:S02]  /*01e0*/  UTCATOMSWS.FIND_AND_SET.ALIGN UP1, UR5, UR5 ;  /* 0x00000005000575e3 */ /* 0x000e640008020800 */
[----:B-1----:R-:W-:-:S04]  /*01f0*/  PLOP3.LUT P0, PT, PT, PT, UP1, 0x80, 0x8 ;  /* 0x000000000008781c */ /* 0x002fc80003f0f018 */
[----:B------:R-:W-:-:S04]  /*0200*/  SEL R0, RZ, 0xffffffff, !P0 ;  /* 0xffffffffff007807 */ /* 0x000fc80004000000 */
[----:B------:R-:W-:Y:S01]  /*0210*/  ISETP.NE.AND P0, PT, R0, RZ, PT ;  /* 0x000000ff0000720c */ /* 0x000fe20003f05270 */
[----:B------:R-:W-:-:S12]  /*0220*/  IMAD.U32 R0, RZ, RZ, UR5 ;  /* 0x00000005ff007e24 */ /* 0x000fd8000f8e00ff */
[----:B------:R-:W-:Y:S05]  /*0230*/  @!P0 BRA `(.L_x_4) ;  /* 0xfffffffc00dc8947 */ /* 0x000fea000383ffff */
.L_x_3:
[C---:B------:R-:W-:Y:S01]  /*0240*/  VIADD R3, R0.reuse, 0x10 ;  /* 0x0000001000037836 */ /* 0x040fe20000000000 */
[----:B------:R-:W-:Y:S01]  /*0250*/  UMOV UR5, 0x50 ;  /* 0x0000005000057882 */ /* 0x000fe20000000000 */
[----:B------:R-:W-:Y:S01]  /*0260*/  SHF.L.U32 R2, R5, R0, RZ ;  /* 0x0000000005027219 */ /* 0x000fe200000006ff */
[----:B------:R-:W-:Y:S01]  /*0270*/  ULEA UR5, UR6, UR5, 0x18 ;  /* 0x0000000506057291 */ /* 0x000fe2000f8ec0ff */
[----:B------:R-:W-:Y:S01]  /*0280*/  IMAD.SHL.U32 R0, R0, 0x20, RZ ;  /* 0x0000002000007824 */ /* 0x000fe200078e00ff */
[----:B------:R-:W-:-:S04]  /*0290*/  SHF.L.U32 R3, R4, R3, RZ ;  /* 0x0000000304037219 */ /* 0x000fc800000006ff */
[----:B------:R-:W-:-:S05]  /*02a0*/  LOP3.LUT R2, R3, R2, RZ, 0xfc, !PT ;  /* 0x0000000203027212 */ /* 0x000fca00078efcff */
[----:B------:R1:W-:Y:S04]  /*02b0*/  ATOMS.OR RZ, [UR5], R2 ;  /* 0x00000002ffff798c */ /* 0x0003e8000b000005 */
[----:B------:R1:W-:Y:S01]  /*02c0*/  STS [UR4], R0 ;  /* 0x00000000ff007988 */ /* 0x0003e20008000804 */
[----:B------:R-:W-:Y:S05]  /*02d0*/  BRA `(.L_x_2) ;  /* 0x0000000000107947 */ /* 0x000fea0003800000 */
.L_x_1:
[----:B------:R-:W-:Y:S01]  /*02e0*/  IMAD.MOV.U32 R0, RZ, RZ, -0x1 ;  /* 0xffffffffff007424 */ /* 0x000fe200078e00ff */
[----:B------:R-:W-:-:S04]  /*02f0*/  MOV R2, 0x320 ;  /* 0x0000032000027802 */ /* 0x000fc80000000f00 */
[----:B------:R1:W-:Y:S03]  /*0300*/  STS [UR4], R0 ;  /* 0x00000000ff007988 */ /* 0x0003e60008000804 */
[----:B-1----:R-:W-:Y:S05]  /*0310*/  CALL.REL.NOINC `($__internal_1_$__cuda_sm10x_tcgen05_guardrail_trap_phase_invalid_during_alloc) ;  /* 0x0000026800e87944 */ /* 0x002fea0003c00000 */
.L_x_2:
[----:B------:R-:W-:Y:S05]  /*0320*/  WARPSYNC.ALL ;  /* 0x0000000000007948 */ /* 0x000fea0003800000 */
[----:B------:R-:W-:Y:S01]  /*0330*/  NOP ;  /* 0x0000000000007918 */ /* 0x000fe20000000000 */
.L_x_0:
[----:B------:R-:W2:Y:S01]  /*0340*/  LDC.64 R6, c[0x0][0x398] ;  /* 0x0000e600ff067b82 */ /* 0x000ea20000000a00 */
[----:B------:R-:W3:Y:S01]  /*0350*/  S2R R5, SR_CTAID.X ;  /* 0x0000000000057919 */ /* 0x000ee20000002500 */
[----:B------:R-:W-:Y:S01]  /*0360*/  UMOV UR9, 0x400 ;  /* 0x0000040000097882 */ /* 0x000fe20000000000 */
[----:B------:R-:W4:Y:S01]  /*0370*/  LDCU.64 UR14, c[0x0][0x3a8] ;  /* 0x00007500ff0e77ac */ /* 0x000f220008000a00 */
[----:B------:R-:W1:Y:S01]  /*0380*/  S2R R14, SR_TID.X ;  /* 0x00000000000e7919 */ /* 0x000e620000002100 */
[----:B------:R-:W1:Y:S03]  /*0390*/  LDCU UR4, c[0x0][0x3a4] ;  /* 0x00007480ff0477ac */ /* 0x000e660008000800 */
[----:B------:R-:W1:Y:S01]  /*03a0*/  S2UR UR6, SR_CgaCtaId ;  /* 0x00000000000679c3 */ /* 0x000e620000008800 */
[----:B------:R-:W1:Y:S01]  /*03b0*/  LDCU.128 UR16, c[0x0][0x380] ;  /* 0x00007000ff1077ac */ /* 0x000e620008000c00 */
[----:B------:R-:W1:Y:S02]  /*03c0*/  LDCU UR7, c[0x0][0x3b0] ;  /* 0x00007600ff0777ac */ /* 0x000e640008000800 */
[----:B-12---:R-:W-:Y:S01]  /*03d0*/  VIADD R0, R7, 0xff ;  /* 0x000000ff07007836 */ /* 0x006fe20000000000 */
[----:B------:R-:W-:-:S02]  /*03e0*/  IABS R107, R7 ;  /* 0x00000007006b7213 */ /* 0x000fc40000000000 */
[----:B------:R-:W-:Y:S02]  /*03f0*/  IABS R96, R6 ;  /* 0x0000000600607213 */ /* 0x000fe40000000000 */
[----:B------:R-:W-:Y:S01]  /*0400*/  SHF.R.S32.HI R3, RZ, 0x1f, R0 ;  /* 0x0000001fff037819 */ /* 0x000fe20000011400 */
[----:B------:R-:W-:-:S03]  /*0410*/  ULEA UR9, UR6, UR9, 0x18 ;  /* 0x0000000906097291 */ /* 0x000fc6000f8ec0ff */
[----:B------:R-:W-:Y:S02]  /*0420*/  LEA.HI R3, R3, R0, RZ, 0x8 ;  /* 0x0000000003037211 */ /* 0x000fe400078f40ff */
[----:B---3--:R-:W-:Y:S02]  /*0430*/  IABS R10, R5 ;  /* 0x00000005000a7213 */ /* 0x008fe40000000000 */
[----:B------:R-:W-:Y:S02]  /*0440*/  SHF.R.S32.HI R3, RZ, 0x8, R3 ;  /* 0x00000008ff037819 */ /* 0x000fe40000011403 */
[----:B------:R-:W-:-:S03]  /*0450*/  SHF.R.U32.HI R121, RZ, 0x7, R14 ;  /* 0x00000007ff797819 */ /* 0x000fc6000001160e */
[----:B------:R-:W-:Y:S01]  /*0460*/  IMAD.SHL.U32 R4, R3, 0x8, RZ ;  /* 0x0000000803047824 */ /* 0x000fe200078e00ff */
[----:B------:R-:W-:-:S04]  /*0470*/  SGXT.U32 R121, R121, 0x1 ;  /* 0x000000017979781a */ /* 0x000fc80000000000 */
[-C--:B------:R-:W-:Y:S02]  /*0480*/  IABS R9, R4.reuse ;  /* 0x0000000400097213 */ /* 0x080fe40000000000 */
[----:B------:R-:W-:Y:S02]  /*0490*/  IABS R12, R4 ;  /* 0x00000004000c7213 */ /* 0x000fe40000000000 */
[----:B------:R-:W1:Y:S08]  /*04a0*/  I2F.RP R0, R9 ;  /* 0x0000000900007306 */ /* 0x000e700000209400 */
[----:B-1----:R-:W1:Y:S02]  /*04b0*/  MUFU.RCP R0, R0 ;  /* 0x0000000000007308 */ /* 0x002e640000001000 */
[----:B-1----:R-:W-:-:S02]  /*04c0*/  VIADD R2, R0, 0xffffffe ;  /* 0x0ffffffe00027836 */ /* 0x002fc40000000000 */
[----:B------:R-:W-:-:S04]  /*04d0*/  IMAD.MOV R0, RZ, RZ, -R12 ;  /* 0x000000ffff007224 */ /* 0x000fc800078e0a0c */
[----:B------:R1:W2:Y:S02]  /*04e0*/  F2I.FTZ.U32.TRUNC.NTZ R3, R2 ;  /* 0x0000000200037305 */ /* 0x0002a4000021f000 */
[----:B-1----:R-:W-:Y:S02]  /*04f0*/  IMAD.MOV.U32 R2, RZ, RZ, RZ ;  /* 0x000000ffff027224 */ /* 0x002fe400078e00ff */
[----:B--2---:R-:W-:-:S04]  /*0500*/  IMAD.MOV R8, RZ, RZ, -R3 ;  /* 0x000000ffff087224 */ /* 0x004fc800078e0a03 */
[----:B------:R-:W-:Y:S02]  /*0510*/  IMAD R11, R8, R9, RZ ;  /* 0x00000009080b7224 */ /* 0x000fe400078e02ff */
[----:B------:R-:W-:Y:S02]  /*0520*/  IMAD.MOV.U32 R8, RZ, RZ, R10 ;  /* 0x000000ffff087224 */ /* 0x000fe400078e000a */
[----:B------:R-:W-:-:S06]  /*0530*/  IMAD.HI.U32 R3, R3, R11, R2 ;  /* 0x0000000b03037227 */ /* 0x000fcc00078e0002 */
[----:B------:R-:W-:-:S04]  /*0540*/  IMAD.HI.U32 R3, R3, R8, RZ ;  /* 0x0000000803037227 */ /* 0x000fc800078e00ff */
[----:B------:R-:W-:Y:S01]  /*0550*/  IMAD R0, R3, R0, R8 ;  /* 0x0000000003007224 */ /* 0x000fe200078e0208 */
[----:B------:R-:W-:Y:S04]  /*0560*/  BAR.SYNC.DEFER_BLOCKING 0x0 ;  /* 0x0000000000007b1d */ /* 0x000fe80000010000 */
[----:B------:R-:W-:-:S13]  /*0570*/  ISETP.GT.U32.AND P1, PT, R9, R0, PT ;  /* 0x000000000900720c */ /* 0x000fda0003f24070 */
[----:B------:R-:W-:Y:S02]  /*0580*/  @!P1 IMAD.IADD R0, R0, 0x1, -R9 ;  /* 0x0000000100009824 */ /* 0x000fe400078e0a09 */
[----:B------:R-:W-:Y:S01]  /*0590*/  @!P1 VIADD R3, R3, 0x1 ;  /* 0x0000000103039836 */ /* 0x000fe20000000000 */
[----:B------:R-:W-:Y:S02]  /*05a0*/  ISETP.NE.AND P1, PT, R4, RZ, PT ;  /* 0x000000ff0400720c */ /* 0x000fe40003f25270 */
[----:B------:R-:W-:Y:S02]  /*05b0*/  ISETP.GE.U32.AND P0, PT, R0, R9, PT ;  /* 0x000000090000720c */ /* 0x000fe40003f06070 */
[----:B------:R-:W-:-:S04]  /*05c0*/  LOP3.LUT R0, R5, R4, RZ, 0x3c, !PT ;  /* 0x0000000405007212 */ /* 0x000fc800078e3cff */
[----:B------:R-:W-:Y:S01]  /*05d0*/  ISETP.GE.AND P2, PT, R0, RZ, PT ;  /* 0x000000ff0000720c */ /* 0x000fe20003f46270 */
[----:B------:R-:W-:-:S06]  /*05e0*/  VIADD R0, R6, 0x7f ;  /* 0x0000007f06007836 */ /* 0x000fcc0000000000 */
[----:B------:R-:W-:-:S04]  /*05f0*/  @P0 VIADD R3, R3, 0x1 ;  /* 0x0000000103030836 */ /* 0x000fc80000000000 */
[----:B------:R-:W-:Y:S01]  /*0600*/  IMAD.MOV.U32 R2, RZ, RZ, R3 ;  /* 0x000000ffff027224 */ /* 0x000fe200078e0003 */
[----:B------:R-:W-:-:S03]  /*0610*/  SHF.R.S32.HI R3, RZ, 0x1f, R0 ;  /* 0x0000001fff037819 */ /* 0x000fc60000011400 */
[----:B------:R-:W-:Y:S01]  /*0620*/  @!P2 IMAD.MOV R2, RZ, RZ, -R2 ;  /* 0x000000ffff02a224 */ /* 0x000fe200078e0a02 */
[----:B------:R-:W-:Y:S02]  /*0630*/  @!P1 LOP3.LUT R2, RZ, R4, RZ, 0x33, !PT ;  /* 0x00000004ff029212 */ /* 0x000fe400078e33ff */
[----:B------:R-:W-:-:S03]  /*0640*/  LEA.HI R3, R3, R0, RZ, 0x7 ;  /* 0x0000000003037211 */ /* 0x000fc600078f38ff */
[----:B------:R-:W-:Y:S02]  /*0650*/  IMAD.SHL.U32 R8, R2, 0x8, RZ ;  /* 0x0000000802087824 */ /* 0x000fe400078e00ff */
[----:B------:R-:W-:-:S03]  /*0660*/  IMAD.MOV R2, RZ, RZ, -R2 ;  /* 0x000000ffff027224 */ /* 0x000fc600078e0a02 */
[----:B------:R-:W-:Y:S01]  /*0670*/  LEA.HI.SX32 R3, R3, -R8, 0x19 ;  /* 0x8000000803037211 */ /* 0x000fe200078fcaff */
[----:B------:R-:W-:Y:S02]  /*0680*/  IMAD R13, R4, R2, R5 ;  /* 0x00000002040d7224 */ /* 0x000fe400078e0205 */
[----:B------:R-:W-:Y:S01]  /*0690*/  IMAD.MOV.U32 R2, RZ, RZ, RZ ;  /* 0x000000ffff027224 */ /* 0x000fe200078e00ff */
[----:B------:R-:W-:Y:S01]  /*06a0*/  VIMNMX R10, PT, PT, R3, 0x8, PT ;  /* 0x00000008030a7848 */ /* 0x000fe20003fe0100 */
[----:B------:R-:W1:Y:S03]  /*06b0*/  I2F.RP R5, R107 ;  /* 0x0000006b00057306 */ /* 0x000e660000209400 */
[-C--:B------:R-:W-:Y:S02]  /*06c0*/  IABS R9, R10.reuse ;  /* 0x0000000a00097213 */ /* 0x080fe40000000000 */
[----:B------:R-:W-:-:S03]  /*06d0*/  IABS R4, R10 ;  /* 0x0000000a00047213 */ /* 0x000fc60000000000 */
[----:B------:R-:W2:Y:S08]  /*06e0*/  I2F.RP R0, R9 ;  /* 0x0000000900007306 */ /* 0x000eb00000209400 */
[----:B-1----:R-:W-:Y:S08]  /*06f0*/  MUFU.RCP R5, R5 ;  /* 0x0000000500057308 */ /* 0x002ff00000001000 */
[----:B--2---:R-:W1:Y:S02]  /*0700*/  MUFU.RCP R0, R0 ;  /* 0x0000000000007308 */ /* 0x004e640000001000 */
[----:B-1----:R-:W-:Y:S01]  /*0710*/  VIADD R3, R0, 0xffffffe ;  /* 0x0ffffffe00037836 */ /* 0x002fe20000000000 */
[----:B------:R-:W-:-:S05]  /*0720*/  IABS R0, R13 ;  /* 0x0000000d00007213 */ /* 0x000fca0000000000 */
[----:B------:R-:W1:Y:S02]  /*0730*/  F2I.FTZ.U32.TRUNC.NTZ R3, R3 ;  /* 0x0000000300037305 */ /* 0x000e64000021f000 */
[----:B-1----:R-:W-:-:S04]  /*0740*/  IMAD.MOV R12, RZ, RZ, -R3 ;  /* 0x000000ffff0c7224 */ /* 0x002fc800078e0a03 */
[----:B------:R-:W-:-:S04]  /*0750*/  IMAD R11, R12, R9, RZ ;  /* 0x000000090c0b7224 */ /* 0x000fc800078e02ff */
[----:B------:R-:W-:-:S04]  /*0760*/  IMAD.HI.U32 R2, R3, R11, R2 ;  /* 0x0000000b03027227 */ /* 0x000fc800078e0002 */
[----:B------:R-:W-:Y:S02]  /*0770*/  IMAD.MOV.U32 R3, RZ, RZ, R0 ;  /* 0x000000ffff037224 */ /* 0x000fe400078e0000 */
[----:B------:R-:W-:Y:S02]  /*0780*/  IMAD.MOV R0, RZ, RZ, -R4 ;  /* 0x000000ffff007224 */ /* 0x000fe400078e0a04 */
[----:B------:R-:W-:Y:S01]  /*0790*/  IMAD.HI.U32 R2, R2, R3, RZ ;  /* 0x0000000302027227 */ /* 0x000fe200078e00ff */
[----:B------:R-:W1:Y:S03]  /*07a0*/  I2F.RP R4, R96 ;  /* 0x0000006000047306 */ /* 0x000e660000209400 */
[----:B------:R-:W-:Y:S02]  /*07b0*/  IMAD R0, R2, R0, R3 ;  /* 0x0000000002007224 */ /* 0x000fe400078e0203 */
[----:B------:R-:W-:-:S03]  /*07c0*/  VIADD R3, R5, 0xffffffe ;  /* 0x0ffffffe05037836 */ /* 0x000fc60000000000 */
[----:B------:R-:W-:-:S03]  /*07d0*/  ISETP.GT.U32.AND P1, PT, R9, R0, PT ;  /* 0x000000000900720c */ /* 0x000fc60003f24070 */
[----:B------:R-:W2:Y:S08]  /*07e0*/  F2I.FTZ.U32.TRUNC.NTZ R3, R3 ;  /* 0x0000000300037305 */ /* 0x000eb0000021f000 */
[----:B-1----:R-:W1:Y:S02]  /*07f0*/  MUFU.RCP R4, R4 ;  /* 0x0000000400047308 */ /* 0x002e640000001000 */
[----:B------:R-:W-:-:S02]  /*0800*/  @!P1 IMAD.IADD R0, R0, 0x1, -R9 ;  /* 0x0000000100009824 */ /* 0x000fc400078e0a09 */
[----:B------:R-:W-:Y:S01]  /*0810*/  @!P1 VIADD R2, R2, 0x1 ;  /* 0x0000000102029836 */ /* 0x000fe20000000000 */
[----:B------:R-:W-:Y:S02]  /*0820*/  ISETP.NE.AND P1, PT, R10, RZ, PT ;  /* 0x000000ff0a00720c */ /* 0x000fe40003f25270 */
[----:B------:R-:W-:Y:S02]  /*0830*/  ISETP.GE.U32.AND P0, PT, R0, R9, PT ;  /* 0x000000090000720c */ /* 0x000fe40003f06070 */
[----:B------:R-:W-:-:S04]  /*0840*/  LOP3.LUT R0, R13, R10, RZ, 0x3c, !PT ;  /* 0x0000000a0d007212 */ /* 0x000fc800078e3cff */
[----:B------:R-:W-:Y:S01]  /*0850*/  ISETP.GE.AND P2, PT, R0, RZ, PT ;  /* 0x000000ff0000720c */ /* 0x000fe20003f46270 */
[----:B--2---:R-:W-:Y:S02]  /*0860*/  IMAD.MOV R0, RZ, RZ, -R3 ;  /* 0x000000ffff007224 */ /* 0x004fe400078e0a03 */
[----:B-1----:R-:W-:Y:S02]  /*0870*/  VIADD R98, R4, 0xffffffe ;  /* 0x0ffffffe04627836 */ /* 0x002fe40000000000 */
[----:B------:R-:W-:Y:S02]  /*0880*/  IMAD R5, R0, R107, RZ ;  /* 0x0000006b00057224 */ /* 0x000fe400078e02ff */
[----:B------:R-:W-:Y:S01]  /*0890*/  @P0 VIADD R2, R2, 0x1 ;  /* 0x0000000102020836 */ /* 0x000fe20000000000 */
[----:B------:R-:W1:Y:S03]  /*08a0*/  F2I.FTZ.U32.TRUNC.NTZ R99, R98 ;  /* 0x0000006200637305 */ /* 0x000e66000021f000 */
[----:B------:R-:W-:-:S02]  /*08b0*/  IMAD.MOV.U32 R4, RZ, RZ, R2 ;  /* 0x000000ffff047224 */ /* 0x000fc400078e0002 */
[----:B------:R-:W-:Y:S02]  /*08c0*/  IMAD.MOV.U32 R2, RZ, RZ, RZ ;  /* 0x000000ffff027224 */ /* 0x000fe400078e00ff */
[----:B------:R-:W-:Y:S01]  /*08d0*/  @!P2 IMAD.MOV R4, RZ, RZ, -R4 ;  /* 0x000000ffff04a224 */ /* 0x000fe200078e0a04 */
[----:B------:R-:W-:Y:S01]  /*08e0*/  @!P1 LOP3.LUT R4, RZ, R10, RZ, 0x33, !PT ;  /* 0x0000000aff049212 */ /* 0x000fe200078e33ff */
[----:B------:R-:W-:-:S03]  /*08f0*/  IMAD.HI.U32 R0, R3, R5, R2 ;  /* 0x0000000503007227 */ /* 0x000fc600078e0002 */
[--C-:B------:R-:W-:Y:S01]  /*0900*/  PRMT R132, R121, 0x6540, R4.reuse ;  /* 0x0000654079847816 */ /* 0x100fe20000000004 */
[----:B------:R-:W-:Y:S02]  /*0910*/  IMAD.SHL.U32 R2, R4, 0x100, RZ ;  /* 0x0000010004027824 */ /* 0x000fe400078e00ff */
[----:B-1----:R-:W-:Y:S01]  /*0920*/  IMAD.MOV R5, RZ, RZ, -R99 ;  /* 0x000000ffff057224 */ /* 0x002fe200078e0a63 */
[----:B------:R-:W-:Y:S01]  /*0930*/  LOP3.LUT R9, R132, 0xfe, RZ, 0xfc, !PT ;  /* 0x000000fe84097812 */ /* 0x000fe200078efcff */
[----:B------:R-:W-:Y:S01]  /*0940*/  IMAD.MOV R95, RZ, RZ, -R4 ;  /* 0x000000ffff5f7224 */ /* 0x000fe200078e0a04 */
[----:B------:R-:W-:Y:S01]  /*0950*/  IABS R86, R132 ;  /* 0x0000008400567213 */ /* 0x000fe20000000000 */
[----:B------:R-:W-:Y:S01]  /*0960*/  IMAD R5, R5, R96, RZ ;  /* 0x0000006005057224 */ /* 0x000fe200078e02ff */
[----:B------:R-:W-:Y:S01]  /*0970*/  IABS R89, R9 ;  /* 0x0000000900597213 */ /* 0x000fe20000000000 */
[----:B------:R1:W-:Y:S01]  /*0980*/  STL [R1+0x684], R9 ;  /* 0x0006840901007387 */ /* 0x0003e20000100800 */
[--C-:B------:R-:W-:Y:S01]  /*0990*/  LOP3.LUT R169, R2, 0x4, R121.reuse, 0xfe, !PT ;  /* 0x0000000402a97812 */ /* 0x100fe200078efe79 */
[----:B------:R-:W-:Y:S01]  /*09a0*/  IMAD.HI.U32 R3, R0, R86, RZ ;  /* 0x0000005600037227 */ /* 0x000fe200078e00ff */
[----:B------:R-:W-:-:S02]  /*09b0*/  LOP3.LUT R249, R2, 0x1c, R121, 0xfe, !PT ;  /* 0x0000001c02f97812 */ /* 0x000fc400078efe79 */
[----:B------:R-:W-:Y:S01]  /*09c0*/  IABS R83, R169 ;  /* 0x000000a900537213 */ /* 0x000fe20000000000 */
[----:B------:R-:W-:Y:S01]  /*09d0*/  IMAD.HI.U32 R4, R0, R89, RZ ;  /* 0x0000005900047227 */ /* 0x000fe200078e00ff */
[----:B------:R-:W-:Y:S02]  /*09e0*/  IABS R65, R249 ;  /* 0x000000f900417213 */ /* 0x000fe40000000000 */
[C---:B------:R-:W-:Y:S01]  /*09f0*/  LOP3.LUT R248, R2.reuse, 0x1e, R121, 0xfe, !PT ;  /* 0x0000001e02f87812 */ /* 0x040fe200078efe79 */
[----:B------:R-:W-:Y:S01]  /*0a00*/  IMAD.MOV R3, RZ, RZ, -R3 ;  /* 0x000000ffff037224 */ /* 0x000fe200078e0a03 */
[----:B-1----:R-:W-:Y:S01]  /*0a10*/  LOP3.LUT R9, R2, 0x2, R121, 0xfe, !PT ;  /* 0x0000000202097812 */ /* 0x002fe200078efe79 */
[----:B------:R-:W-:Y:S01]  /*0a20*/  IMAD.MOV.U32 R98, RZ, RZ, RZ ;  /* 0x000000ffff627224 */ /* 0x000fe200078e00ff */
[----:B------:R-:W-:Y:S01]  /*0a30*/  IABS R64, R248 ;  /* 0x000000f800407213 */ /* 0x000fe20000000000 */
[----:B------:R-:W-:Y:S01]  /*0a40*/  IMAD R95, R10, R95, R13 ;  /* 0x0000005f0a5f7224 */ /* 0x000fe200078e020d */
[----:B------:R-:W-:Y:S01]  /*0a50*/  IABS R84, R9 ;  /* 0x0000000900547213 */ /* 0x000fe20000000000 */
[----:B------:R1:W-:Y:S01]  /*0a60*/  STL [R1+0x5ec], R9 ;  /* 0x0005ec0901007387 */ /* 0x0003e20000100800 */
[----:B------:R-:W-:Y:S01]  /*0a70*/  IMAD.MOV R4, RZ, RZ, -R4 ;  /* 0x000000ffff047224 */ /* 0x000fe200078e0a04 */
[----:B------:R-:W-:Y:S01]  /*0a80*/  LOP3.LUT R10, R2, 0x6, R121, 0xfe, !PT ;  /* 0x00000006020a7812 */ /* 0x000fe200078efe79 */
[----:B------:R-:W-:Y:S01]  /*0a90*/  IMAD R86, R107, R3, R86 ;  /* 0x000000036b567224 */ /* 0x000fe200078e0256 */
[----:B------:R-:W-:Y:S01]  /*0aa0*/  STL [R1+0x5e8], R169 ;  /* 0x0005e8a901007387 */ /* 0x000fe20000100800 */
[----:B------:R-:W-:Y:S01]  /*0ab0*/  IMAD.HI.U32 R3, R0, R84, RZ ;  /* 0x0000005400037227 */ /* 0x000fe200078e00ff */
[----:B------:R-:W-:-:S02]  /*0ac0*/  IABS R81, R10 ;  /* 0x0000000a00517213 */ /* 0x000fc40000000000 */
[----:B------:R2:W-:Y:S01]  /*0ad0*/  STL [R1+0x658], R10 ;  /* 0x0006580a01007387 */ /* 0x0005e20000100800 */
[----:B------:R-:W-:Y:S01]  /*0ae0*/  IMAD.HI.U32 R98, R99, R5, R98 ;  /* 0x0000000563627227 */ /* 0x000fe200078e0062 */
[C-C-:B-1----:R-:W-:Y:S02]  /*0af0*/  LOP3.LUT R9, R2.reuse, 0x8, R121.reuse, 0xfe, !PT ;  /* 0x0000000802097812 */ /* 0x142fe400078efe79 */
[----:B------:R-:W-:Y:S01]  /*0b00*/  LOP3.LUT R5, R2, 0xa, R121, 0xfe, !PT ;  /* 0x0000000a02057812 */ /* 0x000fe200078efe79 */
[----:B------:R-:W-:Y:S01]  /*0b10*/  IMAD R89, R107, R4, R89 ;  /* 0x000000046b597224 */ /* 0x000fe200078e0259 */
[----:B------:R-:W-:Y:S01]  /*0b20*/  IABS R80, R9 ;  /* 0x0000000900507213 */ /* 0x000fe20000000000 */
[----:B------:R-:W-:Y:S01]  /*0b30*/  IMAD.MOV R4, RZ, RZ, -R3 ;  /* 0x000000ffff047224 */ /* 0x000fe200078e0a03 */
[----:B------:R1:W-:Y:S01]  /*0b40*/  STL [R1+0x654], R9 ;  /* 0x0006540901007387 */ /* 0x0003e20000100800 */
[----:B------:R-:W-:Y:S01]  /*0b50*/  IMAD.HI.U32 R3, R0, R83, RZ ;  /* 0x0000005300037227 */ /* 0x000fe200078e00ff */
[----:B------:R-:W-:-:S02]  /*0b60*/  IABS R78, R5 ;  /* 0x00000005004e7213 */ /* 0x000fc40000000000 */
[----:B------:R3:W-:Y:S01]  /*0b70*/  STL [R1+0x598], R5 ;  /* 0x0005980501007387 */ /* 0x0007e20000100800 */
[----:B------:R-:W-:Y:S01]  /*0b80*/  IMAD.IADD R95, R8, 0x1, R95 ;  /* 0x00000001085f7824 */ /* 0x000fe200078e025f */
[----:B--2---:R-:W-:Y:S01]  /*0b90*/  LOP3.LUT R10, R2, 0xe, R121, 0xfe, !PT ;  /* 0x0000000e020a7812 */ /* 0x004fe200078efe79 */
[----:B------:R-:W-:Y:S01]  /*0ba0*/  IMAD.MOV R8, RZ, RZ, -R3 ;  /* 0x000000ffff087224 */ /* 0x000fe200078e0a03 */
[C---:B------:R-:W-:Y:S01]  /*0bb0*/  ISETP.GT.U32.AND P2, PT, R107.reuse, R86, PT ;  /* 0x000000566b00720c */ /* 0x040fe20003f44070 */
[----:B------:R-:W-:Y:S01]  /*0bc0*/  IMAD.HI.U32 R3, R0, R78, RZ ;  /* 0x0000004e00037227 */ /* 0x000fe200078e00ff */
[----:B-1----:R-:W-:Y:S02]  /*0bd0*/  LOP3.LUT R9, R2, 0xc, R121, 0xfe, !PT ;  /* 0x0000000c02097812 */ /* 0x002fe400078efe79 */
[----:B------:R-:W-:Y:S01]  /*0be0*/  IABS R75, R10 ;  /* 0x0000000a004b7213 */ /* 0x000fe20000000000 */
[----:B------:R-:W-:Y:S01]  /*0bf0*/  IMAD R83, R107, R8, R83 ;  /* 0x000000086b537224 */ /* 0x000fe200078e0253 */
[----:B------:R-:W-:Y:S01]  /*0c00*/  IABS R77, R9 ;  /* 0x00000009004d7213 */ /* 0x000fe20000000000 */
[----:B---3--:R-:W-:Y:S01]  /*0c10*/  IMAD.HI.U32 R5, R0, R80, RZ ;  /* 0x0000005000057227 */ /* 0x008fe200078e00ff */
[----:B------:R1:W-:Y:S01]  /*0c20*/  STL [R1+0x594], R9 ;  /* 0x0005940901007387 */ /* 0x0003e20000100800 */
[----:B------:R-:W-:-:S02]  /*0c30*/  LOP3.LUT R8, R2, 0x12, R121, 0xfe, !PT ;  /* 0x0000001202087812 */ /* 0x000fc400078efe79 */
[----:B------:R-:W-:Y:S01]  /*0c40*/  IMAD.MOV R5, RZ, RZ, -R5 ;  /* 0x000000ffff057224 */ /* 0x000fe200078e0a05 */
[----:B------:R-:W-:Y:S01]  /*0c50*/  STL [R1+0x590], R10 ;  /* 0x0005900a01007387 */ /* 0x000fe20000100800 */
[----:B------:R-:W-:Y:S01]  /*0c60*/  IABS R73, R8 ;  /* 0x0000000800497213 */ /* 0x000fe20000000000 */
[C---:B------:R-:W-:Y:S01]  /*0c70*/  IMAD R84, R107.reuse, R4, R84 ;  /* 0x000000046b547224 */ /* 0x040fe200078e0254 */
[C---:B------:R-:W-:Y:S01]  /*0c80*/  ISETP.GT.U32.AND P6, PT, R107.reuse, R89, PT ;  /* 0x000000596b00720c */ /* 0x040fe20003fc4070 */
[C---:B------:R-:W-:Y:S01]  /*0c90*/  IMAD R80, R107.reuse, R5, R80 ;  /* 0x000000056b507224 */ /* 0x040fe200078e0250 */
[--C-:B------:R-:W-:Y:S01]  /*0ca0*/  LOP3.LUT R5, R2, 0x14, R121.reuse, 0xfe, !PT ;  /* 0x0000001402057812 */ /* 0x100fe200078efe79 */
[----:B------:R-:W-:Y:S01]  /*0cb0*/  IMAD.HI.U32 R4, R0, R81, RZ ;  /* 0x0000005100047227 */ /* 0x000fe200078e00ff */
[----:B-1----:R-:W-:Y:S02]  /*0cc0*/  LOP3.LUT R9, R2, 0x10, R121, 0xfe, !PT ;  /* 0x0000001002097812 */ /* 0x002fe400078efe79 */
[----:B------:R-:W-:Y:S01]  /*0cd0*/  IABS R71, R5 ;  /* 0x0000000500477213 */ /* 0x000fe20000000000 */
[----:B------:R-:W-:Y:S01]  /*0ce0*/  IMAD.MOV R3, RZ, RZ, -R3 ;  /* 0x000000ffff037224 */ /* 0x000fe200078e0a03 */
[----:B------:R-:W-:Y:S01]  /*0cf0*/  IABS R74, R9 ;  /* 0x00000009004a7213 */ /* 0x000fe20000000000 */
[----:B------:R1:W-:Y:S01]  /*0d00*/  STL [R1+0x58c], R9 ;  /* 0x00058c0901007387 */ /* 0x0003e20000100800 */
[----:B------:R-:W-:Y:S01]  /*0d10*/  IMAD.MOV R4, RZ, RZ, -R4 ;  /* 0x000000ffff047224 */ /* 0x000fe200078e0a04 */
[C---:B------:R-:W-:Y:S01]  /*0d20*/  ISETP.GT.U32.AND P5, PT, R107.reuse, R83, PT ;  /* 0x000000536b00720c */ /* 0x040fe20003fa4070 */
[C---:B------:R-:W-:Y:S01]  /*0d30*/  IMAD R78, R107.reuse, R3, R78 ;  /* 0x000000036b4e7224 */ /* 0x040fe200078e024e */
[----:B------:R-:W-:Y:S01]  /*0d40*/  STL [R1+0x588], R8 ;  /* 0x0005880801007387 */ /* 0x000fe20000100800 */
[----:B------:R-:W-:Y:S01]  /*0d50*/  @!P2 IMAD.IADD R86, R86, 0x1, -R107 ;  /* 0x000000015656a824 */ /* 0x000fe200078e0a6b */
[C---:B------:R-:W-:Y:S01]  /*0d60*/  ISETP.GT.U32.AND P2, PT, R107.reuse, R84, PT ;  /* 0x000000546b00720c */ /* 0x040fe20003f44070 */
[----:B------:R-:W-:Y:S01]  /*0d70*/  IMAD.HI.U32 R3, R0, R77, RZ ;  /* 0x0000004d00037227 */ /* 0x000fe200078e00ff */
[----:B------:R2:W-:Y:S01]  /*0d80*/  STL [R1+0x584], R5 ;  /* 0x0005840501007387 */ /* 0x0005e20000100800 */
[----:B------:R-:W-:-:S02]  /*0d90*/  ISETP.GT.U32.AND P3, PT, R107, R78, PT ;  /* 0x0000004e6b00720c */ /* 0x000fc40003f64070 */
[C---:B-1----:R-:W-:Y:S01]  /*0da0*/  LOP3.LUT R9, R2.reuse, 0x16, R121, 0xfe, !PT ;  /* 0x0000001602097812 */ /* 0x042fe200078efe79 */
[C---:B------:R-:W-:Y:S01]  /*0db0*/  IMAD R81, R107.reuse, R4, R81 ;  /* 0x000000046b517224 */ /* 0x040fe200078e0251 */
[----:B------:R-:W-:Y:S01]  /*0dc0*/  LOP3.LUT R247, R2, 0x20, R121, 0xfe, !PT ;  /* 0x0000002002f77812 */ /* 0x000fe200078efe79 */
[----:B------:R-:W-:Y:S01]  /*0dd0*/  IMAD.MOV R4, RZ, RZ, -R3 ;  /* 0x000000ffff047224 */ /* 0x000fe200078e0a03 */
[----:B------:R-:W-:Y:S01]  /*0de0*/  IABS R70, R9 ;  /* 0x0000000900467213 */ /* 0x000fe20000000000 */
[----:B------:R1:W-:Y:S01]  /*0df0*/  STL [R1+0x580], R9 ;  /* 0x0005800901007387 */ /* 0x0003e20000100800 */
[C---:B------:R-:W-:Y:S01]  /*0e00*/  IMAD.HI.U32 R3, R0.reuse, R75, RZ ;  /* 0x0000004b00037227 */ /* 0x040fe200078e00ff */
[----:B------:R-:W-:Y:S02]  /*0e10*/  ISETP.GT.U32.AND P4, PT, R107, R81, PT ;  /* 0x000000516b00720c */ /* 0x000fe40003f84070 */
[----:B------:R-:W-:Y:S01]  /*0e20*/  IABS R62, R247 ;  /* 0x000000f7003e7213 */ /* 0x000fe20000000000 */
[----:B--2---:R-:W-:Y:S01]  /*0e30*/  IMAD.HI.U32 R5, R0, R73, RZ ;  /* 0x0000004900057227 */ /* 0x004fe200078e00ff */
[----:B------:R-:W-:-:S02]  /*0e40*/  LOP3.LUT R246, R2, 0x22, R121, 0xfe, !PT ;  /* 0x0000002202f67812 */ /* 0x000fc400078efe79 */
[C---:B------:R-:W-:Y:S01]  /*0e50*/  LOP3.LUT R243, R2.reuse, 0x28, R121, 0xfe, !PT ;  /* 0x0000002802f37812 */ /* 0x040fe200078efe79 */
[----:B------:R-:W-:Y:S01]  /*0e60*/  IMAD.MOV R10, RZ, RZ, -R5 ;  /* 0x000000ffff0a7224 */ /* 0x000fe200078e0a05 */
[C---:B-1----:R-:W-:Y:S01]  /*0e70*/  LOP3.LUT R9, R2.reuse, 0x18, R121, 0xfe, !PT ;  /* 0x0000001802097812 */ /* 0x042fe200078efe79 */
[----:B------:R-:W-:Y:S01]  /*0e80*/  IMAD R77, R107, R4, R77 ;  /* 0x000000046b4d7224 */ /* 0x000fe200078e024d */
[----:B------:R-:W-:Y:S01]  /*0e90*/  LOP3.LUT R5, R2, 0x1a, R121, 0xfe, !PT ;  /* 0x0000001a02057812 */ /* 0x000fe200078efe79 */
[C---:B------:R-:W-:Y:S01]  /*0ea0*/  IMAD.HI.U32 R4, R0.reuse, R74, RZ ;  /* 0x0000004a00047227 */ /* 0x040fe200078e00ff */
[----:B------:R-:W-:Y:S01]  /*0eb0*/  IABS R68, R9 ;  /* 0x0000000900447213 */ /* 0x000fe20000000000 */
[----:B------:R-:W-:Y:S01]  /*0ec0*/  STL [R1+0x57c], R9 ;  /* 0x00057c0901007387 */ /* 0x000fe20000100800 */
[----:B------:R-:W-:Y:S01]  /*0ed0*/  IABS R67, R5 ;  /* 0x0000000500437213 */ /* 0x000fe20000000000 */
[----:B------:R-:W-:Y:S01]  /*0ee0*/  IMAD.MOV R8, RZ, RZ, -R3 ;  /* 0x000000ffff087224 */ /* 0x000fe200078e0a03 */
[----:B------:R-:W-:Y:S01]  /*0ef0*/  IABS R61, R246 ;  /* 0x000000f6003d7213 */ /* 0x000fe20000000000 */
[----:B------:R-:W-:Y:S01]  /*0f00*/  STL [R1+0x578], R5 ;  /* 0x0005780501007387 */ /* 0x000fe20000100800 */
[----:B------:R-:W-:Y:S01]  /*0f10*/  IMAD.HI.U32 R3, R0, R71, RZ ;  /* 0x0000004700037227 */ /* 0x000fe200078e00ff */
[----:B------:R-:W-:-:S02]  /*0f20*/  LOP3.LUT R245, R2, 0x24, R121, 0xfe, !PT ;  /* 0x0000002402f57812 */ /* 0x000fc400078efe79 */
[----:B------:R-:W-:Y:S01]  /*0f30*/  STL [R1+0x574], R249 ;  /* 0x000574f901007387 */ /* 0x000fe20000100800 */
[----:B------:R-:W-:Y:S01]  /*0f40*/  IMAD.MOV R4, RZ, RZ, -R4 ;  /* 0x000000ffff047224 */ /* 0x000fe200078e0a04 */
[----:B------:R-:W-:Y:S01]  /*0f50*/  IABS R56, R243 ;  /* 0x000000f300387213 */ /* 0x000fe20000000000 */
[C---:B------:R-:W-:Y:S01]  /*0f60*/  IMAD R75, R107.reuse, R8, R75 ;  /* 0x000000086b4b7224 */ /* 0x040fe200078e024b */
[----:B------:R1:W-:Y:S01]  /*0f70*/  STL [R1+0x910], R249 ;  /* 0x000910f901007387 */ /* 0x0003e20000100800 */
[----:B------:R-:W-:Y:S01]  /*0f80*/  IMAD.MOV R8, RZ, RZ, -R3 ;  /* 0x000000ffff087224 */ /* 0x000fe200078e0a03 */
[----:B------:R-:W-:Y:S01]  /*0f90*/  IABS R59, R245 ;  /* 0x000000f5003b7213 */ /* 0x000fe20000000000 */
[C---:B------:R-:W-:Y:S01]  /*0fa0*/  IMAD R74, R107.reuse, R4, R74 ;  /* 0x000000046b4a7224 */ /* 0x040fe200078e024a */
[--C-:B------:R-:W-:Y:S01]  /*0fb0*/  LOP3.LUT R118, R2, 0x2a, R121.reuse, 0xfe, !PT ;  /* 0x0000002a02767812 */ /* 0x100fe200078efe79 */
[----:B------:R-:W-:Y:S01]  /*0fc0*/  IMAD.HI.U32 R3, R0, R70, RZ ;  /* 0x0000004600037227 */ /* 0x000fe200078e00ff */
[----:B------:R-:W-:Y:S01]  /*0fd0*/  LOP3.LUT R168, R2, 0x2c, R121, 0xfe, !PT ;  /* 0x0000002c02a87812 */ /* 0x000fe200078efe79 */
[----:B------:R-:W-:Y:S01]  /*0fe0*/  STL [R1+0x674], R248 ;  /* 0x000674f801007387 */ /* 0x000fe20000100800 */
[----:B------:R-:W-:Y:S01]  /*0ff0*/  IABS R55, R118 ;  /* 0x0000007600377213 */ /* 0x000fe20000000000 */
[----:B------:R-:W-:Y:S01]  /*1000*/  @!P2 IMAD.IADD R84, R84, 0x1, -R107 ;  /* 0x000000015454a824 */ /* 0x000fe200078e0a6b */
[C---:B------:R-:W-:Y:S01]  /*1010*/  ISETP.GT.U32.AND P2, PT, R107.reuse, R74, PT ;  /* 0x0000004a6b00720c */ /* 0x040fe20003f44070 */
[----:B-1----:R-:W1:Y:S01]  /*1020*/  S2R R249, SR_TID.X ;  /* 0x0000000000f97919 */ /* 0x002e620000002100 */
[----:B------:R-:W-:Y:S01]  /*1030*/  IMAD.MOV R4, RZ, RZ, -R3 ;  /* 0x000000ffff047224 */ /* 0x000fe200078e0a03 */
[----:B------:R-:W-:Y:S01]  /*1040*/  LOP3.LUT R244, R2, 0x26, R121, 0xfe, !PT ;  /* 0x0000002602f47812 */ /* 0x000fe200078efe79 */
[----:B------:R-:W-:Y:S01]  /*1050*/  IMAD.HI.U32 R3, R0, R68, RZ ;  /* 0x0000004400037227 */ /* 0x000fe200078e00ff */
[----:B------:R-:W-:Y:S01]  /*1060*/  IABS R53, R168 ;  /* 0x000000a800357213 */ /* 0x000fe20000000000 */
[----:B------:R-:W-:Y:S01]  /*1070*/  STL [R1+0x914], R248 ;  /* 0x000914f801007387 */ /* 0x000fe20000100800 */
[----:B------:R-:W-:Y:S01]  /*1080*/  IABS R58, R244 ;  /* 0x000000f4003a7213 */ /* 0x000fe20000000000 */
[C---:B------:R-:W-:Y:S01]  /*1090*/  IMAD R71, R107.reuse, R8, R71 ;  /* 0x000000086b477224 */ /* 0x040fe200078e0247 */
[C---:B------:R-:W-:Y:S01]  /*10a0*/  LOP3.LUT R242, R2.reuse, 0x2e, R121, 0xfe, !PT ;  /* 0x0000002e02f27812 */ /* 0x040fe200078efe79 */
[C---:B------:R-:W-:Y:S01]  /*10b0*/  IMAD R73, R107.reuse, R10, R73 ;  /* 0x0000000a6b497224 */ /* 0x040fe200078e0249 */
[C-C-:B------:R-:W-:Y:S01]  /*10c0*/  LOP3.LUT R241, R2.reuse, 0x30, R121.reuse, 0xfe, !PT ;  /* 0x0000003002f17812 */ /* 0x140fe200078efe79 */
[----:B------:R-:W-:Y:S01]  /*10d0*/  IMAD R70, R107, R4, R70 ;  /* 0x000000046b467224 */ /* 0x000fe200078e0246 */
[----:B------:R-:W-:Y:S01]  /*10e0*/  LOP3.LUT R167, R2, 0x32, R121, 0xfe, !PT ;  /* 0x0000003202a77812 */ /* 0x000fe200078efe79 */
[----:B------:R-:W-:Y:S01]  /*10f0*/  IMAD.MOV R8, RZ, RZ, -R3 ;  /* 0x000000ffff087224 */ /* 0x000fe200078e0a03 */
[----:B------:R-:W-:Y:S01]  /*1100*/  IABS R52, R242 ;  /* 0x000000f200347213 */ /* 0x000fe20000000000 */
[--C-:B------:R-:W-:Y:S01]  /*1110*/  @!P6 IMAD.IADD R89, R89, 0x1, -R107.reuse ;  /* 0x000000015959e824 */ /* 0x100fe200078e0a6b */
[C---:B------:R-:W-:Y:S01]  /*1120*/  ISETP.GT.U32.AND P6, PT, R107.reuse, R77, PT ;  /* 0x0000004d6b00720c */ /* 0x040fe20003fc4070 */
[----:B------:R-:W-:Y:S01]  /*1130*/  IMAD R68, R107, R8, R68 ;  /* 0x000000086b447224 */ /* 0x000fe200078e0244 */
[----:B------:R-:W-:Y:S01]  /*1140*/  IABS R50, R241 ;  /* 0x000000f100327213 */ /* 0x000fe20000000000 */
[--C-:B------:R-:W-:Y:S01]  /*1150*/  @!P5 IMAD.IADD R83, R83, 0x1, -R107.reuse ;  /* 0x000000015353d824 */ /* 0x100fe200078e0a6b */
[----:B------:R-:W-:Y:S01]  /*1160*/  ISETP.GT.U32.AND P5, PT, R107, R73, PT ;  /* 0x000000496b00720c */ /* 0x000fe20003fa4070 */
[----:B------:R-:W-:Y:S01]  /*1170*/  @!P4 IMAD.IADD R81, R81, 0x1, -R107 ;  /* 0x000000015151c824 */ /* 0x000fe200078e0a6b */
[C---:B------:R-:W-:Y:S01]  /*1180*/  ISETP.GT.U32.AND P4, PT, R107.reuse, R71, PT ;  /* 0x000000476b00720c */ /* 0x040fe20003f84070 */
[----:B------:R-:W-:Y:S01]  /*1190*/  IMAD.HI.U32 R3, R0, R64, RZ ;  /* 0x0000004000037227 */ /* 0x000fe200078e00ff */
[----:B------:R-:W-:Y:S01]  /*11a0*/  IABS R49, R167 ;  /* 0x000000a700317213 */ /* 0x000fe20000000000 */
[----:B------:R-:W-:Y:S01]  /*11b0*/  STL [R1+0x670], R247 ;  /* 0x000670f701007387 */ /* 0x000fe20000100800 */
[----:B------:R-:W-:Y:S01]  /*11c0*/  LOP3.LUT R166, R2, 0x34, R121, 0xfe, !PT ;  /* 0x0000003402a67812 */ /* 0x000fe200078efe79 */
[--C-:B------:R-:W-:Y:S01]  /*11d0*/  @!P3 IMAD.IADD R78, R78, 0x1, -R107.reuse ;  /* 0x000000014e4eb824 */ /* 0x100fe200078e0a6b */
[C---:B------:R-:W-:Y:S01]  /*11e0*/  ISETP.GT.U32.AND P3, PT, R107.reuse, R68, PT ;  /* 0x000000446b00720c */ /* 0x040fe20003f64070 */
[----:B------:R-:W-:Y:S01]  /*11f0*/  @!P2 IMAD.IADD R74, R74, 0x1, -R107 ;  /* 0x000000014a4aa824 */ /* 0x000fe200078e0a6b */
[----:B------:R-:W-:Y:S01]  /*1200*/  ISETP.GT.U32.AND P2, PT, R107, R83, PT ;  /* 0x000000536b00720c */ /* 0x000fe20003f44070 */
[----:B------:R-:W-:Y:S01]  /*1210*/  IMAD.HI.U32 R4, R0, R67, RZ ;  /* 0x0000004300047227 */ /* 0x000fe200078e00ff */
[----:B-1----:R-:W-:Y:S01]  /*1220*/  LOP3.LUT R119, R249, 0x7f, RZ, 0xc0, !PT ;  /* 0x0000007ff9777812 */ /* 0x002fe200078ec0ff */
[----:B------:R-:W-:Y:S01]  /*1230*/  STL [R1+0x918], R247 ;  /* 0x000918f701007387 */ /* 0x000fe20000100800 */
[----:B------:R-:W-:Y:S01]  /*1240*/  IABS R47, R166 ;  /* 0x000000a6002f7213 */ /* 0x000fe20000000000 */
[----:B------:R-:W-:Y:S01]  /*1250*/  IMAD.MOV R3, RZ, RZ, -R3 ;  /* 0x000000ffff037224 */ /* 0x000fe200078e0a03 */
[C---:B------:R-:W-:Y:S01]  /*1260*/  LOP3.LUT R240, R2.reuse, 0x36, R121, 0xfe, !PT ;  /* 0x0000003602f07812 */ /* 0x040fe200078efe79 */
[----:B------:R-:W-:Y:S01]  /*1270*/  IMAD R192, R95, 0x80, R119 ;  /* 0x000000805fc07824 */ /* 0x000fe200078e0277 */
[--C-:B------:R-:W-:Y:S01]  /*1280*/  LOP3.LUT R239, R2, 0x38, R121.reuse, 0xfe, !PT ;  /* 0x0000003802ef7812 */ /* 0x100fe200078efe79 */
[----:B------:R-:W-:Y:S01]  /*1290*/  IMAD.MOV R4, RZ, RZ, -R4 ;  /* 0x000000ffff047224 */ /* 0x000fe200078e0a04 */
[----:B------:R-:W-:Y:S01]  /*12a0*/  IABS R46, R240 ;  /* 0x000000f0002e7213 */ /* 0x000fe20000000000 */
[C---:B------:R-:W-:Y:S01]  /*12b0*/  IMAD R64, R107.reuse, R3, R64 ;  /* 0x000000036b407224 */ /* 0x040fe200078e0240 */
[----:B------:R-:W-:Y:S01]  /*12c0*/  IABS R95, R192 ;  /* 0x000000c0005f7213 */ /* 0x000fe20000000000 */
[----:B------:R-:W-:Y:S01]  /*12d0*/  IMAD.HI.U32 R3, R0, R62, RZ ;  /* 0x0000003e00037227 */ /* 0x000fe200078e00ff */
[--C-:B------:R-:W-:Y:S01]  /*12e0*/  LOP3.LUT R164, R2, 0x3c, R121.reuse, 0xfe, !PT ;  /* 0x0000003c02a47812 */ /* 0x100fe200078efe79 */
[----:B------:R-:W-:Y:S01]  /*12f0*/  STL [R1+0x66c], R246 ;  /* 0x00066cf601007387 */ /* 0x000fe20000100800 */
[----:B------:R-:W-:Y:S01]  /*1300*/  IABS R44, R239 ;  /* 0x000000ef002c7213 */ /* 0x000fe20000000000 */
[----:B------:R-:W-:Y:S01]  /*1310*/  IMAD.HI.U32 R98, R98, R95, RZ ;  /* 0x0000005f62627227 */ /* 0x000fe200078e00ff */
[----:B------:R-:W-:Y:S01]  /*1320*/  IABS R41, R164 ;  /* 0x000000a400297213 */ /* 0x000fe20000000000 */
[----:B------:R-:W-:Y:S01]  /*1330*/  STL [R1+0x91c], R246 ;  /* 0x00091cf601007387 */ /* 0x000fe20000100800 */
[C-C-:B------:R-:W-:Y:S01]  /*1340*/  LOP3.LUT R238, R2.reuse, 0x3e, R121.reuse, 0xfe, !PT ;  /* 0x0000003e02ee7812 */ /* 0x140fe200078efe79 */
[----:B------:R-:W-:Y:S01]  /*1350*/  IMAD.MOV R98, RZ, RZ, -R98 ;  /* 0x000000ffff627224 */ /* 0x000fe200078e0a62 */
[----:B------:R-:W-:Y:S01]  /*1360*/  LOP3.LUT R165, R2, 0x3a, R121, 0xfe, !PT ;  /* 0x0000003a02a57812 */ /* 0x000fe200078efe79 */
[----:B------:R-:W-:Y:S01]  /*1370*/  IMAD R67, R107, R4, R67 ;  /* 0x000000046b437224 */ /* 0x000fe200078e0243 */
[----:B------:R-:W-:Y:S01]  /*1380*/  IABS R40, R238 ;  /* 0x000000ee00287213 */ /* 0x000fe20000000000 */
[----:B------:R-:W-:Y:S01]  /*1390*/  IMAD R95, R96, R98, R95 ;  /* 0x00000062605f7224 */ /* 0x000fe200078e025f */
[----:B------:R-:W-:Y:S01]  /*13a0*/  LOP3.LUT R237, R2, 0x40, R121, 0xfe, !PT ;  /* 0x0000004002ed7812 */ /* 0x000fe200078efe79 */
[----:B------:R-:W-:Y:S01]  /*13b0*/  IMAD.MOV R4, RZ, RZ, -R3 ;  /* 0x000000ffff047224 */ /* 0x000fe200078e0a03 */
[----:B------:R-:W-:Y:S01]  /*13c0*/  IABS R43, R165 ;  /* 0x000000a5002b7213 */ /* 0x000fe20000000000 */
[--C-:B------:R-:W-:Y:S01]  /*13d0*/  @!P6 IMAD.IADD R77, R77, 0x1, -R107.reuse ;  /* 0x000000014d4de824 */ /* 0x100fe200078e0a6b */
[----:B------:R-:W-:Y:S01]  /*13e0*/  ISETP.GT.U32.AND P0, PT, R96, R95, PT ;  /* 0x0000005f6000720c */ /* 0x000fe20003f04070 */
[--C-:B------:R-:W-:Y:S01]  /*13f0*/  @!P5 IMAD.IADD R73, R73, 0x1, -R107.reuse ;  /* 0x000000014949d824 */ /* 0x100fe200078e0a6b */
[----:B------:R-:W-:Y:S01]  /*1400*/  ISETP.GT.U32.AND P5, PT, R107, R81, PT ;  /* 0x000000516b00720c */ /* 0x000fe20003fa4070 */
[----:B------:R-:W-:Y:S01]  /*1410*/  @!P4 IMAD.IADD R71, R71, 0x1, -R107 ;  /* 0x000000014747c824 */ /* 0x000fe200078e0a6b */
[----:B------:R-:W-:Y:S01]  /*1420*/  ISETP.GT.U32.AND P6, PT, R107, R89, PT ;  /* 0x000000596b00720c */ /* 0x000fe20003fc4070 */
[----:B------:R-:W-:Y:S01]  /*1430*/  IMAD.HI.U32 R3, R0, R61, RZ ;  /* 0x0000003d00037227 */ /* 0x000fe200078e00ff */
[----:B------:R-:W-:Y:S01]  /*1440*/  IABS R38, R237 ;  /* 0x000000ed00267213 */ /* 0x000fe20000000000 */
[----:B------:R-:W-:Y:S01]  /*1450*/  STL [R1+0x668], R245 ;  /* 0x000668f501007387 */ /* 0x000fe20000100800 */
[--C-:B------:R-:W-:Y:S01]  /*1460*/  LOP3.LUT R236, R2, 0x46, R121.reuse, 0xfe, !PT ;  /* 0x0000004602ec7812 */ /* 0x100fe200078efe79 */
[----:B------:R-:W-:Y:S01]  /*1470*/  IMAD.HI.U32 R5, R0, R65, RZ ;  /* 0x0000004100057227 */ /* 0x000fe200078e00ff */
[----:B------:R-:W-:Y:S01]  /*1480*/  LOP3.LUT R163, R2, 0x42, R121, 0xfe, !PT ;  /* 0x0000004202a37812 */ /* 0x000fe200078efe79 */
[----:B------:R-:W-:Y:S01]  /*1490*/  STL [R1+0x664], R244 ;  /* 0x000664f401007387 */ /* 0x000fe20000100800 */
[----:B------:R-:W-:Y:S01]  /*14a0*/  IABS R34, R236 ;  /* 0x000000ec00227213 */ /* 0x000fe20000000000 */
[----:B------:R-:W-:Y:S01]  /*14b0*/  @!P0 IMAD.IADD R95, R95, 0x1, -R96 ;  /* 0x000000015f5f8824 */ /* 0x000fe200078e0a60 */
[C---:B------:R-:W-:Y:S01]  /*14c0*/  ISETP.GT.U32.AND P0, PT, R107.reuse, R86, PT ;  /* 0x000000566b00720c */ /* 0x040fe20003f04070 */
[--C-:B------:R-:W-:Y:S01]  /*14d0*/  @!P3 IMAD.IADD R68, R68, 0x1, -R107.reuse ;  /* 0x000000014444b824 */ /* 0x100fe200078e0a6b */
[----:B------:R-:W-:Y:S01]  /*14e0*/  ISETP.GT.U32.AND P3, PT, R107, R77, PT ;  /* 0x0000004d6b00720c */ /* 0x000fe20003f64070 */
[----:B------:R-:W-:Y:S01]  /*14f0*/  @!P2 IMAD.IADD R83, R83, 0x1, -R107 ;  /* 0x000000015353a824 */ /* 0x000fe200078e0a6b */
[----:B------:R-:W-:Y:S01]  /*1500*/  ISETP.GT.U32.AND P1, PT, R96, R95, PT ;  /* 0x0000005f6000720c */ /* 0x000fe20003f24070 */
[----:B------:R-:W-:Y:S01]  /*1510*/  IMAD.MOV R8, RZ, RZ, -R3 ;  /* 0x000000ffff087224 */ /* 0x000fe200078e0a03 */
[C---:B------:R-:W-:Y:S01]  /*1520*/  ISETP.GT.U32.AND P2, PT, R107.reuse, R74, PT ;  /* 0x0000004a6b00720c */ /* 0x040fe20003f44070 */
[----:B------:R-:W-:Y:S01]  /*1530*/  IMAD.MOV R10, RZ, RZ, -R5 ;  /* 0x000000ffff0a7224 */ /* 0x000fe200078e0a05 */
[----:B------:R-:W-:Y:S01]  /*1540*/  IABS R37, R163 ;  /* 0x000000a300257213 */ /* 0x000fe20000000000 */
[----:B------:R-:W-:Y:S01]  /*1550*/  IMAD.HI.U32 R3, R0, R56, RZ ;  /* 0x0000003800037227 */ /* 0x000fe200078e00ff */
[C-C-:B------:R-:W-:Y:S01]  /*1560*/  LOP3.LUT R162, R2.reuse, 0x44, R121.reuse, 0xfe, !PT ;  /* 0x0000004402a27812 */ /* 0x140fe200078efe79 */
[----:B------:R-:W-:Y:S01]  /*1570*/  STL [R1+0x920], R245 ;  /* 0x000920f501007387 */ /* 0x000fe20000100800 */
[----:B------:R-:W-:Y:S01]  /*1580*/  LOP3.LUT R235, R2, 0x48, R121, 0xfe, !PT ;  /* 0x0000004802eb7812 */ /* 0x000fe200078efe79 */
[----:B------:R-:W-:Y:S01]  /*1590*/  @!P0 IMAD.IADD R86, R86, 0x1, -R107 ;  /* 0x0000000156568824 */ /* 0x000fe200078e0a6b */
[C---:B------:R-:W-:Y:S01]  /*15a0*/  ISETP.GT.U32.AND P0, PT, R107.reuse, R75, PT ;  /* 0x0000004b6b00720c */ /* 0x040fe20003f04070 */
[----:B------:R-:W-:Y:S01]  /*15b0*/  IMAD R62, R107, R4, R62 ;  /* 0x000000046b3e7224 */ /* 0x000fe200078e023e */
[----:B------:R-:W-:Y:S01]  /*15c0*/  IABS R35, R162 ;  /* 0x000000a200237213 */ /* 0x000fe20000000000 */
[----:B------:R-:W-:Y:S01]  /*15d0*/  @!P1 IMAD.IADD R95, R95, 0x1, -R96 ;  /* 0x000000015f5f9824 */ /* 0x000fe200078e0a60 */
[C---:B------:R-:W-:Y:S01]  /*15e0*/  ISETP.GT.U32.AND P1, PT, R107.reuse, R80, PT ;  /* 0x000000506b00720c */ /* 0x040fe20003f24070 */
[----:B------:R-:W-:Y:S01]  /*15f0*/  IMAD R65, R107, R10, R65 ;  /* 0x0000000a6b417224 */ /* 0x000fe200078e0241 */
[----:B------:R-:W-:Y:S01]  /*1600*/  IABS R32, R235 ;  /* 0x000000eb00207213 */ /* 0x000fe20000000000 */
[----:B------:R-:W-:Y:S01]  /*1610*/  IMAD.HI.U32 R4, R0, R59, RZ ;  /* 0x0000003b00047227 */ /* 0x000fe200078e00ff */
[C-C-:B------:R-:W-:Y:S01]  /*1620*/  LOP3.LUT R161, R2.reuse, 0x4a, R121.reuse, 0xfe, !PT ;  /* 0x0000004a02a17812 */ /* 0x140fe200078efe79 */
[----:B------:R1:W-:Y:S01]  /*1630*/  STL [R1+0x924], R244 ;  /* 0x000924f401007387 */ /* 0x0003e20000100800 */
[----:B------:R-:W-:Y:S01]  /*1640*/  LOP3.LUT R160, R2, 0x4c, R121, 0xfe, !PT ;  /* 0x0000004c02a07812 */ /* 0x000fe200078efe79 */
[----:B------:R-:W-:Y:S01]  /*1650*/  IMAD.MOV R3, RZ, RZ, -R3 ;  /* 0x000000ffff037224 */ /* 0x000fe200078e0a03 */
[----:B------:R-:W-:Y:S01]  /*1660*/  IABS R31, R161 ;  /* 0x000000a1001f7213 */ /* 0x000fe20000000000 */
[--C-:B------:R-:W-:Y:S01]  /*1670*/  @!P0 IMAD.IADD R75, R75, 0x1, -R107.reuse ;  /* 0x000000014b4b8824 */ /* 0x100fe200078e0a6b */
[C---:B------:R-:W-:Y:S01]  /*1680*/  ISETP.GT.U32.AND P0, PT, R107.reuse, R84, PT ;  /* 0x000000546b00720c */ /* 0x040fe20003f04070 */
[----:B------:R-:W-:Y:S01]  /*1690*/  IMAD.MOV R4, RZ, RZ, -R4 ;  /* 0x000000ffff047224 */ /* 0x000fe200078e0a04 */
[----:B------:R-:W-:Y:S01]  /*16a0*/  IABS R29, R160 ;  /* 0x000000a0001d7213 */ /* 0x000fe20000000000 */
[----:B------:R-:W-:Y:S01]  /*16b0*/  @!P1 IMAD.IADD R80, R80, 0x1, -R107 ;  /* 0x0000000150509824 */ /* 0x000fe200078e0a6b */
[C---:B------:R-:W-:Y:S01]  /*16c0*/  ISETP.GT.U32.AND P1, PT, R107.reuse, R70, PT ;  /* 0x000000466b00720c */ /* 0x040fe20003f24070 */
[----:B------:R-:W-:Y:S01]  /*16d0*/  IMAD R56, R107, R3, R56 ;  /* 0x000000036b387224 */ /* 0x000fe200078e0238 */
[----:B------:R-:W-:Y:S01]  /*16e0*/  LOP3.LUT R233, R2, 0x50, R121, 0xfe, !PT ;  /* 0x0000005002e97812 */ /* 0x000fe200078efe79 */
[--C-:B------:R-:W-:Y:S01]  /*16f0*/  @!P5 IMAD.IADD R81, R81, 0x1, -R107.reuse ;  /* 0x000000015151d824 */ /* 0x100fe200078e0a6b */
[C---:B------:R-:W-:Y:S01]  /*1700*/  ISETP.GT.U32.AND P4, PT, R107.reuse, R80, PT ;  /* 0x000000506b00720c */ /* 0x040fe20003f84070 */
[----:B------:R-:W-:Y:S01]  /*1710*/  IMAD.HI.U32 R3, R0, R55, RZ ;  /* 0x0000003700037227 */ /* 0x000fe200078e00ff */
[C---:B------:R-:W-:Y:S01]  /*1720*/  ISETP.GT.U32.AND P5, PT, R107.reuse, R73, PT ;  /* 0x000000496b00720c */ /* 0x040fe20003fa4070 */
[----:B------:R-:W-:Y:S01]  /*1730*/  STL [R1+0x660], R243 ;  /* 0x000660f301007387 */ /* 0x000fe20000100800 */
[----:B------:R-:W-:Y:S01]  /*1740*/  IABS R26, R233 ;  /* 0x000000e9001a7213 */ /* 0x000fe20000000000 */
[----:B------:R-:W-:Y:S01]  /*1750*/  @!P0 IMAD.IADD R84, R84, 0x1, -R107 ;  /* 0x0000000154548824 */ /* 0x000fe200078e0a6b */
[C---:B------:R-:W-:Y:S01]  /*1760*/  ISETP.GT.U32.AND P0, PT, R107.reuse, R75, PT ;  /* 0x0000004b6b00720c */ /* 0x040fe20003f04070 */
[C---:B------:R-:W-:Y:S01]  /*1770*/  IMAD R59, R107.reuse, R4, R59 ;  /* 0x000000046b3b7224 */ /* 0x040fe200078e023b */
[----:B------:R-:W-:Y:S01]  /*1780*/  LOP3.LUT R159, R2, 0x52, R121, 0xfe, !PT ;  /* 0x00000052029f7812 */ /* 0x000fe200078efe79 */
[--C-:B------:R-:W-:Y:S01]  /*1790*/  @!P1 IMAD.IADD R70, R70, 0x1, -R107.reuse ;  /* 0x0000000146469824 */ /* 0x100fe200078e0a6b */
[----:B------:R-:W-:Y:S01]  /*17a0*/  ISETP.GT.U32.AND P1, PT, R107, R78, PT ;  /* 0x0000004e6b00720c */ /* 0x000fe20003f24070 */
[--C-:B------:R-:W-:Y:S01]  /*17b0*/  @!P3 IMAD.IADD R77, R77, 0x1, -R107.reuse ;  /* 0x000000014d4db824 */ /* 0x100fe200078e0a6b */
[C---:B------:R-:W-:Y:S01]  /*17c0*/  ISETP.GT.U32.AND P3, PT, R107.reuse, R67, PT ;  /* 0x000000436b00720c */ /* 0x040fe20003f64070 */
[--C-:B------:R-:W-:Y:S01]  /*17d0*/  @!P4 IMAD.IADD R80, R80, 0x1, -R107.reuse ;  /* 0x000000015050c824 */ /* 0x100fe200078e0a6b */
[C---:B------:R-:W-:Y:S01]  /*17e0*/  ISETP.GT.U32.AND P4, PT, R107.reuse, R71, PT ;  /* 0x000000476b00720c */ /* 0x040fe20003f84070 */
[----:B------:R-:W-:Y:S01]  /*17f0*/  @!P2 IMAD.IADD R74, R74, 0x1, -R107 ;  /* 0x000000014a4aa824 */ /* 0x000fe200078e0a6b */
[----:B------:R-:W-:Y:S01]  /*1800*/  ISETP.GT.U32.AND P2, PT, R107, R64, PT ;  /* 0x000000406b00720c */ /* 0x000fe20003f44070 */
[----:B------:R-:W-:Y:S01]  /*1810*/  IMAD.MOV R4, RZ, RZ, -R3 ;  /* 0x000000ffff047224 */ /* 0x000fe200078e0a03 */
[----:B------:R-:W-:Y:S01]  /*1820*/  LOP3.LUT R234, R2, 0x4e, R121, 0xfe, !PT ;  /* 0x0000004e02ea7812 */ /* 0x000fe200078efe79 */
[----:B------:R-:W-:Y:S01]  /*1830*/  @!P0 IMAD.IADD R75, R75, 0x1, -R107 ;  /* 0x000000014b4b8824 */ /* 0x000fe200078e0a6b */
[C---:B------:R-:W-:Y:S01]  /*1840*/  ISETP.GT.U32.AND P0, PT, R107.reuse, R65, PT ;  /* 0x000000416b00720c */ /* 0x040fe20003f04070 */
[----:B------:R-:W-:Y:S01]  /*1850*/  IMAD.HI.U32 R3, R0, R53, RZ ;  /* 0x0000003500037227 */ /* 0x000fe200078e00ff */
[----:B------:R-:W-:Y:S01]  /*1860*/  IABS R25, R159 ;  /* 0x0000009f00197213 */ /* 0x000fe20000000000 */
[----:B------:R-:W-:Y:S01]  /*1870*/  STL [R1+0x65c], R118 ;  /* 0x00065c7601007387 */ /* 0x000fe20000100800 */
[----:B------:R-:W-:Y:S01]  /*1880*/  LOP3.LUT R158, R2, 0x54, R121, 0xfe, !PT ;  /* 0x00000054029e7812 */ /* 0x000fe200078efe79 */
[----:B------:R-:W-:Y:S01]  /*1890*/  @!P1 IMAD.IADD R78, R78, 0x1, -R107 ;  /* 0x000000014e4e9824 */ /* 0x000fe200078e0a6b */
[C---:B------:R-:W-:Y:S01]  /*18a0*/  ISETP.GT.U32.AND P1, PT, R107.reuse, R70, PT ;  /* 0x000000466b00720c */ /* 0x040fe20003f24070 */
[----:B------:R-:W-:Y:S01]  /*18b0*/  IMAD.HI.U32 R5, R0, R58, RZ ;  /* 0x0000003a00057227 */ /* 0x000fe200078e00ff */
[----:B------:R-:W-:Y:S01]  /*18c0*/  IABS R28, R234 ;  /* 0x000000ea001c7213 */ /* 0x000fe20000000000 */
[----:B------:R-:W-:Y:S01]  /*18d0*/  STL [R1+0x650], R168 ;  /* 0x000650a801007387 */ /* 0x000fe20000100800 */
[----:B------:R-:W-:Y:S01]  /*18e0*/  IABS R23, R158 ;  /* 0x0000009e00177213 */ /* 0x000fe20000000000 */
[C---:B------:R-:W-:Y:S01]  /*18f0*/  IMAD R61, R107.reuse, R8, R61 ;  /* 0x000000086b3d7224 */ /* 0x040fe200078e023d */
[C---:B------:R-:W-:Y:S01]  /*1900*/  LOP3.LUT R232, R2.reuse, 0x56, R121, 0xfe, !PT ;  /* 0x0000005602e87812 */ /* 0x040fe200078efe79 */
[----:B------:R-:W-:Y:S01]  /*1910*/  IMAD R55, R107, R4, R55 ;  /* 0x000000046b377224 */ /* 0x000fe200078e0237 */
[C---:B------:R-:W-:Y:S01]  /*1920*/  LOP3.LUT R157, R2.reuse, 0x5a, R121, 0xfe, !PT ;  /* 0x0000005a029d7812 */ /* 0x040fe200078efe79 */
[----:B------:R-:W-:Y:S01]  /*1930*/  IMAD.MOV R8, RZ, RZ, -R3 ;  /* 0x000000ffff087224 */ /* 0x000fe200078e0a03 */
[----:B------:R-:W-:Y:S01]  /*1940*/  LOP3.LUT R231, R2, 0x58, R121, 0xfe, !PT ;  /* 0x0000005802e77812 */ /* 0x000fe200078efe79 */
[----:B------:R-:W-:Y:S01]  /*1950*/  @!P6 IMAD.IADD R89, R89, 0x1, -R107 ;  /* 0x000000015959e824 */ /* 0x000fe200078e0a6b */
[C---:B------:R-:W-:Y:S01]  /*1960*/  ISETP.GT.U32.AND P6, PT, R107.reuse, R68, PT ;  /* 0x000000446b00720c */ /* 0x040fe20003fc4070 */
[----:B------:R-:W-:Y:S01]  /*1970*/  IMAD.MOV R5, RZ, RZ, -R5 ;  /* 0x000000ffff057224 */ /* 0x000fe200078e0a05 */
[----:B------:R-:W-:Y:S01]  /*1980*/  IABS R22, R232 ;  /* 0x000000e800167213 */ /* 0x000fe20000000000 */
[----:B------:R-:W-:Y:S01]  /*1990*/  IMAD R53, R107, R8, R53 ;  /* 0x000000086b357224 */ /* 0x000fe200078e0235 */
[----:B------:R-:W-:Y:S01]  /*19a0*/  IABS R19, R157 ;  /* 0x0000009d00137213 */ /* 0x000fe20000000000 */
[--C-:B------:R-:W-:Y:S01]  /*19b0*/  @!P5 IMAD.IADD R73, R73, 0x1, -R107.reuse ;  /* 0x000000014949d824 */ /* 0x100fe200078e0a6b */
[----:B------:R-:W-:Y:S01]  /*19c0*/  ISETP.GT.U32.AND P5, PT, R107, R62, PT ;  /* 0x0000003e6b00720c */ /* 0x000fe20003fa4070 */
[--C-:B------:R-:W-:Y:S01]  /*19d0*/  @!P4 IMAD.IADD R71, R71, 0x1, -R107.reuse ;  /* 0x000000014747c824 */ /* 0x100fe200078e0a6b */
[C---:B------:R-:W-:Y:S01]  /*19e0*/  ISETP.GT.U32.AND P4, PT, R107.reuse, R61, PT ;  /* 0x0000003d6b00720c */ /* 0x040fe20003f84070 */
[--C-:B------:R-:W-:Y:S01]  /*19f0*/  @!P1 IMAD.IADD R70, R70, 0x1, -R107.reuse ;  /* 0x0000000146469824 */ /* 0x100fe200078e0a6b */
[----:B------:R-:W-:Y:S01]  /*1a00*/  ISETP.GT.U32.AND P1, PT, R107, R59, PT ;  /* 0x0000003b6b00720c */ /* 0x000fe20003f24070 */
[----:B------:R-:W-:Y:S01]  /*1a10*/  @!P0 IMAD.IADD R65, R65, 0x1, -R107 ;  /* 0x0000000141418824 */ /* 0x000fe200078e0a6b */
[C---:B------:R-:W-:Y:S01]  /*1a20*/  ISETP.GT.U32.AND P0, PT, R107.reuse, R55, PT ;  /* 0x000000376b00720c */ /* 0x040fe20003f04070 */
[----:B------:R-:W-:Y:S01]  /*1a30*/  IMAD R58, R107, R5, R58 ;  /* 0x000000056b3a7224 */ /* 0x000fe200078e023a */
[--C-:B------:R-:W-:Y:S01]  /*1a40*/  LOP3.LUT R156, R2, 0x5c, R121.reuse, 0xfe, !PT ;  /* 0x0000005c029c7812 */ /* 0x100fe200078efe79 */
[C---:B------:R-:W-:Y:S01]  /*1a50*/  IMAD.HI.U32 R4, R0.reuse, R52, RZ ;  /* 0x0000003400047227 */ /* 0x040fe200078e00ff */
[----:B------:R-:W-:Y:S01]  /*1a60*/  IABS R20, R231 ;  /* 0x000000e700147213 */ /* 0x000fe20000000000 */
[----:B------:R-:W-:Y:S01]  /*1a70*/  STL [R1+0x64c], R242 ;  /* 0x00064cf201007387 */ /* 0x000fe20000100800 */
[----:B------:R-:W-:Y:S01]  /*1a80*/  IABS R17, R156 ;  /* 0x0000009c00117213 */ /* 0x000fe20000000000 */
[----:B------:R-:W-:Y:S01]  /*1a90*/  IMAD.HI.U32 R5, R0, R50, RZ ;  /* 0x0000003200057227 */ /* 0x000fe200078e00ff */
[C-C-:B------:R-:W-:Y:S01]  /*1aa0*/  LOP3.LUT R230, R2.reuse, 0x5e, R121.reuse, 0xfe, !PT ;  /* 0x0000005e02e67812 */ /* 0x140fe200078efe79 */
[----:B------:R-:W-:Y:S01]  /*1ab0*/  STL [R1+0x648], R241 ;  /* 0x000648f101007387 */ /* 0x000fe20000100800 */
[--C-:B------:R-:W-:Y:S01]  /*1ac0*/  LOP3.LUT R155, R2, 0x62, R121.reuse, 0xfe, !PT ;  /* 0x00000062029b7812 */ /* 0x100fe200078efe79 */
[----:B------:R-:W-:Y:S01]  /*1ad0*/  IMAD.HI.U32 R3, R0, R49, RZ ;  /* 0x0000003100037227 */ /* 0x000fe200078e00ff */
[----:B------:R-:W-:Y:S01]  /*1ae0*/  IABS R16, R230 ;  /* 0x000000e600107213 */ /* 0x000fe20000000000 */
[----:B------:R-:W-:Y:S01]  /*1af0*/  STL [R1+0x644], R167 ;  /* 0x000644a701007387 */ /* 0x000fe20000100800 */
[----:B------:R-:W-:Y:S01]  /*1b00*/  LOP3.LUT R229, R2, 0x60, R121, 0xfe, !PT ;  /* 0x0000006002e57812 */ /* 0x000fe200078efe79 */
[--C-:B------:R-:W-:Y:S01]  /*1b10*/  @!P3 IMAD.IADD R67, R67, 0x1, -R107.reuse ;  /* 0x000000014343b824 */ /* 0x100fe200078e0a6b */
[C---:B------:R-:W-:Y:S01]  /*1b20*/  ISETP.GT.U32.AND P3, PT, R107.reuse, R56, PT ;  /* 0x000000386b00720c */ /* 0x040fe20003f64070 */
[----:B------:R-:W-:Y:S01]  /*1b30*/  @!P2 IMAD.IADD R64, R64, 0x1, -R107 ;  /* 0x000000014040a824 */ /* 0x000fe200078e0a6b */
[C---:B------:R-:W-:Y:S01]  /*1b40*/  ISETP.GT.U32.AND P2, PT, R107.reuse, R53, PT ;  /* 0x000000356b00720c */ /* 0x040fe20003f44070 */
[----:B------:R-:W-:Y:S01]  /*1b50*/  IMAD.MOV R4, RZ, RZ, -R4 ;  /* 0x000000ffff047224 */ /* 0x000fe200078e0a04 */
[C---:B------:R-:W-:Y:S01]  /*1b60*/  LOP3.LUT R154, R2.reuse, 0x64, R121, 0xfe, !PT ;  /* 0x00000064029a7812 */ /* 0x040fe200078efe79 */
[----:B------:R-:W-:Y:S01]  /*1b70*/  IMAD.MOV R5, RZ, RZ, -R5 ;  /* 0x000000ffff057224 */ /* 0x000fe200078e0a05 */
[----:B------:R-:W-:Y:S01]  /*1b80*/  IABS R13, R155 ;  /* 0x0000009b000d7213 */ /* 0x000fe20000000000 */
[----:B------:R-:W-:Y:S01]  /*1b90*/  IMAD.MOV R8, RZ, RZ, -R3 ;  /* 0x000000ffff087224 */ /* 0x000fe200078e0a03 */
[----:B------:R-:W-:Y:S01]  /*1ba0*/  IABS R14, R229 ;  /* 0x000000e5000e7213 */ /* 0x000fe20000000000 */
[C---:B------:R-:W-:Y:S01]  /*1bb0*/  IMAD R52, R107.reuse, R4, R52 ;  /* 0x000000046b347224 */ /* 0x040fe200078e0234 */
[----:B------:R-:W-:Y:S01]  /*1bc0*/  IABS R11, R154 ;  /* 0x0000009a000b7213 */ /* 0x000fe20000000000 */
[C---:B------:R-:W-:Y:S01]  /*1bd0*/  IMAD R50, R107.reuse, R5, R50 ;  /* 0x000000056b327224 */ /* 0x040fe200078e0232 */
[C---:B------:R-:W-:Y:S01]  /*1be0*/  LOP3.LUT R228, R2.reuse, 0x66, R121, 0xfe, !PT ;  /* 0x0000006602e47812 */ /* 0x040fe200078efe79 */
[C---:B------:R-:W-:Y:S01]  /*1bf0*/  IMAD R49, R107.reuse, R8, R49 ;  /* 0x000000086b317224 */ /* 0x040fe200078e0231 */
[----:B------:R-:W-:Y:S01]  /*1c00*/  LOP3.LUT R227, R2, 0x68, R121, 0xfe, !PT ;  /* 0x0000006802e37812 */ /* 0x000fe200078efe79 */
[----:B------:R-:W-:Y:S01]  /*1c10*/  @!P6 IMAD.IADD R68, R68, 0x1, -R107 ;  /* 0x000000014444e824 */ /* 0x000fe200078e0a6b */
[C---:B------:R-:W-:Y:S01]  /*1c20*/  ISETP.GT.U32.AND P6, PT, R107.reuse, R58, PT ;  /* 0x0000003a6b00720c */ /* 0x040fe20003fc4070 */
[----:B------:R-:W-:Y:S01]  /*1c30*/  IMAD.HI.U32 R3, R0, R47, RZ ;  /* 0x0000002f00037227 */ /* 0x000fe200078e00ff */
[C-C-:B------:R-:W-:Y:S01]  /*1c40*/  LOP3.LUT R153, R2.reuse, 0x6a, R121.reuse, 0xfe, !PT ;  /* 0x0000006a02997812 */ /* 0x140fe200078efe79 */
[----:B------:R-:W-:Y:S01]  /*1c50*/  STL [R1+0x640], R166 ;  /* 0x000640a601007387 */ /* 0x000fe20000100800 */
[----:B------:R-:W-:Y:S01]  /*1c60*/  LOP3.LUT R152, R2, 0x6c, R121, 0xfe, !PT ;  /* 0x0000006c02987812 */ /* 0x000fe200078efe79 */
[--C-:B------:R-:W-:Y:S01]  /*1c70*/  @!P5 IMAD.IADD R62, R62, 0x1, -R107.reuse ;  /* 0x000000013e3ed824 */ /* 0x100fe200078e0a6b */
[----:B------:R-:W-:Y:S01]  /*1c80*/  ISETP.GT.U32.AND P5, PT, R107, R52, PT ;  /* 0x000000346b00720c */ /* 0x000fe20003fa4070 */
[--C-:B------:R-:W-:Y:S01]  /*1c90*/  @!P4 IMAD.IADD R61, R61, 0x1, -R107.reuse ;  /* 0x000000013d3dc824 */ /* 0x100fe200078e0a6b */
[----:B------:R-:W-:Y:S01]  /*1ca0*/  ISETP.GT.U32.AND P4, PT, R107, R50, PT ;  /* 0x000000326b00720c */ /* 0x000fe20003f84070 */
[--C-:B------:R-:W-:Y:S01]  /*1cb0*/  @!P1 IMAD.IADD R59, R59, 0x1, -R107.reuse ;  /* 0x000000013b3b9824 */ /* 0x100fe200078e0a6b */
[----:B------:R-:W-:Y:S01]  /*1cc0*/  ISETP.GT.U32.AND P1, PT, R107, R49, PT ;  /* 0x000000316b00720c */ /* 0x000fe20003f24070 */
[----:B------:R-:W-:Y:S01]  /*1cd0*/  @!P0 IMAD.IADD R55, R55, 0x1, -R107 ;  /* 0x0000000137378824 */ /* 0x000fe200078e0a6b */
[C---:B------:R-:W-:Y:S01]  /*1ce0*/  ISETP.GT.U32.AND P0, PT, R107.reuse, R64, PT ;  /* 0x000000406b00720c */ /* 0x040fe20003f04070 */
[----:B------:R-:W-:Y:S01]  /*1cf0*/  IMAD.MOV R4, RZ, RZ, -R3 ;  /* 0x000000ffff047224 */ /* 0x000fe200078e0a03 */
[----:B------:R-:W-:Y:S01]  /*1d00*/  LOP3.LUT R226, R2, 0x6e, R121, 0xfe, !PT ;  /* 0x0000006e02e27812 */ /* 0x000fe200078efe79 */
[--C-:B------:R-:W-:Y:S01]  /*1d10*/  @!P3 IMAD.IADD R56, R56, 0x1, -R107.reuse ;  /* 0x000000013838b824 */ /* 0x100fe200078e0a6b */
[----:B------:R-:W-:Y:S01]  /*1d20*/  ISETP.GT.U32.AND P3, PT, R107, R65, PT ;  /* 0x000000416b00720c */ /* 0x000fe20003f64070 */
[----:B------:R-:W-:Y:S01]  /*1d30*/  @!P2 IMAD.IADD R53, R53, 0x1, -R107 ;  /* 0x000000013535a824 */ /* 0x000fe200078e0a6b */
[C---:B------:R-:W-:Y:S01]  /*1d40*/  ISETP.GT.U32.AND P2, PT, R107.reuse, R62, PT ;  /* 0x0000003e6b00720c */ /* 0x040fe20003f44070 */
[----:B------:R-:W-:Y:S01]  /*1d50*/  IMAD.HI.U32 R3, R0, R46, RZ ;  /* 0x0000002e00037227 */ /* 0x000fe200078e00ff */
[----:B------:R-:W-:Y:S01]  /*1d60*/  IABS R105, R153 ;  /* 0x0000009900697213 */ /* 0x000fe20000000000 */
[----:B------:R-:W-:Y:S01]  /*1d70*/  STL [R1+0x63c], R240 ;  /* 0x00063cf001007387 */ /* 0x000fe20000100800 */
[----:B------:R-:W-:Y:S01]  /*1d80*/  IABS R12, R152 ;  /* 0x00000098000c7213 */ /* 0x000fe20000000000 */
[C---:B------:R-:W-:Y:S01]  /*1d90*/  IMAD R47, R107.reuse, R4, R47 ;  /* 0x000000046b2f7224 */ /* 0x040fe200078e022f */
[----:B------:R-:W-:Y:S01]  /*1da0*/  IABS R103, R226 ;  /* 0x000000e200677213 */ /* 0x000fe20000000000 */
[----:B------:R-:W-:Y:S01]  /*1db0*/  IMAD.MOV R8, RZ, RZ, -R3 ;  /* 0x000000ffff087224 */ /* 0x000fe200078e0a03 */
[--C-:B------:R-:W-:Y:S01]  /*1dc0*/  LOP3.LUT R225, R2, 0x70, R121.reuse, 0xfe, !PT ;  /* 0x0000007002e17812 */ /* 0x100fe200078efe79 */
[----:B------:R-:W-:Y:S01]  /*1dd0*/  IMAD.HI.U32 R4, R0, R44, RZ ;  /* 0x0000002c00047227 */ /* 0x000fe200078e00ff */
[--C-:B------:R-:W-:Y:S01]  /*1de0*/  LOP3.LUT R151, R2, 0x72, R121.reuse, 0xfe, !PT ;  /* 0x0000007202977812 */ /* 0x100fe200078efe79 */
[----:B------:R-:W-:Y:S01]  /*1df0*/  STL [R1+0x638], R239 ;  /* 0x000638ef01007387 */ /* 0x000fe20000100800 */
[----:B------:R-:W-:Y:S01]  /*1e00*/  IABS R133, R225 ;  /* 0x000000e100857213 */ /* 0x000fe20000000000 */
[----:B------:R-:W-:Y:S01]  /*1e10*/  IMAD.HI.U32 R3, R0, R41, RZ ;  /* 0x0000002900037227 */ /* 0x000fe200078e00ff */
[----:B------:R-:W-:Y:S01]  /*1e20*/  IABS R251, R151 ;  /* 0x0000009700fb7213 */ /* 0x000fe20000000000 */
[----:B------:R-:W-:Y:S01]  /*1e30*/  STL [R1+0x634], R165 ;  /* 0x000634a501007387 */ /* 0x000fe20000100800 */
[----:B------:R-:W-:Y:S01]  /*1e40*/  LOP3.LUT R223, R2, 0x78, R121, 0xfe, !PT ;  /* 0x0000007802df7812 */ /* 0x000fe200078efe79 */
[----:B------:R-:W-:Y:S01]  /*1e50*/  @!P6 IMAD.IADD R58, R58, 0x1, -R107 ;  /* 0x000000013a3ae824 */ /* 0x000fe200078e0a6b */
[C---:B------:R-:W-:Y:S01]  /*1e60*/  ISETP.GT.U32.AND P6, PT, R107.reuse, R67, PT ;  /* 0x000000436b00720c */ /* 0x040fe20003fc4070 */
[C---:B------:R-:W-:Y:S01]  /*1e70*/  IMAD R46, R107.reuse, R8, R46 ;  /* 0x000000086b2e7224 */ /* 0x040fe200078e022e */
[C---:B------:R-:W-:Y:S01]  /*1e80*/  LOP3.LUT R149, R2.reuse, 0x7a, R121, 0xfe, !PT ;  /* 0x0000007a02957812 */ /* 0x040fe200078efe79 */
[----:B------:R-:W-:Y:S01]  /*1e90*/  IMAD.MOV R4, RZ, RZ, -R4 ;  /* 0x000000ffff047224 */ /* 0x000fe200078e0a04 */
[----:B------:R-:W-:Y:S01]  /*1ea0*/  IABS R93, R223 ;  /* 0x000000df005d7213 */ /* 0x000fe20000000000 */
[----:B------:R-:W-:Y:S01]  /*1eb0*/  IMAD.MOV R8, RZ, RZ, -R3 ;  /* 0x000000ffff087224 */ /* 0x000fe200078e0a03 */
[----:B------:R-:W-:Y:S01]  /*1ec0*/  LOP3.LUT R150, R2, 0x74, R121, 0xfe, !PT ;  /* 0x0000007402967812 */ /* 0x000fe200078efe79 */
[--C-:B------:R-:W-:Y:S01]  /*1ed0*/  @!P5 IMAD.IADD R52, R52, 0x1, -R107.reuse ;  /* 0x000000013434d824 */ /* 0x100fe200078e0a6b */
[C---:B------:R-:W-:Y:S01]  /*1ee0*/  ISETP.GT.U32.AND P5, PT, R107.reuse, R61, PT ;  /* 0x0000003d6b00720c */ /* 0x040fe20003fa4070 */
[--C-:B------:R-:W-:Y:S01]  /*1ef0*/  @!P4 IMAD.IADD R50, R50, 0x1, -R107.reuse ;  /* 0x000000013232c824 */ /* 0x100fe200078e0a6b */
[----:B------:R-:W-:Y:S01]  /*1f00*/  ISETP.GT.U32.AND P4, PT, R107, R59, PT ;  /* 0x0000003b6b00720c */ /* 0x000fe20003f84070 */
[--C-:B------:R-:W-:Y:S01]  /*1f10*/  @!P1 IMAD.IADD R49, R49, 0x1, -R107.reuse ;  /* 0x0000000131319824 */ /* 0x100fe200078e0a6b */
[C---:B------:R-:W-:Y:S01]  /*1f20*/  ISETP.GT.U32.AND P1, PT, R107.reuse, R58, PT ;  /* 0x0000003a6b00720c */ /* 0x040fe20003f24070 */
[----:B------:R-:W-:Y:S01]  /*1f30*/  @!P0 IMAD.IADD R64, R64, 0x1, -R107 ;  /* 0x0000000140408824 */ /* 0x000fe200078e0a6b */
[C---:B------:R-:W-:Y:S01]  /*1f40*/  ISETP.GT.U32.AND P0, PT, R107.reuse, R55, PT ;  /* 0x000000376b00720c */ /* 0x040fe20003f04070 */
[----:B------:R-:W-:Y:S01]  /*1f50*/  IMAD.HI.U32 R3, R0, R40, RZ ;  /* 0x0000002800037227 */ /* 0x000fe200078e00ff */
[----:B------:R-:W-:Y:S01]  /*1f60*/  IABS R92, R149 ;  /* 0x00000095005c7213 */ /* 0x000fe20000000000 */
[----:B------:R-:W-:Y:S01]  /*1f70*/  STL [R1+0x630], R164 ;  /* 0x000630a401007387 */ /* 0x000fe20000100800 */
[----:B------:R-:W-:Y:S01]  /*1f80*/  LOP3.LUT R224, R2, 0x76, R121, 0xfe, !PT ;  /* 0x0000007602e07812 */ /* 0x000fe200078efe79 */
[----:B------:R-:W-:Y:S01]  /*1f90*/  IMAD R44, R107, R4, R44 ;  /* 0x000000046b2c7224 */ /* 0x000fe200078e022c */
[----:B------:R-:W-:Y:S01]  /*1fa0*/  IABS R252, R150 ;  /* 0x0000009600fc7213 */ /* 0x000fe20000000000 */
[--C-:B------:R-:W-:Y:S01]  /*1fb0*/  @!P3 IMAD.IADD R65, R65, 0x1, -R107.reuse ;  /* 0x000000014141b824 */ /* 0x100fe200078e0a6b */
[C---:B------:R-:W-:Y:S01]  /*1fc0*/  ISETP.GT.U32.AND P3, PT, R107.reuse, R56, PT ;  /* 0x000000386b00720c */ /* 0x040fe20003f64070 */
[----:B------:R-:W-:Y:S01]  /*1fd0*/  @!P2 IMAD.IADD R62, R62, 0x1, -R107 ;  /* 0x000000013e3ea824 */ /* 0x000fe200078e0a6b */
[C---:B------:R-:W-:Y:S01]  /*1fe0*/  ISETP.GT.U32.AND P2, PT, R107.reuse, R53, PT ;  /* 0x000000356b00720c */ /* 0x040fe20003f44070 */
[----:B------:R-:W-:Y:S01]  /*1ff0*/  IMAD.MOV R4, RZ, RZ, -R3 ;  /* 0x000000ffff047224 */ /* 0x000fe200078e0a03 */
[--C-:B------:R-:W-:Y:S01]  /*2000*/  LOP3.LUT R148, R2, 0x7c, R121.reuse, 0xfe, !PT ;  /* 0x0000007c02947812 */ /* 0x100fe200078efe79 */
[----:B------:R-:W-:Y:S01]  /*2010*/  IMAD.HI.U32 R5, R0, R43, RZ ;  /* 0x0000002b00057227 */ /* 0x000fe200078e00ff */
[----:B------:R-:W-:Y:S01]  /*2020*/  LOP3.LUT R222, R2, 0x7e, R121, 0xfe, !PT ;  /* 0x0000007e02de7812 */ /* 0x000fe200078efe79 */
[----:B------:R-:W-:Y:S01]  /*2030*/  STL [R1+0x62c], R238 ;  /* 0x00062cee01007387 */ /* 0x000fe20000100800 */
[----:B------:R-:W-:Y:S01]  /*2040*/  IABS R94, R224 ;  /* 0x000000e0005e7213 */ /* 0x000fe20000000000 */
[----:B------:R-:W-:Y:S01]  /*2050*/  IMAD.HI.U32 R3, R0, R38, RZ ;  /* 0x0000002600037227 */ /* 0x000fe200078e00ff */
[C---:B------:R-:W-:Y:S01]  /*2060*/  LOP3.LUT R221, R132.reuse, 0x80, RZ, 0xfc, !PT ;  /* 0x0000008084dd7812 */ /* 0x040fe200078efcff */
[----:B------:R-:W-:Y:S01]  /*2070*/  STL [R1+0x628], R237 ;  /* 0x000628ed01007387 */ /* 0x000fe20000100800 */
[----:B------:R-:W-:Y:S01]  /*2080*/  IABS R90, R222 ;  /* 0x000000de005a7213 */ /* 0x000fe20000000000 */
[C---:B------:R-:W-:Y:S01]  /*2090*/  IMAD R41, R107.reuse, R8, R41 ;  /* 0x000000086b297224 */ /* 0x040fe200078e0229 */
[----:B------:R-:W-:Y:S01]  /*20a0*/  IABS R91, R148 ;  /* 0x00000094005b7213 */ /* 0x000fe20000000000 */
[----:B------:R-:W-:Y:S01]  /*20b0*/  IMAD.MOV R10, RZ, RZ, -R5 ;  /* 0x000000ffff0a7224 */ /* 0x000fe200078e0a05 */
[----:B------:R-:W-:Y:S01]  /*20c0*/  LOP3.LUT R147, R132, 0x82, RZ, 0xfc, !PT ;  /* 0x0000008284937812 */ /* 0x000fe200078efcff */
[----:B------:R-:W-:Y:S01]  /*20d0*/  IMAD.MOV R8, RZ, RZ, -R3 ;  /* 0x000000ffff087224 */ /* 0x000fe200078e0a03 */
[----:B------:R-:W-:Y:S01]  /*20e0*/  IABS R88, R221 ;  /* 0x000000dd00587213 */ /* 0x000fe20000000000 */
[----:B------:R-:W-:Y:S01]  /*20f0*/  IMAD.HI.U32 R3, R0, R34, RZ ;  /* 0x0000002200037227 */ /* 0x000fe200078e00ff */
[----:B------:R-:W-:Y:S01]  /*2100*/  IABS R87, R147 ;  /* 0x0000009300577213 */ /* 0x000fe20000000000 */
[----:B------:R-:W-:Y:S01]  /*2110*/  STL [R1+0x624], R163 ;  /* 0x000624a301007387 */ /* 0x000fe20000100800 */
[C---:B------:R-:W-:Y:S01]  /*2120*/  LOP3.LUT R146, R132.reuse, 0x84, RZ, 0xfc, !PT ;  /* 0x0000008484927812 */ /* 0x040fe200078efcff */
[C---:B------:R-:W-:Y:S01]  /*2130*/  IMAD R43, R107.reuse, R10, R43 ;  /* 0x0000000a6b2b7224 */ /* 0x040fe200078e022b */
[----:B------:R-:W-:Y:S01]  /*2140*/  LOP3.LUT R220, R132, 0x86, RZ, 0xfc, !PT ;  /* 0x0000008684dc7812 */ /* 0x000fe200078efcff */
        /* <DEDUP_REMOVED lines=10> */
[----:B------:R-:W-:Y:S01]  /*21f0*/  IMAD.HI.U32 R4, R0, R37, RZ ;  /* 0x0000002500047227 */ /* 0x000fe200078e00ff */
[----:B------:R-:W-:Y:S01]  /*2200*/  IABS R82, R220 ;  /* 0x000000dc00527213 */ /* 0x000fe20000000000 */
[----:B------:R-:W-:Y:S01]  /*2210*/  STL [R1+0x620], R162 ;  /* 0x000620a201007387 */ /* 0x000fe20000100800 */
[C---:B------:R-:W-:Y:S01]  /*2220*/  LOP3.LUT R144, R132.reuse, 0x8c, RZ, 0xfc, !PT ;  /* 0x0000008c84907812 */ /* 0x040fe200078efcff */
[----:B------:R-:W-:Y:S01]  /*2230*/  IMAD.MOV R3, RZ, RZ, -R3 ;  /* 0x000000ffff037224 */ /* 0x000fe200078e0a03 */
[----:B------:R-:W-:Y:S01]  /*2240*/  LOP3.LUT R219, R132, 0x88, RZ, 0xfc, !PT ;  /* 0x0000008884db7812 */ /* 0x000fe200078efcff */
[--C-:B------:R-:W-:Y:S01]  /*2250*/  @!P3 IMAD.IADD R56, R56, 0x1, -R107.reuse ;  /* 0x000000013838b824 */ /* 0x100fe200078e0a6b */
[----:B------:R-:W-:Y:S01]  /*2260*/  ISETP.GT.U32.AND P3, PT, R107, R46, PT ;  /* 0x0000002e6b00720c */ /* 0x000fe20003f64070 */
[----:B------:R-:W-:Y:S01]  /*2270*/  @!P2 IMAD.IADD R53, R53, 0x1, -R107 ;  /* 0x000000013535a824 */ /* 0x000fe200078e0a6b */
[C---:B------:R-:W-:Y:S01]  /*2280*/  ISETP.GT.U32.AND P2, PT, R107.reuse, R43, PT ;  /* 0x0000002b6b00720c */ /* 0x040fe20003f44070 */
[----:B------:R-:W-:Y:S01]  /*2290*/  IMAD.MOV R4, RZ, RZ, -R4 ;  /* 0x000000ffff047224 */ /* 0x000fe200078e0a04 */
[----:B------:R-:W-:Y:S01]  /*22a0*/  IABS R72, R144 ;  /* 0x0000009000487213 */ /* 0x000fe20000000000 */
[C---:B------:R-:W-:Y:S01]  /*22b0*/  IMAD R34, R107.reuse, R3, R34 ;  /* 0x000000036b227224 */ /* 0x040fe200078e0222 */
[----:B------:R-:W-:Y:S01]  /*22c0*/  IABS R79, R219 ;  /* 0x000000db004f7213 */ /* 0x000fe20000000000 */
[----:B------:R-:W-:Y:S01]  /*22d0*/  IMAD.HI.U32 R5, R0, R35, RZ ;  /* 0x0000002300057227 */ /* 0x000fe200078e00ff */
[C---:B------:R-:W-:Y:S01]  /*22e0*/  LOP3.LUT R218, R132.reuse, 0x8e, RZ, 0xfc, !PT ;  /* 0x0000008e84da7812 */ /* 0x040fe200078efcff */
[----:B------:R-:W-:Y:S01]  /*22f0*/  STL [R1+0x61c], R236 ;  /* 0x00061cec01007387 */ /* 0x000fe20000100800 */
[----:B------:R-:W-:Y:S01]  /*2300*/  LOP3.LUT R217, R132, 0x90, RZ, 0xfc, !PT ;  /* 0x0000009084d97812 */ /* 0x000fe200078efcff */
[----:B------:R-:W-:Y:S01]  /*2310*/  IMAD.HI.U32 R3, R0, R32, RZ ;  /* 0x0000002000037227 */ /* 0x000fe200078e00ff */
[----:B------:R-:W-:Y:S01]  /*2320*/  IABS R69, R218 ;  /* 0x000000da00457213 */ /* 0x000fe20000000000 */
[----:B------:R-:W-:Y:S01]  /*2330*/  STL [R1+0x618], R235 ;  /* 0x000618eb01007387 */ /* 0x000fe20000100800 */
[C---:B------:R-:W-:Y:S01]  /*2340*/  LOP3.LUT R145, R132.reuse, 0x8a, RZ, 0xfc, !PT ;  /* 0x0000008a84917812 */ /* 0x040fe200078efcff */
[----:B------:R-:W-:Y:S01]  /*2350*/  IMAD R37, R107, R4, R37 ;  /* 0x000000046b257224 */ /* 0x000fe200078e0225 */
[----:B------:R-:W-:Y:S01]  /*2360*/  IABS R66, R217 ;  /* 0x000000d900427213 */ /* 0x000fe20000000000 */
[----:B------:R-:W-:Y:S01]  /*2370*/  IMAD.MOV R10, RZ, RZ, -R5 ;  /* 0x000000ffff0a7224 */ /* 0x000fe200078e0a05 */
[----:B------:R-:W-:Y:S01]  /*2380*/  IABS R76, R145 ;  /* 0x00000091004c7213 */ /* 0x000fe20000000000 */
[----:B------:R-:W-:Y:S01]  /*2390*/  IMAD.MOV R4, RZ, RZ, -R3 ;  /* 0x000000ffff047224 */ /* 0x000fe200078e0a03 */
[C---:B------:R-:W-:Y:S01]  /*23a0*/  LOP3.LUT R216, R132.reuse, 0x96, RZ, 0xfc, !PT ;  /* 0x0000009684d87812 */ /* 0x040fe200078efcff */
[----:B------:R-:W-:Y:S01]  /*23b0*/  @!P6 IMAD.IADD R67, R67, 0x1, -R107 ;  /* 0x000000014343e824 */ /* 0x000fe200078e0a6b */
[C---:B------:R-:W-:Y:S01]  /*23c0*/  ISETP.GT.U32.AND P6, PT, R107.reuse, R49, PT ;  /* 0x000000316b00720c */ /* 0x040fe20003fc4070 */
[C---:B------:R-:W-:Y:S01]  /*23d0*/  IMAD R35, R107.reuse, R10, R35 ;  /* 0x0000000a6b237224 */ /* 0x040fe200078e0223 */
[----:B------:R-:W-:Y:S01]  /*23e0*/  IABS R57, R216 ;  /* 0x000000d800397213 */ /* 0x000fe20000000000 */
[C---:B------:R-:W-:Y:S01]  /*23f0*/  IMAD R32, R107.reuse, R4, R32 ;  /* 0x000000046b207224 */ /* 0x040fe200078e0220 */
[----:B------:R-:W-:Y:S01]  /*2400*/  LOP3.LUT R143, R132, 0x92, RZ, 0xfc, !PT ;  /* 0x00000092848f7812 */ /* 0x000fe200078efcff */
[--C-:B------:R-:W-:Y:S01]  /*2410*/  @!P5 IMAD.IADD R52, R52, 0x1, -R107.reuse ;  /* 0x000000013434d824 */ /* 0x100fe200078e0a6b */
[C---:B------:R-:W-:Y:S01]  /*2420*/  ISETP.GT.U32.AND P5, PT, R107.reuse, R41, PT ;  /* 0x000000296b00720c */ /* 0x040fe20003fa4070 */
[--C-:B------:R-:W-:Y:S01]  /*2430*/  @!P4 IMAD.IADD R50, R50, 0x1, -R107.reuse ;  /* 0x000000013232c824 */ /* 0x100fe200078e0a6b */
[----:B------:R-:W-:Y:S01]  /*2440*/  ISETP.GT.U32.AND P4, PT, R107, R40, PT ;  /* 0x000000286b00720c */ /* 0x000fe20003f84070 */
[--C-:B------:R-:W-:Y:S01]  /*2450*/  @!P1 IMAD.IADD R47, R47, 0x1, -R107.reuse ;  /* 0x000000012f2f9824 */ /* 0x100fe200078e0a6b */
[C---:B------:R-:W-:Y:S01]  /*2460*/  ISETP.GT.U32.AND P1, PT, R107.reuse, R37, PT ;  /* 0x000000256b00720c */ /* 0x040fe20003f24070 */
[--C-:B------:R-:W-:Y:S01]  /*2470*/  @!P0 IMAD.IADD R44, R44, 0x1, -R107.reuse ;  /* 0x000000012c2c8824 */ /* 0x100fe200078e0a6b */
[C---:B------:R-:W-:Y:S01]  /*2480*/  ISETP.GT.U32.AND P0, PT, R107.reuse, R34, PT ;  /* 0x000000226b00720c */ /* 0x040fe20003f04070 */
[----:B------:R-:W-:Y:S01]  /*2490*/  IMAD.HI.U32 R3, R0, R31, RZ ;  /* 0x0000001f00037227 */ /* 0x000fe200078e00ff */
[C---:B------:R-:W-:Y:S01]  /*24a0*/  LOP3.LUT R215, R132.reuse, 0x98, RZ, 0xfc, !PT ;  /* 0x0000009884d77812 */ /* 0x040fe200078efcff */
[----:B------:R-:W-:Y:S01]  /*24b0*/  STL [R1+0x614], R161 ;  /* 0x000614a101007387 */ /* 0x000fe20000100800 */
[----:B------:R-:W-:Y:S01]  /*24c0*/  LOP3.LUT R142, R132, 0x94, RZ, 0xfc, !PT ;  /* 0x00000094848e7812 */ /* 0x000fe200078efcff */
[----:B------:R-:W-:Y:S01]  /*24d0*/  IMAD.HI.U32 R4, R0, R29, RZ ;  /* 0x0000001d00047227 */ /* 0x000fe200078e00ff */
[----:B------:R-:W-:Y:S01]  /*24e0*/  IABS R63, R143 ;  /* 0x0000008f003f7213 */ /* 0x000fe20000000000 */
[----:B------:R-:W-:Y:S01]  /*24f0*/  STL [R1+0x610], R160 ;  /* 0x000610a001007387 */ /* 0x000fe20000100800 */
[----:B------:R-:W-:Y:S01]  /*2500*/  IABS R54, R215 ;  /* 0x000000d700367213 */ /* 0x000fe20000000000 */
[--C-:B------:R-:W-:Y:S01]  /*2510*/  @!P3 IMAD.IADD R46, R46, 0x1, -R107.reuse ;  /* 0x000000012e2eb824 */ /* 0x100fe200078e0a6b */
[----:B------:R-:W-:Y:S01]  /*2520*/  ISETP.GT.U32.AND P3, PT, R107, R35, PT ;  /* 0x000000236b00720c */ /* 0x000fe20003f64070 */
[----:B------:R-:W-:Y:S01]  /*2530*/  @!P2 IMAD.IADD R43, R43, 0x1, -R107 ;  /* 0x000000012b2ba824 */ /* 0x000fe200078e0a6b */
[C---:B------:R-:W-:Y:S01]  /*2540*/  ISETP.GT.U32.AND P2, PT, R107.reuse, R32, PT ;  /* 0x000000206b00720c */ /* 0x040fe20003f44070 */
[C---:B------:R-:W-:Y:S01]  /*2550*/  IMAD R38, R107.reuse, R8, R38 ;  /* 0x000000086b267224 */ /* 0x040fe200078e0226 */
[----:B------:R-:W-:Y:S01]  /*2560*/  IABS R60, R142 ;  /* 0x0000008e003c7213 */ /* 0x000fe20000000000 */
[----:B------:R-:W-:Y:S01]  /*2570*/  IMAD.MOV R8, RZ, RZ, -R3 ;  /* 0x000000ffff087224 */ /* 0x000fe200078e0a03 */
[C---:B------:R-:W-:Y:S01]  /*2580*/  LOP3.LUT R141, R132.reuse, 0x9a, RZ, 0xfc, !PT ;  /* 0x0000009a848d7812 */ /* 0x040fe200078efcff */
[----:B------:R-:W-:Y:S01]  /*2590*/  IMAD.MOV R4, RZ, RZ, -R4 ;  /* 0x000000ffff047224 */ /* 0x000fe200078e0a04 */
[----:B------:R-:W-:Y:S01]  /*25a0*/  LOP3.LUT R213, R132, 0xa0, RZ, 0xfc, !PT ;  /* 0x000000a084d57812 */ /* 0x000fe200078efcff */
[C---:B------:R-:W-:Y:S01]  /*25b0*/  IMAD R31, R107.reuse, R8, R31 ;  /* 0x000000086b1f7224 */ /* 0x040fe200078e021f */
[----:B------:R-:W-:Y:S01]  /*25c0*/  IABS R51, R141 ;  /* 0x0000008d00337213 */ /* 0x000fe20000000000 */
[----:B------:R-:W-:Y:S01]  /*25d0*/  IMAD R29, R107, R4, R29 ;  /* 0x000000046b1d7224 */ /* 0x000fe200078e021d */
[----:B------:R-:W-:Y:S01]  /*25e0*/  IABS R42, R213 ;  /* 0x000000d5002a7213 */ /* 0x000fe20000000000 */
[--C-:B------:R-:W-:Y:S01]  /*25f0*/  @!P6 IMAD.IADD R49, R49, 0x1, -R107.reuse ;  /* 0x000000013131e824 */ /* 0x100fe200078e0a6b */
[----:B------:R-:W-:Y:S01]  /*2600*/  ISETP.GT.U32.AND P6, PT, R107, R38, PT ;  /* 0x000000266b00720c */ /* 0x000fe20003fc4070 */
[----:B------:R-:W-:Y:S01]  /*2610*/  IMAD.HI.U32 R3, R0, R26, RZ ;  /* 0x0000001a00037227 */ /* 0x000fe200078e00ff */
[C---:B------:R-:W-:Y:S01]  /*2620*/  LOP3.LUT R139, R132.reuse, 0xa2, RZ, 0xfc, !PT ;  /* 0x000000a2848b7812 */ /* 0x040fe200078efcff */
[----:B------:R-:W-:Y:S01]  /*2630*/  STL [R1+0x60c], R234 ;  /* 0x00060cea01007387 */ /* 0x000fe20000100800 */
[----:B------:R-:W-:Y:S01]  /*2640*/  LOP3.LUT R138, R132, 0xa4, RZ, 0xfc, !PT ;  /* 0x000000a4848a7812 */ /* 0x000fe200078efcff */
[--C-:B------:R-:W-:Y:S01]  /*2650*/  @!P5 IMAD.IADD R41, R41, 0x1, -R107.reuse ;  /* 0x000000012929d824 */ /* 0x100fe200078e0a6b */
[C---:B------:R-:W-:Y:S01]  /*2660*/  ISETP.GT.U32.AND P5, PT, R107.reuse, R31, PT ;  /* 0x0000001f6b00720c */ /* 0x040fe20003fa4070 */
[--C-:B------:R-:W-:Y:S01]  /*2670*/  @!P4 IMAD.IADD R40, R40, 0x1, -R107.reuse ;  /* 0x000000012828c824 */ /* 0x100fe200078e0a6b */
[----:B------:R-:W-:Y:S01]  /*2680*/  ISETP.GT.U32.AND P4, PT, R107, R29, PT ;  /* 0x0000001d6b00720c */ /* 0x000fe20003f84070 */
[--C-:B------:R-:W-:Y:S01]  /*2690*/  @!P1 IMAD.IADD R37, R37, 0x1, -R107.reuse ;  /* 0x0000000125259824 */ /* 0x100fe200078e0a6b */
[C---:B------:R-:W-:Y:S01]  /*26a0*/  ISETP.GT.U32.AND P1, PT, R107.reuse, R46, PT ;  /* 0x0000002e6b00720c */ /* 0x040fe20003f24070 */
[----:B------:R-:W-:Y:S01]  /*26b0*/  @!P0 IMAD.IADD R34, R34, 0x1, -R107 ;  /* 0x0000000122228824 */ /* 0x000fe200078e0a6b */
[----:B------:R-:W-:Y:S01]  /*26c0*/  ISETP.GT.U32.AND P0, PT, R107, R43, PT ;  /* 0x0000002b6b00720c */ /* 0x000fe20003f04070 */
[----:B------:R-:W-:Y:S01]  /*26d0*/  IMAD.MOV R3, RZ, RZ, -R3 ;  /* 0x000000ffff037224 */ /* 0x000fe200078e0a03 */
[----:B------:R-:W-:Y:S01]  /*26e0*/  IABS R39, R139 ;  /* 0x0000008b00277213 */ /* 0x000fe20000000000 */
[--C-:B------:R-:W-:Y:S01]  /*26f0*/  @!P3 IMAD.IADD R35, R35, 0x1, -R107.reuse ;  /* 0x000000012323b824 */ /* 0x100fe200078e0a6b */
[C---:B------:R-:W-:Y:S01]  /*2700*/  ISETP.GT.U32.AND P3, PT, R107.reuse, R44, PT ;  /* 0x0000002c6b00720c */ /* 0x040fe20003f64070 */
[--C-:B------:R-:W-:Y:S01]  /*2710*/  @!P2 IMAD.IADD R32, R32, 0x1, -R107.reuse ;  /* 0x000000012020a824 */ /* 0x100fe200078e0a6b */
[C---:B------:R-:W-:Y:S01]  /*2720*/  ISETP.GT.U32.AND P2, PT, R107.reuse, R41, PT ;  /* 0x000000296b00720c */ /* 0x040fe20003f44070 */
[C---:B------:R-:W-:Y:S01]  /*2730*/  IMAD R26, R107.reuse, R3, R26 ;  /* 0x000000036b1a7224 */ /* 0x040fe200078e021a */
[----:B------:R-:W-:Y:S01]  /*2740*/  LOP3.LUT R140, R132, 0x9c, RZ, 0xfc, !PT ;  /* 0x0000009c848c7812 */ /* 0x000fe200078efcff */
[----:B------:R-:W-:Y:S01]  /*2750*/  IMAD.HI.U32 R3, R0, R25, RZ ;  /* 0x0000001900037227 */ /* 0x000fe200078e00ff */
[----:B------:R-:W-:Y:S01]  /*2760*/  IABS R36, R138 ;  /* 0x0000008a00247213 */ /* 0x000fe20000000000 */
[----:B------:R-:W-:Y:S01]  /*2770*/  STL [R1+0x608], R233 ;  /* 0x000608e901007387 */ /* 0x000fe20000100800 */
[----:B------:R-:W-:Y:S01]  /*2780*/  LOP3.LUT R137, R132, 0xaa, RZ, 0xfc, !PT ;  /* 0x000000aa84897812 */ /* 0x000fe200078efcff */
[----:B------:R-:W-:Y:S01]  /*2790*/  @!P6 IMAD.IADD R38, R38, 0x1, -R107 ;  /* 0x000000012626e824 */ /* 0x000fe200078e0a6b */
[----:B------:R-:W-:Y:S01]  /*27a0*/  ISETP.GT.U32.AND P6, PT, R107, R47, PT ;  /* 0x0000002f6b00720c */ /* 0x000fe20003fc4070 */
[----:B------:R-:W-:Y:S01]  /*27b0*/  IMAD.HI.U32 R5, R0, R28, RZ ;  /* 0x0000001c00057227 */ /* 0x000fe200078e00ff */
[----:B------:R-:W-:Y:S01]  /*27c0*/  LOP3.LUT R214, R132, 0x9e, RZ, 0xfc, !PT ;  /* 0x0000009e84d67812 */ /* 0x000fe200078efcff */
[----:B------:R-:W-:Y:S01]  /*27d0*/  STL [R1+0x604], R159 ;  /* 0x0006049f01007387 */ /* 0x000fe20000100800 */
[----:B------:R-:W-:Y:S01]  /*27e0*/  IABS R48, R140 ;  /* 0x0000008c00307213 */ /* 0x000fe20000000000 */
[----:B------:R-:W-:Y:S01]  /*27f0*/  IMAD.MOV R4, RZ, RZ, -R3 ;  /* 0x000000ffff047224 */ /* 0x000fe200078e0a03 */
[----:B------:R-:W-:Y:S01]  /*2800*/  IABS R27, R137 ;  /* 0x00000089001b7213 */ /* 0x000fe20000000000 */
[----:B------:R-:W-:Y:S01]  /*2810*/  IMAD.HI.U32 R3, R0, R23, RZ ;  /* 0x0000001700037227 */ /* 0x000fe200078e00ff */
[----:B------:R-:W-:Y:S01]  /*2820*/  IABS R45, R214 ;  /* 0x000000d6002d7213 */ /* 0x000fe20000000000 */
[----:B------:R-:W-:Y:S01]  /*2830*/  STL [R1+0x600], R158 ;  /* 0x0006009e01007387 */ /* 0x000fe20000100800 */
[----:B------:R-:W-:Y:S01]  /*2840*/  LOP3.LUT R212, R132, 0xa6, RZ, 0xfc, !PT ;  /* 0x000000a684d47812 */ /* 0x000fe200078efcff */
        /* <DEDUP_REMOVED lines=8> */
[----:B------:R-:W-:Y:S01]  /*28d0*/  IMAD.MOV R5, RZ, RZ, -R5 ;  /* 0x000000ffff057224 */ /* 0x000fe200078e0a05 */
[C---:B------:R-:W-:Y:S01]  /*28e0*/  LOP3.LUT R211, R132.reuse, 0xa8, RZ, 0xfc, !PT ;  /* 0x000000a884d37812 */ /* 0x040fe200078efcff */
[C---:B------:R-:W-:Y:S01]  /*28f0*/  IMAD R25, R107.reuse, R4, R25 ;  /* 0x000000046b197224 */ /* 0x040fe200078e0219 */
[----:B------:R-:W-:Y:S01]  /*2900*/  LOP3.LUT R136, R132, 0xac, RZ, 0xfc, !PT ;  /* 0x000000ac84887812 */ /* 0x000fe200078efcff */
[----:B------:R-:W-:Y:S01]  /*2910*/  IMAD.MOV R8, RZ, RZ, -R3 ;  /* 0x000000ffff087224 */ /* 0x000fe200078e0a03 */
[----:B------:R-:W-:Y:S01]  /*2920*/  IABS R33, R212 ;  /* 0x000000d400217213 */ /* 0x000fe20000000000 */
[--C-:B------:R-:W-:Y:S01]  /*2930*/  @!P3 IMAD.IADD R44, R44, 0x1, -R107.reuse ;  /* 0x000000012c2cb824 */ /* 0x100fe200078e0a6b */
[----:B------:R-:W-:Y:S01]  /*2940*/  ISETP.GT.U32.AND P3, PT, R107, R35, PT ;  /* 0x000000236b00720c */ /* 0x000fe20003f64070 */
[----:B------:R-:W-:Y:S01]  /*2950*/  @!P2 IMAD.IADD R41, R41, 0x1, -R107 ;  /* 0x000000012929a824 */ /* 0x000fe200078e0a6b */
[C---:B------:R-:W-:Y:S01]  /*2960*/  ISETP.GT.U32.AND P2, PT, R107.reuse, R32, PT ;  /* 0x000000206b00720c */ /* 0x040fe20003f44070 */
[C---:B------:R-:W-:Y:S01]  /*2970*/  IMAD.HI.U32 R4, R0.reuse, R22, RZ ;  /* 0x0000001600047227 */ /* 0x040fe200078e00ff */
[----:B------:R-:W-:Y:S01]  /*2980*/  IABS R30, R211 ;  /* 0x000000d3001e7213 */ /* 0x000fe20000000000 */
[----:B------:R-:W-:Y:S01]  /*2990*/  STL [R1+0x5fc], R232 ;  /* 0x0005fce801007387 */ /* 0x000fe20000100800 */
[----:B------:R-:W-:Y:S01]  /*29a0*/  IABS R24, R136 ;  /* 0x0000008800187213 */ /* 0x000fe20000000000 */
[----:B------:R-:W-:Y:S01]  /*29b0*/  IMAD.HI.U32 R3, R0, R19, RZ ;  /* 0x0000001300037227 */ /* 0x000fe200078e00ff */
[C---:B------:R-:W-:Y:S01]  /*29c0*/  LOP3.LUT R210, R132.reuse, 0xae, RZ, 0xfc, !PT ;  /* 0x000000ae84d27812 */ /* 0x040fe200078efcff */
[----:B------:R-:W-:Y:S01]  /*29d0*/  STL [R1+0x5f8], R231 ;  /* 0x0005f8e701007387 */ /* 0x000fe20000100800 */
[C---:B------:R-:W-:Y:S01]  /*29e0*/  LOP3.LUT R135, R132.reuse, 0xb2, RZ, 0xfc, !PT ;  /* 0x000000b284877812 */ /* 0x040fe200078efcff */
[C---:B------:R-:W-:Y:S01]  /*29f0*/  IMAD R28, R107.reuse, R5, R28 ;  /* 0x000000056b1c7224 */ /* 0x040fe200078e021c */
[----:B------:R-:W-:Y:S01]  /*2a00*/  LOP3.LUT R209, R132, 0xb0, RZ, 0xfc, !PT ;  /* 0x000000b084d17812 */ /* 0x000fe200078efcff */
[----:B------:R-:W-:Y:S01]  /*2a10*/  IMAD.HI.U32 R5, R0, R20, RZ ;  /* 0x0000001400057227 */ /* 0x000fe200078e00ff */
[----:B------:R-:W-:Y:S01]  /*2a20*/  IABS R21, R210 ;  /* 0x000000d200157213 */ /* 0x000fe20000000000 */
[----:B------:R-:W-:Y:S01]  /*2a30*/  STL [R1+0x5f4], R157 ;  /* 0x0005f49d01007387 */ /* 0x000fe20000100800 */
[----:B------:R-:W-:Y:S01]  /*2a40*/  IABS R15, R135 ;  /* 0x00000087000f7213 */ /* 0x000fe20000000000 */
[C---:B------:R-:W-:Y:S01]  /*2a50*/  IMAD R23, R107.reuse, R8, R23 ;  /* 0x000000086b177224 */ /* 0x040fe200078e0217 */
[C---:B------:R-:W-:Y:S01]  /*2a60*/  LOP3.LUT R134, R132.reuse, 0xb4, RZ, 0xfc, !PT ;  /* 0x000000b484867812 */ /* 0x040fe200078efcff */
[----:B------:R-:W-:Y:S01]  /*2a70*/  IMAD.MOV R4, RZ, RZ, -R4 ;  /* 0x000000ffff047224 */ /* 0x000fe200078e0a04 */
[C---:B------:R-:W-:Y:S01]  /*2a80*/  LOP3.LUT R208, R132.reuse, 0xb6, RZ, 0xfc, !PT ;  /* 0x000000b684d07812 */ /* 0x040fe200078efcff */
[----:B------:R-:W-:Y:S01]  /*2a90*/  IMAD.MOV R8, RZ, RZ, -R3 ;  /* 0x000000ffff087224 */ /* 0x000fe200078e0a03 */
[----:B------:R-:W-:Y:S01]  /*2aa0*/  LOP3.LUT R207, R132, 0xb8, RZ, 0xfc, !PT ;  /* 0x000000b884cf7812 */ /* 0x000fe200078efcff */
[----:B------:R-:W-:Y:S01]  /*2ab0*/  IMAD.HI.U32 R3, R0, R17, RZ ;  /* 0x0000001100037227 */ /* 0x000fe200078e00ff */
[C---:B------:R-:W-:Y:S01]  /*2ac0*/  LOP3.LUT R130, R132.reuse, 0xbc, RZ, 0xfc, !PT ;  /* 0x000000bc84827812 */ /* 0x040fe200078efcff */
[----:B------:R-:W-:Y:S01]  /*2ad0*/  STL [R1+0x5f0], R156 ;  /* 0x0005f09c01007387 */ /* 0x000fe20000100800 */
[----:B------:R-:W-:Y:S01]  /*2ae0*/  IABS R97, R207 ;  /* 0x000000cf00617213 */ /* 0x000fe20000000000 */
[----:B------:R-:W-:Y:S01]  /*2af0*/  IMAD.MOV R5, RZ, RZ, -R5 ;  /* 0x000000ffff057224 */ /* 0x000fe200078e0a05 */
[C---:B------:R-:W-:Y:S01]  /*2b00*/  LOP3.LUT R206, R132.reuse, 0xbe, RZ, 0xfc, !PT ;  /* 0x000000be84ce7812 */ /* 0x040fe200078efcff */
[C---:B------:R-:W-:Y:S01]  /*2b10*/  IMAD R22, R107.reuse, R4, R22 ;  /* 0x000000046b167224 */ /* 0x040fe200078e0216 */
[----:B------:R-:W-:Y:S01]  /*2b20*/  IABS R101, R130 ;  /* 0x0000008200657213 */ /* 0x000fe20000000000 */
[----:B------:R-:W-:Y:S01]  /*2b30*/  IMAD.MOV R4, RZ, RZ, -R3 ;  /* 0x000000ffff047224 */ /* 0x000fe200078e0a03 */
        /* <DEDUP_REMOVED lines=9> */
[C---:B------:R-:W-:Y:S01]  /*2bd0*/  IMAD R20, R107.reuse, R5, R20 ;  /* 0x000000056b147224 */ /* 0x040fe200078e0214 */
[----:B------:R-:W-:Y:S01]  /*2be0*/  IABS R120, R206 ;  /* 0x000000ce00787213 */ /* 0x000fe20000000000 */
[----:B------:R-:W-:Y:S01]  /*2bf0*/  IMAD.HI.U32 R3, R0, R16, RZ ;  /* 0x0000001000037227 */ /* 0x000fe200078e00ff */
[----:B------:R-:W-:Y:S01]  /*2c00*/  IABS R99, R131 ;  /* 0x0000008300637213 */ /* 0x000fe20000000000 */
[----:B------:R-:W-:Y:S01]  /*2c10*/  STL [R1+0x5e4], R230 ;  /* 0x0005e4e601007387 */ /* 0x000fe20000100800 */
[----:B------:R-:W-:Y:S01]  /*2c20*/  LOP3.LUT R205, R132, 0xc0, RZ, 0xfc, !PT ;  /* 0x000000c084cd7812 */ /* 0x000fe200078efcff */
[----:B------:R-:W-:Y:S01]  /*2c30*/  IMAD.HI.U32 R5, R0, R13, RZ ;  /* 0x0000000d00057227 */ /* 0x000fe200078e00ff */
[----:B------:R-:W-:Y:S01]  /*2c40*/  LOP3.LUT R129, R132, 0xc2, RZ, 0xfc, !PT ;  /* 0x000000c284817812 */ /* 0x000fe200078efcff */
[----:B------:R-:W-:Y:S01]  /*2c50*/  STL [R1+0x5dc], R229 ;  /* 0x0005dce501007387 */ /* 0x000fe20000100800 */
[----:B------:R-:W-:Y:S01]  /*2c60*/  IABS R250, R205 ;  /* 0x000000cd00fa7213 */ /* 0x000fe20000000000 */
[----:B------:R-:W-:Y:S01]  /*2c70*/  IMAD R19, R107, R8, R19 ;  /* 0x000000086b137224 */ /* 0x000fe200078e0213 */
[----:B------:R-:W-:Y:S01]  /*2c80*/  IABS R191, R129 ;  /* 0x0000008100bf7213 */ /* 0x000fe20000000000 */
[--C-:B------:R-:W-:Y:S01]  /*2c90*/  @!P3 IMAD.IADD R35, R35, 0x1, -R107.reuse ;  /* 0x000000012323b824 */ /* 0x100fe200078e0a6b */
[C---:B------:R-:W-:Y:S01]  /*2ca0*/  ISETP.GT.U32.AND P3, PT, R107.reuse, R25, PT ;  /* 0x000000196b00720c */ /* 0x040fe20003f64070 */
[----:B------:R-:W-:Y:S01]  /*2cb0*/  @!P2 IMAD.IADD R32, R32, 0x1, -R107 ;  /* 0x000000012020a824 */ /* 0x000fe200078e0a6b */
[C---:B------:R-:W-:Y:S01]  /*2cc0*/  ISETP.GT.U32.AND P2, PT, R107.reuse, R22, PT ;  /* 0x000000166b00720c */ /* 0x040fe20003f44070 */
[C---:B------:R-:W-:Y:S01]  /*2cd0*/  IMAD R17, R107.reuse, R4, R17 ;  /* 0x000000046b117224 */ /* 0x040fe200078e0211 */
[C---:B------:R-:W-:Y:S01]  /*2ce0*/  LOP3.LUT R203, R132.reuse, 0xc8, RZ, 0xfc, !PT ;  /* 0x000000c884cb7812 */ /* 0x040fe200078efcff */
[----:B------:R-:W-:Y:S01]  /*2cf0*/  IMAD.MOV R8, RZ, RZ, -R3 ;  /* 0x000000ffff087224 */ /* 0x000fe200078e0a03 */
[----:B------:R-:W-:Y:S01]  /*2d00*/  LOP3.LUT R204, R132, 0xc6, RZ, 0xfc, !PT ;  /* 0x000000c684cc7812 */ /* 0x000fe200078efcff */
        /* <DEDUP_REMOVED lines=8> */
[----:B------:R-:W-:Y:S01]  /*2d90*/  IMAD.MOV R10, RZ, RZ, -R5 ;  /* 0x000000ffff0a7224 */ /* 0x000fe200078e0a05 */
[----:B------:R-:W-:Y:S01]  /*2da0*/  IABS R5, R228 ;  /* 0x000000e400057213 */ /* 0x000fe20000000000 */
[C---:B------:R-:W-:Y:S01]  /*2db0*/  IMAD R16, R107.reuse, R8, R16 ;  /* 0x000000086b107224 */ /* 0x040fe200078e0210 */
[----:B------:R-:W-:Y:S01]  /*2dc0*/  IABS R187, R127 ;  /* 0x0000007f00bb7213 */ /* 0x000fe20000000000 */
[----:B------:R-:W-:Y:S01]  /*2dd0*/  IMAD.MOV R4, RZ, RZ, -R4 ;  /* 0x000000ffff047224 */ /* 0x000fe200078e0a04 */
[----:B------:R-:W-:Y:S01]  /*2de0*/  IABS R190, R128 ;  /* 0x0000008000be7213 */ /* 0x000fe20000000000 */
[----:B------:R-:W-:Y:S01]  /*2df0*/  IMAD.MOV R8, RZ, RZ, -R3 ;  /* 0x000000ffff087224 */ /* 0x000fe200078e0a03 */
[C---:B------:R-:W-:Y:S01]  /*2e00*/  LOP3.LUT R126, R132.reuse, 0xcc, RZ, 0xfc, !PT ;  /* 0x000000cc847e7812 */ /* 0x040fe200078efcff */
[----:B------:R-:W-:Y:S01]  /*2e10*/  IMAD R13, R107, R10, R13 ;  /* 0x0000000a6b0d7224 */ /* 0x000fe200078e020d */
[C---:B------:R-:W-:Y:S01]  /*2e20*/  LOP3.LUT R125, R132.reuse, 0xd2, RZ, 0xfc, !PT ;  /* 0x000000d2847d7812 */ /* 0x040fe200078efcff */
[----:B------:R-:W-:Y:S01]  /*2e30*/  @!P6 IMAD.IADD R47, R47, 0x1, -R107 ;  /* 0x000000012f2fe824 */ /* 0x000fe200078e0a6b */
[C---:B------:R-:W-:Y:S01]  /*2e40*/  ISETP.GT.U32.AND P6, PT, R107.reuse, R29, PT ;  /* 0x0000001d6b00720c */ /* 0x040fe20003fc4070 */
[----:B------:R-:W-:Y:S01]  /*2e50*/  IMAD.MOV.U32 R10, RZ, RZ, R5 ;  /* 0x000000ffff0a7224 */ /* 0x000fe200078e0005 */
[----:B------:R-:W-:Y:S01]  /*2e60*/  IABS R186, R126 ;  /* 0x0000007e00ba7213 */ /* 0x000fe20000000000 */
[C---:B------:R-:W-:Y:S01]  /*2e70*/  IMAD R14, R107.reuse, R4, R14 ;  /* 0x000000046b0e7224 */ /* 0x040fe200078e020e */
[----:B------:R-:W-:Y:S01]  /*2e80*/  LOP3.LUT R202, R132, 0xce, RZ, 0xfc, !PT ;  /* 0x000000ce84ca7812 */ /* 0x000fe200078efcff */
[----:B------:R-:W-:Y:S01]  /*2e90*/  IMAD R11, R107, R8, R11 ;  /* 0x000000086b0b7224 */ /* 0x000fe200078e020b */
[----:B------:R-:W-:Y:S01]  /*2ea0*/  IABS R8, R227 ;  /* 0x000000e300087213 */ /* 0x000fe20000000000 */
[--C-:B------:R-:W-:Y:S01]  /*2eb0*/  @!P5 IMAD.IADD R31, R31, 0x1, -R107.reuse ;  /* 0x000000011f1fd824 */ /* 0x100fe200078e0a6b */
[C---:B------:R-:W-:Y:S01]  /*2ec0*/  ISETP.GT.U32.AND P5, PT, R107.reuse, R20, PT ;  /* 0x000000146b00720c */ /* 0x040fe20003fa4070 */
[--C-:B------:R-:W-:Y:S01]  /*2ed0*/  @!P4 IMAD.IADD R28, R28, 0x1, -R107.reuse ;  /* 0x000000011c1cc824 */ /* 0x100fe200078e0a6b */
[C---:B------:R-:W-:Y:S01]  /*2ee0*/  ISETP.GT.U32.AND P4, PT, R107.reuse, R17, PT ;  /* 0x000000116b00720c */ /* 0x040fe20003f84070 */
[--C-:B------:R-:W-:Y:S01]  /*2ef0*/  @!P1 IMAD.IADD R26, R26, 0x1, -R107.reuse ;  /* 0x000000011a1a9824 */ /* 0x100fe200078e0a6b */
[----:B------:R-:W-:Y:S01]  /*2f00*/  ISETP.GT.U32.AND P1, PT, R107, R16, PT ;  /* 0x000000106b00720c */ /* 0x000fe20003f24070 */
[--C-:B------:R-:W-:Y:S01]  /*2f10*/  @!P0 IMAD.IADD R23, R23, 0x1, -R107.reuse ;  /* 0x0000000117178824 */ /* 0x100fe200078e0a6b */
[----:B------:R-:W-:Y:S01]  /*2f20*/  ISETP.GT.U32.AND P0, PT, R107, R13, PT ;  /* 0x0000000d6b00720c */ /* 0x000fe20003f04070 */
[----:B------:R-:W-:Y:S01]  /*2f30*/  IMAD.HI.U32 R3, R0, R10, RZ ;  /* 0x0000000a00037227 */ /* 0x000fe200078e00ff */
[----:B------:R-:W-:Y:S01]  /*2f40*/  IABS R183, R125 ;  /* 0x0000007d00b77213 */ /* 0x000fe20000000000 */
[----:B------:R-:W-:Y:S01]  /*2f50*/  STL [R1+0x5d0], R228 ;  /* 0x0005d0e401007387 */ /* 0x000fe20000100800 */
[----:B------:R-:W-:Y:S01]  /*2f60*/  LOP3.LUT R123, R132, 0xd4, RZ, 0xfc, !PT ;  /* 0x000000d4847b7812 */ /* 0x000fe200078efcff */
        /* <DEDUP_REMOVED lines=8> */
[C---:B------:R-:W-:Y:S01]  /*2ff0*/  IMAD R10, R107.reuse, R4, R10 ;  /* 0x000000046b0a7224 */ /* 0x040fe200078e020a */
[----:B------:R-:W-:Y:S01]  /*3000*/  IABS R182, R123 ;  /* 0x0000007b00b67213 */ /* 0x000fe20000000000 */
[----:B------:R-:W-:Y:S01]  /*3010*/  IMAD.HI.U32 R3, R0, R8, RZ ;  /* 0x0000000800037227 */ /* 0x000fe200078e00ff */
[C---:B------:R-:W-:Y:S01]  /*3020*/  LOP3.LUT R201, R132.reuse, 0xd0, RZ, 0xfc, !PT ;  /* 0x000000d084c97812 */ /* 0x040fe200078efcff */
        /* <DEDUP_REMOVED lines=14> */
[----:B------:R-:W-:Y:S01]  /*3110*/  IMAD.MOV R9, RZ, RZ, -R3 ;  /* 0x000000ffff097224 */ /* 0x000fe200078e0a03 */
[----:B------:R-:W-:Y:S01]  /*3120*/  LOP3.LUT R117, R132, 0xdc, RZ, 0xfc, !PT ;  /* 0x000000dc84757812 */ /* 0x000fe200078efcff */
[--C-:B------:R-:W-:Y:S01]  /*3130*/  @!P3 IMAD.IADD R14, R14, 0x1, -R107.reuse ;  /* 0x000000010e0eb824 */ /* 0x100fe200078e0a6b */
[----:B------:R-:W-:Y:S01]  /*3140*/  ISETP.GT.U32.AND P3, PT, R107, R23, PT ;  /* 0x000000176b00720c */ /* 0x000fe20003f64070 */
[----:B------:R-:W-:Y:S01]  /*3150*/  @!P2 IMAD.IADD R11, R11, 0x1, -R107 ;  /* 0x000000010b0ba824 */ /* 0x000fe200078e0a6b */
[----:B------:R-:W-:Y:S01]  /*3160*/  ISETP.GT.U32.AND P2, PT, R107, R20, PT ;  /* 0x000000146b00720c */ /* 0x000fe20003f44070 */
[----:B------:R-:W-:Y:S01]  /*3170*/  IMAD.HI.U32 R5, R0, R12, RZ ;  /* 0x0000000c00057227 */ /* 0x000fe200078e00ff */
[----:B------:R-:W-:Y:S01]  /*3180*/  LOP3.LUT R122, R132, 0xda, RZ, 0xfc, !PT ;  /* 0x000000da847a7812 */ /* 0x000fe200078efcff */
[----:B------:R-:W-:Y:S01]  /*3190*/  STL [R1+0x5c4], R152 ;  /* 0x0005c49801007387 */ /* 0x000fe20000100800 */
[----:B------:R-:W-:Y:S01]  /*31a0*/  IABS R178, R117 ;  /* 0x0000007500b27213 */ /* 0x000fe20000000000 */
[----:B------:R-:W-:Y:S01]  /*31b0*/  IMAD.HI.U32 R3, R0, R103, RZ ;  /* 0x0000006700037227 */ /* 0x000fe200078e00ff */
[----:B------:R-:W-:Y:S01]  /*31c0*/  IABS R179, R122 ;  /* 0x0000007a00b37213 */ /* 0x000fe20000000000 */
[----:B------:R-:W-:Y:S01]  /*31d0*/  STL [R1+0x5c0], R226 ;  /* 0x0005c0e201007387 */ /* 0x000fe20000100800 */
[C---:B------:R-:W-:Y:S01]  /*31e0*/  LOP3.LUT R198, R132.reuse, 0xde, RZ, 0xfc, !PT ;  /* 0x000000de84c67812 */ /* 0x040fe200078efcff */
[----:B------:R-:W-:Y:S01]  /*31f0*/  IMAD.MOV R4, RZ, RZ, -R4 ;  /* 0x000000ffff047224 */ /* 0x000fe200078e0a04 */
[----:B------:R-:W-:Y:S01]  /*3200*/  LOP3.LUT R197, R132, 0xe0, RZ, 0xfc, !PT ;  /* 0x000000e084c57812 */ /* 0x000fe200078efcff */
[----:B------:R-:W-:Y:S01]  /*3210*/  IMAD.MOV R5, RZ, RZ, -R5 ;  /* 0x000000ffff057224 */ /* 0x000fe200078e0a05 */
[----:B------:R-:W-:Y:S01]  /*3220*/  IABS R177, R198 ;  /* 0x000000c600b17213 */ /* 0x000fe20000000000 */
[----:B------:R-:W-:Y:S01]  /*3230*/  IMAD.MOV R18, RZ, RZ, -R3 ;  /* 0x000000ffff127224 */ /* 0x000fe200078e0a03 */
[----:B------:R-:W-:Y:S01]  /*3240*/  IABS R176, R197 ;  /* 0x000000c500b07213 */ /* 0x000fe20000000000 */
[----:B------:R-:W-:Y:S01]  /*3250*/  IMAD.HI.U32 R3, R0, R133, RZ ;  /* 0x0000008500037227 */ /* 0x000fe200078e00ff */
[C---:B------:R-:W-:Y:S01]  /*3260*/  LOP3.LUT R196, R132.reuse, 0xe6, RZ, 0xfc, !PT ;  /* 0x000000e684c47812 */ /* 0x040fe200078efcff */
[----:B------:R-:W-:Y:S01]  /*3270*/  STL [R1+0x5bc], R225 ;  /* 0x0005bce101007387 */ /* 0x000fe20000100800 */
[C---:B------:R-:W-:Y:S01]  /*3280*/  LOP3.LUT R199, R132.reuse, 0xd8, RZ, 0xfc, !PT ;  /* 0x000000d884c77812 */ /* 0x040fe200078efcff */
[----:B------:R-:W-:Y:S01]  /*3290*/  @!P6 IMAD.IADD R19, R19, 0x1, -R107 ;  /* 0x000000011313e824 */ /* 0x000fe200078e0a6b */
[C---:B------:R-:W-:Y:S01]  /*32a0*/  ISETP.GT.U32.AND P6, PT, R107.reuse, R28, PT ;  /* 0x0000001c6b00720c */ /* 0x040fe20003fc4070 */
[C---:B------:R-:W-:Y:S01]  /*32b0*/  IMAD R105, R107.reuse, R4, R105 ;  /* 0x000000046b697224 */ /* 0x040fe200078e0269 */
[----:B------:R-:W-:Y:S01]  /*32c0*/  IABS R173, R196 ;  /* 0x000000c400ad7213 */ /* 0x000fe20000000000 */
[C---:B------:R-:W-:Y:S01]  /*32d0*/  IMAD R4, R107.reuse, R5, R12 ;  /* 0x000000056b047224 */ /* 0x040fe200078e020c */
[----:B------:R-:W-:Y:S01]  /*32e0*/  LOP3.LUT R114, R132, 0xea, RZ, 0xfc, !PT ;  /* 0x000000ea84727812 */ /* 0x000fe200078efcff */
[----:B------:R-:W-:Y:S01]  /*32f0*/  IMAD.MOV R12, RZ, RZ, -R3 ;  /* 0x000000ffff0c7224 */ /* 0x000fe200078e0a03 */
[----:B------:R-:W-:Y:S01]  /*3300*/  IABS R180, R199 ;  /* 0x000000c700b47213 */ /* 0x000fe20000000000 */
        /* <DEDUP_REMOVED lines=11> */
[C---:B------:R-:W-:Y:S01]  /*33c0*/  LOP3.LUT R116, R132.reuse, 0xe2, RZ, 0xfc, !PT ;  /* 0x000000e284747812 */ /* 0x040fe200078efcff */
[----:B------:R-:W-:Y:S01]  /*33d0*/  IMAD R133, R107, R12, R133 ;  /* 0x0000000c6b857224 */ /* 0x000fe200078e0285 */
[----:B------:R-:W-:Y:S01]  /*33e0*/  LOP3.LUT R112, R132, 0xee, RZ, 0xfc, !PT ;  /* 0x000000ee84707812 */ /* 0x000fe200078efcff */
[--C-:B------:R-:W-:Y:S01]  /*33f0*/  @!P3 IMAD.IADD R23, R23, 0x1, -R107.reuse ;  /* 0x000000011717b824 */ /* 0x100fe200078e0a6b */
[C---:B------:R-:W-:Y:S01]  /*3400*/  ISETP.GT.U32.AND P3, PT, R107.reuse, R14, PT ;  /* 0x0000000e6b00720c */ /* 0x040fe20003f64070 */
[----:B------:R-:W-:Y:S01]  /*3410*/  @!P2 IMAD.IADD R20, R20, 0x1, -R107 ;  /* 0x000000011414a824 */ /* 0x000fe200078e0a6b */
[C---:B------:R-:W-:Y:S01]  /*3420*/  ISETP.GT.U32.AND P2, PT, R107.reuse, R11, PT ;  /* 0x0000000b6b00720c */ /* 0x040fe20003f44070 */
[----:B------:R-:W-:Y:S01]  /*3430*/  IMAD.MOV R12, RZ, RZ, -R3 ;  /* 0x000000ffff0c7224 */ /* 0x000fe200078e0a03 */
[----:B------:R-:W-:Y:S01]  /*3440*/  LOP3.LUT R115, R132, 0xe4, RZ, 0xfc, !PT ;  /* 0x000000e484737812 */ /* 0x000fe200078efcff */
[C---:B------:R-:W-:Y:S01]  /*3450*/  IMAD.HI.U32 R3, R0.reuse, R93, RZ ;  /* 0x0000005d00037227 */ /* 0x040fe200078e00ff */
[----:B------:R-:W-:Y:S01]  /*3460*/  IABS R175, R116 ;  /* 0x0000007400af7213 */ /* 0x000fe20000000000 */
[----:B------:R-:W-:Y:S01]  /*3470*/  STL [R1+0x5b4], R150 ;  /* 0x0005b49601007387 */ /* 0x000fe20000100800 */
[----:B------:R-:W-:Y:S01]  /*3480*/  IABS R124, R112 ;  /* 0x00000070007c7213 */ /* 0x000fe20000000000 */
[----:B------:R-:W-:Y:S01]  /*3490*/  IMAD.HI.U32 R2, R0, R92, RZ ;  /* 0x0000005c00027227 */ /* 0x000fe200078e00ff */
[----:B------:R-:W-:Y:S01]  /*34a0*/  IABS R174, R115 ;  /* 0x0000007300ae7213 */ /* 0x000fe20000000000 */
[----:B------:R-:W-:Y:S01]  /*34b0*/  STL [R1+0x5b0], R224 ;  /* 0x0005b0e001007387 */ /* 0x000fe20000100800 */
[C---:B------:R-:W-:Y:S01]  /*34c0*/  LOP3.LUT R111, R132.reuse, 0xf0, RZ, 0xfc, !PT ;  /* 0x000000f0846f7812 */ /* 0x040fe200078efcff */
[C---:B------:R-:W-:Y:S01]  /*34d0*/  IMAD R251, R107.reuse, R12, R251 ;  /* 0x0000000c6bfb7224 */ /* 0x040fe200078e02fb */
[C---:B------:R-:W-:Y:S01]  /*34e0*/  LOP3.LUT R195, R132.reuse, 0xe8, RZ, 0xfc, !PT ;  /* 0x000000e884c37812 */ /* 0x040fe200078efcff */
[C---:B------:R-:W-:Y:S01]  /*34f0*/  IMAD R8, R107.reuse, R9, R8 ;  /* 0x000000096b087224 */ /* 0x040fe200078e0208 */
[----:B------:R-:W-:Y:S01]  /*3500*/  LOP3.LUT R110, R132, 0xf2, RZ, 0xfc, !PT ;  /* 0x000000f2846e7812 */ /* 0x000fe200078efcff */
[----:B------:R-:W-:Y:S01]  /*3510*/  IMAD.MOV R12, RZ, RZ, -R3 ;  /* 0x000000ffff0c7224 */ /* 0x000fe200078e0a03 */
[----:B------:R-:W-:Y:S01]  /*3520*/  IABS R172, R195 ;  /* 0x000000c300ac7213 */ /* 0x000fe20000000000 */
[----:B------:R-:W-:Y:S01]  /*3530*/  IMAD.HI.U32 R5, R0, R252, RZ ;  /* 0x000000fc00057227 */ /* 0x000fe200078e00ff */
[C---:B------:R-:W-:Y:S01]  /*3540*/  LOP3.LUT R109, R132.reuse, 0xf4, RZ, 0xfc, !PT ;  /* 0x000000f4846d7812 */ /* 0x040fe200078efcff */
[----:B------:R-:W-:Y:S01]  /*3550*/  STL [R1+0x5ac], R223 ;  /* 0x0005acdf01007387 */ /* 0x000fe20000100800 */
[C---:B------:R-:W-:Y:S01]  /*3560*/  LOP3.LUT R194, R132.reuse, 0xf8, RZ, 0xfc, !PT ;  /* 0x000000f884c27812 */ /* 0x040fe200078efcff */
[----:B------:R-:W-:Y:S01]  /*3570*/  IMAD.MOV R3, RZ, RZ, -R2 ;  /* 0x000000ffff037224 */ /* 0x000fe200078e0a02 */
[----:B------:R-:W-:Y:S01]  /*3580*/  LOP3.LUT R113, R132, 0xec, RZ, 0xfc, !PT ;  /* 0x000000ec84717812 */ /* 0x000fe200078efcff */
[C---:B------:R-:W-:Y:S01]  /*3590*/  IMAD R103, R107.reuse, R18, R103 ;  /* 0x000000126b677224 */ /* 0x040fe200078e0267 */
[----:B------:R-:W-:Y:S01]  /*35a0*/  STL [R1+0x5a8], R149 ;  /* 0x0005a89501007387 */ /* 0x000fe20000100800 */
[--C-:B------:R-:W-:Y:S01]  /*35b0*/  @!P6 IMAD.IADD R28, R28, 0x1, -R107.reuse ;  /* 0x000000011c1ce824 */ /* 0x100fe200078e0a6b */
[----:B------:R-:W-:Y:S01]  /*35c0*/  ISETP.GT.U32.AND P6, PT, R107, R10, PT ;  /* 0x0000000a6b00720c */ /* 0x000fe20003fc4070 */
        /* <DEDUP_REMOVED lines=9> */
[----:B------:R-:W-:Y:S01]  /*3660*/  IABS R170, R113 ;  /* 0x0000007100aa7213 */ /* 0x000fe20000000000 */
[----:B------:R-:W-:Y:S01]  /*3670*/  IMAD R92, R107, R3, R92 ;  /* 0x000000036b5c7224 */ /* 0x000fe200078e025c */
[----:B------:R-:W-:Y:S01]  /*3680*/  LOP3.LUT R193, R132, 0xfa, RZ, 0xfc, !PT ;  /* 0x000000fa84c17812 */ /* 0x000fe200078efcff */
[----:B------:R-:W-:Y:S01]  /*3690*/  IMAD.HI.U32 R9, R0, R94, RZ ;  /* 0x0000005e00097227 */ /* 0x000fe200078e00ff */
[----:B------:R-:W-:Y:S01]  /*36a0*/  STL [R1+0x5a4], R148 ;  /* 0x0005a49401007387 */ /* 0x000fe20000100800 */
[----:B------:R-:W-:-:S02]  /*36b0*/  LOP3.LUT R108, R132, 0xf6, RZ, 0xfc, !PT ;  /* 0x000000f6846c7812 */ /* 0x000fc400078efcff */
[----:B------:R-:W-:Y:S01]  /*36c0*/  IMAD.HI.U32 R3, R0, R90, RZ ;  /* 0x0000005a00037227 */ /* 0x000fe200078e00ff */
[----:B------:R-:W-:Y:S01]  /*36d0*/  STL [R1+0x5a0], R222 ;  /* 0x0005a0de01007387 */ /* 0x000fe20000100800 */
[----:B------:R-:W-:Y:S02]  /*36e0*/  LOP3.LUT R106, R132, 0xfc, RZ, 0xfc, !PT ;  /* 0x000000fc846a7812 */ /* 0x000fe400078efcff */
[--C-:B------:R-:W-:Y:S01]  /*36f0*/  @!P3 IMAD.IADD R14, R14, 0x1, -R107.reuse ;  /* 0x000000010e0eb824 */ /* 0x100fe200078e0a6b */
[----:B------:R-:W-:Y:S01]  /*3700*/  ISETP.GT.U32.AND P3, PT, R107, R103, PT ;  /* 0x000000676b00720c */ /* 0x000fe20003f64070 */
[----:B------:R-:W-:Y:S01]  /*3710*/  @!P2 IMAD.IADD R11, R11, 0x1, -R107 ;  /* 0x000000010b0ba824 */ /* 0x000fe200078e0a6b */
[C---:B------:R-:W-:Y:S01]  /*3720*/  ISETP.GT.U32.AND P2, PT, R107.reuse, R251, PT ;  /* 0x000000fb6b00720c */ /* 0x040fe20003f44070 */
[----:B------:R-:W-:Y:S01]  /*3730*/  IMAD R252, R107, R5, R252 ;  /* 0x000000056bfc7224 */ /* 0x000fe200078e02fc */
[----:B------:R-:W-:Y:S01]  /*3740*/  STL [R1+0x59c], R221 ;  /* 0x00059cdd01007387 */ /* 0x000fe20000100800 */
[----:B------:R-:W-:-:S03]  /*3750*/  IMAD.HI.U32 R2, R0, R91, RZ ;  /* 0x0000005b00027227 */ /* 0x000fc600078e00ff */
[----:B------:R-:W-:Y:S01]  /*3760*/  STL [R1+0x77c], R147 ;  /* 0x00077c9301007387 */ /* 0x000fe20000100800 */
[----:B------:R-:W-:Y:S02]  /*3770*/  IMAD.MOV R9, RZ, RZ, -R9 ;  /* 0x000000ffff097224 */ /* 0x000fe400078e0a09 */
[----:B------:R-:W-:Y:S01]  /*3780*/  IMAD.HI.U32 R5, R0, R88, RZ ;  /* 0x0000005800057227 */ /* 0x000fe200078e00ff */
[----:B------:R-:W-:Y:S03]  /*3790*/  STL [R1+0x778], R146 ;  /* 0x0007789201007387 */ /* 0x000fe60000100800 */
[----:B------:R-:W-:Y:S01]  /*37a0*/  IMAD.MOV R3, RZ, RZ, -R3 ;  /* 0x000000ffff037224 */ /* 0x000fe200078e0a03 */
[----:B------:R-:W-:Y:S01]  /*37b0*/  STL [R1+0x774], R220 ;  /* 0x000774dc01007387 */ /* 0x000fe20000100800 */
[C---:B------:R-:W-:Y:S02]  /*37c0*/  IMAD R93, R107.reuse, R12, R93 ;  /* 0x0000000c6b5d7224 */ /* 0x040fe400078e025d */
[----:B------:R-:W-:Y:S01]  /*37d0*/  IMAD.MOV R12, RZ, RZ, -R2 ;  /* 0x000000ffff0c7224 */ /* 0x000fe200078e0a02 */
[----:B------:R-:W-:Y:S01]  /*37e0*/  STL [R1+0x770], R219 ;  /* 0x000770db01007387 */ /* 0x000fe20000100800 */
[----:B------:R-:W-:-:S02]  /*37f0*/  IMAD R94, R107, R9, R94 ;  /* 0x000000096b5e7224 */ /* 0x000fc400078e025e */
[----:B------:R-:W-:Y:S01]  /*3800*/  IMAD.HI.U32 R2, R0, R87, RZ ;  /* 0x0000005700027227 */ /* 0x000fe200078e00ff */
[----:B------:R-:W-:Y:S03]  /*3810*/  STL [R1+0x76c], R145 ;  /* 0x00076c9101007387 */ /* 0x000fe60000100800 */
[----:B------:R-:W-:Y:S01]  /*3820*/  IMAD.MOV R5, RZ, RZ, -R5 ;  /* 0x000000ffff057224 */ /* 0x000fe200078e0a05 */
[----:B------:R-:W-:Y:S01]  /*3830*/  STL [R1+0x768], R144 ;  /* 0x0007689001007387 */ /* 0x000fe20000100800 */
[C---:B------:R-:W-:Y:S02]  /*3840*/  IMAD R90, R107.reuse, R3, R90 ;  /* 0x000000036b5a7224 */ /* 0x040fe400078e025a */
[----:B------:R-:W-:Y:S01]  /*3850*/  IMAD R91, R107, R12, R91 ;  /* 0x0000000c6b5b7224 */ /* 0x000fe200078e025b */
[----:B------:R-:W-:Y:S01]  /*3860*/  STL [R1+0x764], R218 ;  /* 0x000764da01007387 */ /* 0x000fe20000100800 */
[----:B------:R-:W-:-:S02]  /*3870*/  IMAD.MOV R2, RZ, RZ, -R2 ;  /* 0x000000ffff027224 */ /* 0x000fc400078e0a02 */
[C---:B------:R-:W-:Y:S01]  /*3880*/  IMAD R88, R107.reuse, R5, R88 ;  /* 0x000000056b587224 */ /* 0x040fe200078e0258 */
[----:B------:R-:W-:Y:S01]  /*3890*/  STL [R1+0x760], R217 ;  /* 0x000760d901007387 */ /* 0x000fe20000100800 */
[--C-:B------:R-:W-:Y:S01]  /*38a0*/  @!P6 IMAD.IADD R10, R10, 0x1, -R107.reuse ;  /* 0x000000010a0ae824 */ /* 0x100fe200078e0a6b */
[C---:B------:R-:W-:Y:S01]  /*38b0*/  ISETP.GT.U32.AND P6, PT, R107.reuse, R252, PT ;  /* 0x000000fc6b00720c */ /* 0x040fe20003fc4070 */
        /* <DEDUP_REMOVED lines=9> */
[----:B------:R-:W-:Y:S01]  /*3950*/  STL [R1+0x75c], R143 ;  /* 0x00075c8f01007387 */ /* 0x000fe20000100800 */
[--C-:B------:R-:W-:Y:S01]  /*3960*/  @!P3 IMAD.IADD R103, R103, 0x1, -R107.reuse ;  /* 0x000000016767b824 */ /* 0x100fe200078e0a6b */
[----:B------:R-:W-:Y:S01]  /*3970*/  ISETP.GT.U32.AND P3, PT, R107, R91, PT ;  /* 0x0000005b6b00720c */ /* 0x000fe20003f64070 */
[----:B------:R-:W-:Y:S01]  /*3980*/  @!P2 IMAD.IADD R251, R251, 0x1, -R107 ;  /* 0x00000001fbfba824 */ /* 0x000fe200078e0a6b */
[----:B------:R-:W-:Y:S01]  /*3990*/  ISETP.GT.U32.AND P2, PT, R107, R88, PT ;  /* 0x000000586b00720c */ /* 0x000fe20003f44070 */
[C---:B------:R-:W-:Y:S01]  /*39a0*/  IMAD.HI.U32 R2, R0.reuse, R85, RZ ;  /* 0x0000005500027227 */ /* 0x040fe200078e00ff */
[----:B------:R-:W-:Y:S03]  /*39b0*/  STL [R1+0x758], R142 ;  /* 0x0007588e01007387 */ /* 0x000fe60000100800 */
[----:B------:R-:W-:Y:S01]  /*39c0*/  IMAD.MOV R12, RZ, RZ, -R2 ;  /* 0x000000ffff0c7224 */ /* 0x000fe200078e0a02 */
[----:B------:R-:W-:Y:S01]  /*39d0*/  STL [R1+0x754], R216 ;  /* 0x000754d801007387 */ /* 0x000fe20000100800 */
[----:B------:R-:W-:-:S03]  /*39e0*/  IMAD.HI.U32 R2, R0, R82, RZ ;  /* 0x0000005200027227 */ /* 0x000fc600078e00ff */
[----:B------:R-:W-:Y:S01]  /*39f0*/  STL [R1+0x750], R215 ;  /* 0x000750d701007387 */ /* 0x000fe20000100800 */
[----:B------:R-:W-:Y:S02]  /*3a00*/  IMAD.MOV R9, RZ, RZ, -R2 ;  /* 0x000000ffff097224 */ /* 0x000fe400078e0a02 */
        /* <DEDUP_REMOVED lines=8> */
[--C-:B------:R-:W-:Y:S01]  /*3a90*/  @!P0 IMAD.IADD R90, R90, 0x1, -R107.reuse ;  /* 0x000000015a5a8824 */ /* 0x100fe200078e0a6b */
[----:B------:R-:W-:Y:S01]  /*3aa0*/  ISETP.GT.U32.AND P0, PT, R107, R251, PT ;  /* 0x000000fb6b00720c */ /* 0x000fe20003f04070 */
[----:B------:R-:W-:Y:S01]  /*3ab0*/  IMAD.HI.U32 R2, R0, R72, RZ ;  /* 0x0000004800027227 */ /* 0x000fe200078e00ff */
[----:B------:R-:W-:Y:S03]  /*3ac0*/  STL [R1+0x74c], R141 ;  /* 0x00074c8d01007387 */ /* 0x000fe60000100800 */
[--C-:B------:R-:W-:Y:S01]  /*3ad0*/  @!P3 IMAD.IADD R91, R91, 0x1, -R107.reuse ;  /* 0x000000015b5bb824 */ /* 0x100fe200078e0a6b */
[C---:B------:R-:W-:Y:S01]  /*3ae0*/  ISETP.GT.U32.AND P3, PT, R107.reuse, R133, PT ;  /* 0x000000856b00720c */ /* 0x040fe20003f64070 */
[----:B------:R-:W-:Y:S01]  /*3af0*/  @!P2 IMAD.IADD R88, R88, 0x1, -R107 ;  /* 0x000000015858a824 */ /* 0x000fe200078e0a6b */
[C---:B------:R-:W-:Y:S01]  /*3b00*/  ISETP.GT.U32.AND P2, PT, R107.reuse, R252, PT ;  /* 0x000000fc6b00720c */ /* 0x040fe20003f44070 */
[----:B------:R-:W-:Y:S01]  /*3b10*/  IMAD.HI.U32 R3, R0, R79, RZ ;  /* 0x0000004f00037227 */ /* 0x000fe200078e00ff */
[----:B------:R-:W-:Y:S03]  /*3b20*/  STL [R1+0x748], R140 ;  /* 0x0007488c01007387 */ /* 0x000fe60000100800 */
[----:B------:R-:W-:Y:S01]  /*3b30*/  IMAD.MOV R2, RZ, RZ, -R2 ;  /* 0x000000ffff027224 */ /* 0x000fe200078e0a02 */
[----:B------:R-:W-:Y:S01]  /*3b40*/  STL [R1+0x744], R214 ;  /* 0x000744d601007387 */ /* 0x000fe20000100800 */
[----:B------:R-:W-:-:S02]  /*3b50*/  IMAD R85, R107, R12, R85 ;  /* 0x0000000c6b557224 */ /* 0x000fc400078e0255 */
[----:B------:R-:W-:Y:S01]  /*3b60*/  IMAD.MOV R12, RZ, RZ, -R3 ;  /* 0x000000ffff0c7224 */ /* 0x000fe200078e0a03 */
[----:B------:R-:W-:Y:S01]  /*3b70*/  STL [R1+0x740], R213 ;  /* 0x000740d501007387 */ /* 0x000fe20000100800 */
[C---:B------:R-:W-:Y:S02]  /*3b80*/  IMAD R72, R107.reuse, R2, R72 ;  /* 0x000000026b487224 */ /* 0x040fe400078e0248 */
[----:B------:R-:W-:Y:S01]  /*3b90*/  IMAD.HI.U32 R2, R0, R69, RZ ;  /* 0x0000004500027227 */ /* 0x000fe200078e00ff */
[----:B------:R-:W-:Y:S03]  /*3ba0*/  STL [R1+0x73c], R139 ;  /* 0x00073c8b01007387 */ /* 0x000fe60000100800 */
[----:B------:R-:W-:Y:S01]  /*3bb0*/  IMAD R79, R107, R12, R79 ;  /* 0x0000000c6b4f7224 */ /* 0x000fe200078e024f */
[----:B------:R-:W-:Y:S01]  /*3bc0*/  STL [R1+0x738], R138 ;  /* 0x0007388a01007387 */ /* 0x000fe20000100800 */
[----:B------:R-:W-:-:S02]  /*3bd0*/  IMAD.MOV R12, RZ, RZ, -R2 ;  /* 0x000000ffff0c7224 */ /* 0x000fc400078e0a02 */
[--C-:B------:R-:W-:Y:S01]  /*3be0*/  @!P6 IMAD.IADD R8, R8, 0x1, -R107.reuse ;  /* 0x000000010808e824 */ /* 0x100fe200078e0a6b */
[----:B------:R-:W-:Y:S01]  /*3bf0*/  ISETP.GT.U32.AND P6, PT, R107, R94, PT ;  /* 0x0000005e6b00720c */ /* 0x000fe20003fc4070 */
[--C-:B------:R-:W-:Y:S01]  /*3c00*/  @!P5 IMAD.IADD R105, R105, 0x1, -R107.reuse ;  /* 0x000000016969d824 */ /* 0x100fe200078e0a6b */
[C---:B------:R-:W-:Y:S01]  /*3c10*/  ISETP.GT.U32.AND P5, PT, R107.reuse, R93, PT ;  /* 0x0000005d6b00720c */ /* 0x040fe20003fa4070 */
[--C-:B------:R-:W-:Y:S01]  /*3c20*/  @!P4 IMAD.IADD R4, R4, 0x1, -R107.reuse ;  /* 0x000000010404c824 */ /* 0x100fe200078e0a6b */
[----:B------:R-:W-:Y:S01]  /*3c30*/  ISETP.GT.U32.AND P4, PT, R107, R91, PT ;  /* 0x0000005b6b00720c */ /* 0x000fe20003f84070 */
[--C-:B------:R-:W-:Y:S01]  /*3c40*/  @!P1 IMAD.IADD R103, R103, 0x1, -R107.reuse ;  /* 0x0000000167679824 */ /* 0x100fe200078e0a6b */
[----:B------:R-:W-:Y:S01]  /*3c50*/  ISETP.GT.U32.AND P1, PT, R107, R92, PT ;  /* 0x0000005c6b00720c */ /* 0x000fe20003f24070 */
[--C-:B------:R-:W-:Y:S01]  /*3c60*/  @!P0 IMAD.IADD R251, R251, 0x1, -R107.reuse ;  /* 0x00000001fbfb8824 */ /* 0x100fe200078e0a6b */
[C---:B------:R-:W-:Y:S01]  /*3c70*/  ISETP.GT.U32.AND P0, PT, R107.reuse, R88, PT ;  /* 0x000000586b00720c */ /* 0x040fe20003f04070 */
[C---:B------:R-:W-:Y:S01]  /*3c80*/  IMAD.HI.U32 R2, R0.reuse, R66, RZ ;  /* 0x0000004200027227 */ /* 0x040fe200078e00ff */
[----:B------:R-:W-:Y:S03]  /*3c90*/  STL [R1+0x734], R212 ;  /* 0x000734d401007387 */ /* 0x000fe60000100800 */
[----:B------:R-:W-:Y:S01]  /*3ca0*/  IMAD.HI.U32 R5, R0, R76, RZ ;  /* 0x0000004c00057227 */ /* 0x000fe200078e00ff */
[----:B------:R-:W-:Y:S03]  /*3cb0*/  STL [R1+0x730], R211 ;  /* 0x000730d301007387 */ /* 0x000fe60000100800 */
[----:B------:R-:W-:Y:S01]  /*3cc0*/  IMAD R82, R107, R9, R82 ;  /* 0x000000096b527224 */ /* 0x000fe200078e0252 */
[----:B------:R-:W-:Y:S01]  /*3cd0*/  STL [R1+0x72c], R137 ;  /* 0x00072c8901007387 */ /* 0x000fe20000100800 */
[--C-:B------:R-:W-:Y:S01]  /*3ce0*/  @!P3 IMAD.IADD R133, R133, 0x1, -R107.reuse ;  /* 0x000000018585b824 */ /* 0x100fe200078e0a6b */
[C---:B------:R-:W-:Y:S01]  /*3cf0*/  ISETP.GT.U32.AND P3, PT, R107.reuse, R90, PT ;  /* 0x0000005a6b00720c */ /* 0x040fe20003f64070 */
[----:B------:R-:W-:Y:S01]  /*3d00*/  @!P2 IMAD.IADD R252, R252, 0x1, -R107 ;  /* 0x00000001fcfca824 */ /* 0x000fe200078e0a6b */
[----:B------:R-:W-:Y:S01]  /*3d10*/  ISETP.GT.U32.AND P2, PT, R107, R87, PT ;  /* 0x000000576b00720c */ /* 0x000fe20003f44070 */
[----:B------:R-:W-:Y:S01]  /*3d20*/  IMAD.MOV R9, RZ, RZ, -R2 ;  /* 0x000000ffff097224 */ /* 0x000fe200078e0a02 */
[----:B------:R-:W-:Y:S01]  /*3d30*/  STL [R1+0x728], R136 ;  /* 0x0007288801007387 */ /* 0x000fe20000100800 */
[----:B------:R-:W-:-:S02]  /*3d40*/  IMAD.MOV R5, RZ, RZ, -R5 ;  /* 0x000000ffff057224 */ /* 0x000fc400078e0a05 */
[C---:B------:R-:W-:Y:S01]  /*3d50*/  IMAD.HI.U32 R2, R0.reuse, R57, RZ ;  /* 0x0000003900027227 */ /* 0x040fe200078e00ff */
[----:B------:R-:W-:Y:S03]  /*3d60*/  STL [R1+0x724], R210 ;  /* 0x000724d201007387 */ /* 0x000fe60000100800 */
[C---:B------:R-:W-:Y:S01]  /*3d70*/  IMAD R76, R107.reuse, R5, R76 ;  /* 0x000000056b4c7224 */ /* 0x040fe200078e024c */
[----:B------:R-:W-:Y:S01]  /*3d80*/  STL [R1+0x720], R209 ;  /* 0x000720d101007387 */ /* 0x000fe20000100800 */
[----:B------:R-:W-:Y:S02]  /*3d90*/  IMAD R69, R107, R12, R69 ;  /* 0x0000000c6b457224 */ /* 0x000fe400078e0245 */
[----:B------:R-:W-:Y:S01]  /*3da0*/  IMAD.MOV R2, RZ, RZ, -R2 ;  /* 0x000000ffff027224 */ /* 0x000fe200078e0a02 */
[----:B------:R-:W-:Y:S01]  /*3db0*/  STL [R1+0x71c], R135 ;  /* 0x00071c8701007387 */ /* 0x000fe20000100800 */
[----:B------:R-:W-:-:S03]  /*3dc0*/  IMAD.HI.U32 R3, R0, R63, RZ ;  /* 0x0000003f00037227 */ /* 0x000fc600078e00ff */
[----:B------:R-:W-:Y:S01]  /*3dd0*/  STL [R1+0x718], R134 ;  /* 0x0007188601007387 */ /* 0x000fe20000100800 */
[C---:B------:R-:W-:Y:S02]  /*3de0*/  IMAD R66, R107.reuse, R9, R66 ;  /* 0x000000096b427224 */ /* 0x040fe400078e0242 */
[C---:B------:R-:W-:Y:S01]  /*3df0*/  IMAD R57, R107.reuse, R2, R57 ;  /* 0x000000026b397224 */ /* 0x040fe200078e0239 */
[----:B------:R-:W-:Y:S01]  /*3e00*/  STL [R1+0x714], R208 ;  /* 0x000714d001007387 */ /* 0x000fe20000100800 */
[--C-:B------:R-:W-:Y:S01]  /*3e10*/  @!P6 IMAD.IADD R94, R94, 0x1, -R107.reuse ;  /* 0x000000015e5ee824 */ /* 0x100fe200078e0a6b */
[----:B------:R-:W-:Y:S01]  /*3e20*/  ISETP.GT.U32.AND P6, PT, R107, R85, PT ;  /* 0x000000556b00720c */ /* 0x000fe20003fc4070 */
        /* <DEDUP_REMOVED lines=8> */
[C---:B------:R-:W-:Y:S01]  /*3eb0*/  IMAD.HI.U32 R2, R0.reuse, R54, RZ ;  /* 0x0000003600027227 */ /* 0x040fe200078e00ff */
[----:B------:R-:W-:Y:S03]  /*3ec0*/  STL [R1+0x710], R207 ;  /* 0x000710cf01007387 */ /* 0x000fe60000100800 */
[----:B------:R-:W-:Y:S01]  /*3ed0*/  IMAD.HI.U32 R5, R0, R60, RZ ;  /* 0x0000003c00057227 */ /* 0x000fe200078e00ff */
[----:B------:R-:W-:Y:S03]  /*3ee0*/  STL [R1+0x70c], R131 ;  /* 0x00070c8301007387 */ /* 0x000fe60000100800 */
[----:B------:R-:W-:Y:S01]  /*3ef0*/  IMAD.MOV R12, RZ, RZ, -R3 ;  /* 0x000000ffff0c7224 */ /* 0x000fe200078e0a03 */
[----:B------:R-:W-:Y:S01]  /*3f00*/  STL [R1+0x708], R130 ;  /* 0x0007088201007387 */ /* 0x000fe20000100800 */
[--C-:B------:R-:W-:Y:S01]  /*3f10*/  @!P3 IMAD.IADD R90, R90, 0x1, -R107.reuse ;  /* 0x000000015a5ab824 */ /* 0x100fe200078e0a6b */
[----:B------:R-:W-:Y:S01]  /*3f20*/  ISETP.GT.U32.AND P3, PT, R107, R72, PT ;  /* 0x000000486b00720c */ /* 0x000fe20003f64070 */
[----:B------:R-:W-:Y:S01]  /*3f30*/  @!P2 IMAD.IADD R87, R87, 0x1, -R107 ;  /* 0x000000015757a824 */ /* 0x000fe200078e0a6b */
[----:B------:R-:W-:Y:S01]  /*3f40*/  ISETP.GT.U32.AND P2, PT, R107, R66, PT ;  /* 0x000000426b00720c */ /* 0x000fe20003f44070 */
[----:B------:R-:W-:Y:S01]  /*3f50*/  IMAD.MOV R3, RZ, RZ, -R2 ;  /* 0x000000ffff037224 */ /* 0x000fe200078e0a02 */
[----:B------:R-:W-:Y:S01]  /*3f60*/  STL [R1+0x704], R206 ;  /* 0x000704ce01007387 */ /* 0x000fe20000100800 */
[----:B------:R-:W-:-:S02]  /*3f70*/  IMAD.MOV R5, RZ, RZ, -R5 ;  /* 0x000000ffff057224 */ /* 0x000fc400078e0a05 */
[----:B------:R-:W-:Y:S01]  /*3f80*/  IMAD.HI.U32 R2, R0, R51, RZ ;  /* 0x0000003300027227 */ /* 0x000fe200078e00ff */
[----:B------:R-:W-:Y:S03]  /*3f90*/  STL [R1+0x700], R205 ;  /* 0x000700cd01007387 */ /* 0x000fe60000100800 */
[C---:B------:R-:W-:Y:S01]  /*3fa0*/  IMAD R63, R107.reuse, R12, R63 ;  /* 0x0000000c6b3f7224 */ /* 0x040fe200078e023f */
[----:B------:R-:W-:Y:S01]  /*3fb0*/  STL [R1+0x6fc], R129 ;  /* 0x0006fc8101007387 */ /* 0x000fe20000100800 */
[C---:B------:R-:W-:Y:S02]  /*3fc0*/  IMAD R60, R107.reuse, R5, R60 ;  /* 0x000000056b3c7224 */ /* 0x040fe400078e023c */
[----:B------:R-:W-:Y:S01]  /*3fd0*/  IMAD R54, R107, R3, R54 ;  /* 0x000000036b367224 */ /* 0x000fe200078e0236 */
[----:B------:R-:W-:Y:S01]  /*3fe0*/  STL [R1+0x6f8], R128 ;  /* 0x0006f88001007387 */ /* 0x000fe20000100800 */
[----:B------:R-:W-:-:S02]  /*3ff0*/  IMAD.MOV R12, RZ, RZ, -R2 ;  /* 0x000000ffff0c7224 */ /* 0x000fc400078e0a02 */
[----:B------:R-:W-:Y:S01]  /*4000*/  IMAD.HI.U32 R2, R0, R42, RZ ;  /* 0x0000002a00027227 */ /* 0x000fe200078e00ff */
[----:B------:R-:W-:Y:S03]  /*4010*/  STL [R1+0x6f4], R204 ;  /* 0x0006f4cc01007387 */ /* 0x000fe60000100800 */
[----:B------:R-:W-:Y:S01]  /*4020*/  IMAD R51, R107, R12, R51 ;  /* 0x0000000c6b337224 */ /* 0x000fe200078e0233 */
        /* <DEDUP_REMOVED lines=11> */
[----:B------:R-:W-:Y:S01]  /*40e0*/  IMAD.MOV R2, RZ, RZ, -R2 ;  /* 0x000000ffff027224 */ /* 0x000fe200078e0a02 */
[----:B------:R-:W-:Y:S01]  /*40f0*/  STL [R1+0x6ec], R127 ;  /* 0x0006ec7f01007387 */ /* 0x000fe20000100800 */
[--C-:B------:R-:W-:Y:S01]  /*4100*/  @!P3 IMAD.IADD R72, R72, 0x1, -R107.reuse ;  /* 0x000000014848b824 */ /* 0x100fe200078e0a6b */
[C---:B------:R-:W-:Y:S01]  /*4110*/  ISETP.GT.U32.AND P3, PT, R107.reuse, R51, PT ;  /* 0x000000336b00720c */ /* 0x040fe20003f64070 */
        /* <DEDUP_REMOVED lines=25> */
[--C-:B------:R-:W-:Y:S01]  /*42b0*/  @!P3 IMAD.IADD R51, R51, 0x1, -R107.reuse ;  /* 0x000000013333b824 */ /* 0x100fe200078e0a6b */
[----:B------:R-:W-:Y:S01]  /*42c0*/  ISETP.GT.U32.AND P3, PT, R107, R63, PT ;  /* 0x0000003f6b00720c */ /* 0x000fe20003f64070 */
[----:B------:R-:W-:Y:S01]  /*42d0*/  @!P2 IMAD.IADD R85, R85, 0x1, -R107 ;  /* 0x000000015555a824 */ /* 0x000fe200078e0a6b */
[----:B------:R-:W-:Y:S01]  /*42e0*/  ISETP.GT.U32.AND P2, PT, R107, R66, PT ;  /* 0x000000426b00720c */ /* 0x000fe20003f44070 */
[----:B------:R-:W-:Y:S01]  /*42f0*/  IMAD.HI.U32 R5, R0, R45, RZ ;  /* 0x0000002d00057227 */ /* 0x000fe200078e00ff */
[----:B------:R-:W-:Y:S03]  /*4300*/  STL [R1+0x6d0], R199 ;  /* 0x0006d0c701007387 */ /* 0x000fe60000100800 */
[----:B------:R-:W-:Y:S01]  /*4310*/  IMAD.MOV R3, RZ, RZ, -R3 ;  /* 0x000000ffff037224 */ /* 0x000fe200078e0a03 */
[----:B------:R-:W-:Y:S01]  /*4320*/  STL [R1+0x6cc], R122 ;  /* 0x0006cc7a01007387 */ /* 0x000fe20000100800 */
[----:B------:R-:W-:-:S02]  /*4330*/  IMAD.MOV R2, RZ, RZ, -R2 ;  /* 0x000000ffff027224 */ /* 0x000fc400078e0a02 */
[----:B------:R-:W-:Y:S01]  /*4340*/  IMAD.MOV R18, RZ, RZ, -R5 ;  /* 0x000000ffff127224 */ /* 0x000fe200078e0a05 */
[----:B------:R-:W-:Y:S01]  /*4350*/  STL [R1+0x6c8], R117 ;  /* 0x0006c87501007387 */ /* 0x000fe20000100800 */
[C---:B------:R-:W-:Y:S02]  /*4360*/  IMAD R48, R107.reuse, R3, R48 ;  /* 0x000000036b307224 */ /* 0x040fe400078e0230 */
[C---:B------:R-:W-:Y:S01]  /*4370*/  IMAD.HI.U32 R3, R0.reuse, R33, RZ ;  /* 0x0000002100037227 */ /* 0x040fe200078e00ff */
[----:B------:R-:W-:Y:S03]  /*4380*/  STL [R1+0x6c4], R198 ;  /* 0x0006c4c601007387 */ /* 0x000fe60000100800 */
[C---:B------:R-:W-:Y:S01]  /*4390*/  IMAD.HI.U32 R5, R0.reuse, R30, RZ ;  /* 0x0000001e00057227 */ /* 0x040fe200078e00ff */
[----:B------:R-:W-:Y:S03]  /*43a0*/  STL [R1+0x6c0], R197 ;  /* 0x0006c0c501007387 */ /* 0x000fe60000100800 */
[----:B------:R-:W-:Y:S01]  /*43b0*/  IMAD R27, R107, R2, R27 ;  /* 0x000000026b1b7224 */ /* 0x000fe200078e021b */
[----:B------:R-:W-:Y:S01]  /*43c0*/  STL [R1+0x6bc], R116 ;  /* 0x0006bc7401007387 */ /* 0x000fe20000100800 */
[----:B------:R-:W-:-:S03]  /*43d0*/  IMAD.HI.U32 R2, R0, R24, RZ ;  /* 0x0000001800027227 */ /* 0x000fc600078e00ff */
[----:B------:R-:W-:Y:S01]  /*43e0*/  STL [R1+0x6b8], R115 ;  /* 0x0006b87301007387 */ /* 0x000fe20000100800 */
[C---:B------:R-:W-:Y:S02]  /*43f0*/  IMAD R39, R107.reuse, R12, R39 ;  /* 0x0000000c6b277224 */ /* 0x040fe400078e0227 */
[----:B------:R-:W-:Y:S01]  /*4400*/  IMAD R45, R107, R18, R45 ;  /* 0x000000126b2d7224 */ /* 0x000fe200078e022d */
[----:B------:R-:W-:Y:S01]  /*4410*/  IABS R18, R209 ;  /* 0x000000d100127213 */ /* 0x000fe20000000000 */
[----:B------:R-:W-:Y:S01]  /*4420*/  IMAD.MOV R12, RZ, RZ, -R3 ;  /* 0x000000ffff0c7224 */ /* 0x000fe200078e0a03 */
[----:B------:R-:W-:Y:S01]  /*4430*/  STL [R1+0x6b4], R196 ;  /* 0x0006b4c401007387 */ /* 0x000fe20000100800 */
[----:B------:R-:W-:Y:S02]  /*4440*/  IMAD.MOV R5, RZ, RZ, -R5 ;  /* 0x000000ffff057224 */ /* 0x000fe400078e0a05 */
[--C-:B------:R-:W-:Y:S01]  /*4450*/  @!P5 IMAD.IADD R79, R79, 0x1, -R107.reuse ;  /* 0x000000014f4fd824 */ /* 0x100fe200078e0a6b */
[C---:B------:R-:W-:Y:S01]  /*4460*/  ISETP.GT.U32.AND P5, PT, R107.reuse, R60, PT ;  /* 0x0000003c6b00720c */ /* 0x040fe20003fa4070 */
        /* <DEDUP_REMOVED lines=8> */
[C---:B------:R-:W-:Y:S01]  /*44f0*/  IMAD R36, R107.reuse, R9, R36 ;  /* 0x000000096b247224 */ /* 0x040fe200078e0224 */
[----:B------:R-:W-:Y:S01]  /*4500*/  IABS R9, R134 ;  /* 0x0000008600097213 */ /* 0x000fe20000000000 */
[C---:B------:R-:W-:Y:S01]  /*4510*/  IMAD R30, R107.reuse, R5, R30 ;  /* 0x000000056b1e7224 */ /* 0x040fe200078e021e */
[----:B------:R-:W-:Y:S01]  /*4520*/  STL [R1+0x6ac], R114 ;  /* 0x0006ac7201007387 */ /* 0x000fe20000100800 */
[--C-:B------:R-:W-:Y:S01]  /*4530*/  @!P2 IMAD.IADD R66, R66, 0x1, -R107.reuse ;  /* 0x000000014242a824 */ /* 0x100fe200078e0a6b */
[----:B------:R-:W-:Y:S01]  /*4540*/  ISETP.GT.U32.AND P2, PT, R107, R45, PT ;  /* 0x0000002d6b00720c */ /* 0x000fe20003f44070 */
[----:B------:R-:W-:Y:S01]  /*4550*/  @!P3 IMAD.IADD R63, R63, 0x1, -R107 ;  /* 0x000000013f3fb824 */ /* 0x000fe200078e0a6b */
[C---:B------:R-:W-:Y:S01]  /*4560*/  ISETP.GT.U32.AND P3, PT, R107.reuse, R42, PT ;  /* 0x0000002a6b00720c */ /* 0x040fe20003f64070 */
[C---:B------:R-:W-:Y:S01]  /*4570*/  IMAD.HI.U32 R2, R0.reuse, R21, RZ ;  /* 0x0000001500027227 */ /* 0x040fe200078e00ff */
[----:B------:R-:W-:Y:S03]  /*4580*/  STL [R1+0x6a8], R113 ;  /* 0x0006a87101007387 */ /* 0x000fe60000100800 */
[----:B------:R-:W-:Y:S01]  /*4590*/  IMAD R24, R107, R3, R24 ;  /* 0x000000036b187224 */ /* 0x000fe200078e0218 */
[----:B------:R2:W-:Y:S01]  /*45a0*/  STL [R1+0x5e0], R192 ;  /* 0x0005e0c001007387 */ /* 0x0005e20000100800 */
[----:B------:R-:W-:-:S03]  /*45b0*/  IMAD.HI.U32 R5, R0, R15, RZ ;  /* 0x0000000f00057227 */ /* 0x000fc600078e00ff */
[----:B------:R-:W-:Y:S01]  /*45c0*/  STL [R1+0x6a4], R112 ;  /* 0x0006a47001007387 */ /* 0x000fe20000100800 */
[----:B------:R-:W-:-:S03]  /*45d0*/  IMAD.HI.U32 R3, R0, R18, RZ ;  /* 0x0000001200037227 */ /* 0x000fc600078e00ff */
[----:B------:R-:W-:Y:S01]  /*45e0*/  STL [R1+0x6a0], R111 ;  /* 0x0006a06f01007387 */ /* 0x000fe20000100800 */
[C---:B------:R-:W-:Y:S02]  /*45f0*/  IMAD R33, R107.reuse, R12, R33 ;  /* 0x0000000c6b217224 */ /* 0x040fe400078e0221 */
[----:B------:R-:W-:Y:S01]  /*4600*/  IMAD.MOV R12, RZ, RZ, -R2 ;  /* 0x000000ffff0c7224 */ /* 0x000fe200078e0a02 */
[----:B------:R-:W-:Y:S01]  /*4610*/  STL [R1+0x69c], R110 ;  /* 0x00069c6e01007387 */ /* 0x000fe20000100800 */
[----:B------:R-:W-:Y:S01]  /*4620*/  IMAD.MOV R100, RZ, RZ, -R5 ;  /* 0x000000ffff647224 */ /* 0x000fe200078e0a05 */
[----:B------:R-:W-:Y:S01]  /*4630*/  IABS R5, R208 ;  /* 0x000000d000057213 */ /* 0x000fe20000000000 */
[----:B------:R-:W-:Y:S01]  /*4640*/  IMAD.HI.U32 R2, R0, R9, RZ ;  /* 0x0000000900027227 */ /* 0x000fe200078e00ff */
[----:B------:R-:W-:Y:S03]  /*4650*/  STL [R1+0x698], R109 ;  /* 0x0006986d01007387 */ /* 0x000fe60000100800 */
[----:B------:R-:W-:Y:S01]  /*4660*/  IMAD.MOV R3, RZ, RZ, -R3 ;  /* 0x000000ffff037224 */ /* 0x000fe200078e0a03 */
[----:B------:R-:W-:Y:S01]  /*4670*/  STL [R1+0x694], R108 ;  /* 0x0006946c01007387 */ /* 0x000fe20000100800 */
[----:B------:R-:W-:Y:S01]  /*4680*/  @!P6 IMAD.IADD R82, R82, 0x1, -R107 ;  /* 0x000000015252e824 */ /* 0x000fe200078e0a6b */
[C---:B------:R-:W-:Y:S01]  /*4690*/  ISETP.GT.U32.AND P6, PT, R107.reuse, R54, PT ;  /* 0x000000366b00720c */ /* 0x040fe20003fc4070 */
[----:B------:R-:W-:Y:S01]  /*46a0*/  IMAD R21, R107, R12, R21 ;  /* 0x0000000c6b157224 */ /* 0x000fe200078e0215 */
[----:B------:R-:W-:Y:S01]  /*46b0*/  STL [R1+0x690], R194 ;  /* 0x000690c201007387 */ /* 0x000fe20000100800 */
[----:B------:R-:W-:-:S02]  /*46c0*/  IMAD.MOV R2, RZ, RZ, -R2 ;  /* 0x000000ffff027224 */ /* 0x000fc400078e0a02 */
        /* <DEDUP_REMOVED lines=8> */
[----:B------:R-:W-:Y:S01]  /*4750*/  @!P0 IMAD.IADD R48, R48, 0x1, -R107 ;  /* 0x0000000130308824 */ /* 0x000fe200078e0a6b */
[C---:B------:R-:W-:Y:S01]  /*4760*/  ISETP.GT.U32.AND P0, PT, R107.reuse, R27, PT ;  /* 0x0000001b6b00720c */ /* 0x040fe20003f04070 */
[----:B------:R-:W-:Y:S01]  /*4770*/  IMAD.MOV.U32 R3, RZ, RZ, R5 ;  /* 0x000000ffff037224 */ /* 0x000fe200078e0005 */
[----:B------:R-:W-:Y:S01]  /*4780*/  STL [R1+0x688], R106 ;  /* 0x0006886a01007387 */ /* 0x000fe20000100800 */
[----:B------:R-:W-:-:S02]  /*4790*/  IMAD R12, R107, R2, R9 ;  /* 0x000000026b0c7224 */ /* 0x000fc400078e0209 */
[--C-:B------:R-:W-:Y:S01]  /*47a0*/  @!P2 IMAD.IADD R45, R45, 0x1, -R107.reuse ;  /* 0x000000012d2da824 */ /* 0x100fe200078e0a6b */
[C---:B------:R-:W-:Y:S01]  /*47b0*/  ISETP.GT.U32.AND P2, PT, R107.reuse, R24, PT ;  /* 0x000000186b00720c */ /* 0x040fe20003f44070 */
[----:B------:R-:W-:Y:S01]  /*47c0*/  @!P3 IMAD.IADD R42, R42, 0x1, -R107 ;  /* 0x000000012a2ab824 */ /* 0x000fe200078e0a6b */
[C---:B------:R-:W-:Y:S01]  /*47d0*/  ISETP.GT.U32.AND P3, PT, R107.reuse, R21, PT ;  /* 0x000000156b00720c */ /* 0x040fe20003f64070 */
[----:B------:R-:W-:Y:S01]  /*47e0*/  IMAD.HI.U32 R2, R0, R3, RZ ;  /* 0x0000000300027227 */ /* 0x000fe200078e00ff */
[----:B-1----:R-:W3:Y:S03]  /*47f0*/  LDL R244, [R1+0x658] ;  /* 0x0006580001f47983 */ /* 0x002ee60000100800 */
[----:B------:R-:W-:Y:S01]  /*4800*/  IMAD R15, R107, R100, R15 ;  /* 0x000000646b0f7224 */ /* 0x000fe200078e020f */
[----:B------:R-:W2:Y:S01]  /*4810*/  LDL R245, [R1+0x654] ;  /* 0x0006540001f57983 */ /* 0x000ea20000100800 */
[----:B------:R-:W-:-:S02]  /*4820*/  IMAD.MOV R100, RZ, RZ, -R2 ;  /* 0x000000ffff647224 */ /* 0x000fc400078e0a02 */
[----:B------:R-:W-:Y:S01]  /*4830*/  IMAD.HI.U32 R2, R0, R97, RZ ;  /* 0x0000006100027227 */ /* 0x000fe200078e00ff */
[----:B------:R-:W2:Y:S03]  /*4840*/  LDL R246, [R1+0x598] ;  /* 0x0005980001f67983 */ /* 0x000ea60000100800 */
[----:B------:R-:W-:Y:S01]  /*4850*/  @!P6 IMAD.IADD R54, R54, 0x1, -R107 ;  /* 0x000000013636e824 */ /* 0x000fe200078e0a6b */
[C---:B------:R-:W-:Y:S01]  /*4860*/  ISETP.GT.U32.AND P6, PT, R107.reuse, R33, PT ;  /* 0x000000216b00720c */ /* 0x040fe20003fc4070 */
[----:B------:R-:W-:Y:S01]  /*4870*/  IMAD R9, R107, R100, R3 ;  /* 0x000000646b097224 */ /* 0x000fe200078e0203 */
[----:B------:R-:W2:Y:S01]  /*4880*/  LDL R247, [R1+0x594] ;  /* 0x0005940001f77983 */ /* 0x000ea20000100800 */
[----:B------:R-:W-:-:S03]  /*4890*/  IMAD.HI.U32 R5, R0, R101, RZ ;  /* 0x0000006500057227 */ /* 0x000fc600078e00ff */
[----:B------:R-:W2:Y:S01]  /*48a0*/  LDL R248, [R1+0x590] ;  /* 0x0005900001f87983 */ /* 0x000ea20000100800 */
[----:B------:R-:W-:Y:S02]  /*48b0*/  IMAD.MOV R100, RZ, RZ, -R2 ;  /* 0x000000ffff647224 */ /* 0x000fe400078e0a02 */
[--C-:B------:R-:W-:Y:S01]  /*48c0*/  @!P5 IMAD.IADD R39, R39, 0x1, -R107.reuse ;  /* 0x000000012727d824 */ /* 0x100fe200078e0a6b */
[C---:B------:R-:W-:Y:S01]  /*48d0*/  ISETP.GT.U32.AND P5, PT, R107.reuse, R18, PT ;  /* 0x000000126b00720c */ /* 0x040fe20003fa4070 */
[--C-:B------:R-:W-:Y:S01]  /*48e0*/  @!P1 IMAD.IADD R36, R36, 0x1, -R107.reuse ;  /* 0x0000000124249824 */ /* 0x100fe200078e0a6b */
[C---:B------:R-:W-:Y:S01]  /*48f0*/  ISETP.GT.U32.AND P1, PT, R107.reuse, R15, PT ;  /* 0x0000000f6b00720c */ /* 0x040fe20003f24070 */
[--C-:B------:R-:W-:Y:S01]  /*4900*/  @!P4 IMAD.IADD R30, R30, 0x1, -R107.reuse ;  /* 0x000000011e1ec824 */ /* 0x100fe200078e0a6b */
[----:B------:R-:W-:Y:S01]  /*4910*/  ISETP.GT.U32.AND P4, PT, R107, R48, PT ;  /* 0x000000306b00720c */ /* 0x000fe20003f84070 */
[----:B------:R-:W-:Y:S01]  /*4920*/  @!P0 IMAD.IADD R27, R27, 0x1, -R107 ;  /* 0x000000011b1b8824 */ /* 0x000fe200078e0a6b */
[----:B------:R-:W-:Y:S01]  /*4930*/  ISETP.GT.U32.AND P0, PT, R107, R45, PT ;  /* 0x0000002d6b00720c */ /* 0x000fe20003f04070 */
[----:B------:R-:W-:-:S04]  /*4940*/  IMAD.HI.U32 R2, R0, R120, RZ ;  /* 0x0000007800027227 */ /* 0x000fc800078e00ff */
[----:B------:R-:W-:Y:S02]  /*4950*/  IMAD.MOV R104, RZ, RZ, -R5 ;  /* 0x000000ffff687224 */ /* 0x000fe400078e0a05 */
[C---:B------:R-:W-:Y:S02]  /*4960*/  IMAD R5, R107.reuse, R100, R97 ;  /* 0x000000646b057224 */ /* 0x040fe400078e0261 */
[--C-:B------:R-:W-:Y:S01]  /*4970*/  @!P2 IMAD.IADD R24, R24, 0x1, -R107.reuse ;  /* 0x000000011818a824 */ /* 0x100fe200078e0a6b */
[----:B------:R-:W-:Y:S01]  /*4980*/  ISETP.GT.U32.AND P2, PT, R107, R42, PT ;  /* 0x0000002a6b00720c */ /* 0x000fe20003f44070 */
[----:B------:R-:W-:Y:S01]  /*4990*/  @!P3 IMAD.IADD R21, R21, 0x1, -R107 ;  /* 0x000000011515b824 */ /* 0x000fe200078e0a6b */
[----:B------:R-:W-:Y:S01]  /*49a0*/  ISETP.GT.U32.AND P3, PT, R107, R39, PT ;  /* 0x000000276b00720c */ /* 0x000fe20003f64070 */
[----:B------:R-:W-:-:S04]  /*49b0*/  IMAD.HI.U32 R3, R0, R99, RZ ;  /* 0x0000006300037227 */ /* 0x000fc800078e00ff */
[----:B------:R-:W-:Y:S02]  /*49c0*/  IMAD.MOV R97, RZ, RZ, -R2 ;  /* 0x000000ffff617224 */ /* 0x000fe400078e0a02 */
[----:B------:R-:W-:Y:S02]  /*49d0*/  IMAD.MOV R102, RZ, RZ, -R3 ;  /* 0x000000ffff667224 */ /* 0x000fe400078e0a03 */
[----:B------:R-:W-:Y:S02]  /*49e0*/  IMAD R120, R107, R97, R120 ;  /* 0x000000616b787224 */ /* 0x000fe400078e0278 */
[----:B------:R-:W-:-:S04]  /*49f0*/  IMAD.HI.U32 R97, R0, R250, RZ ;  /* 0x000000fa00617227 */ /* 0x000fc800078e00ff */
[----:B------:R-:W-:Y:S01]  /*4a00*/  @!P6 IMAD.IADD R33, R33, 0x1, -R107 ;  /* 0x000000012121e824 */ /* 0x000fe200078e0a6b */
[C---:B------:R-:W-:Y:S01]  /*4a10*/  ISETP.GT.U32.AND P6, PT, R107.reuse, R12, PT ;  /* 0x0000000c6b00720c */ /* 0x040fe20003fc4070 */
[C---:B------:R-:W-:Y:S02]  /*4a20*/  IMAD R2, R107.reuse, R102, R99 ;  /* 0x000000666b027224 */ /* 0x040fe400078e0263 */
[----:B------:R-:W-:Y:S02]  /*4a30*/  IMAD.MOV R99, RZ, RZ, -R97 ;  /* 0x000000ffff637224 */ /* 0x000fe400078e0a61 */
        /* <DEDUP_REMOVED lines=8> */
[----:B------:R-:W-:-:S04]  /*4ac0*/  IMAD.HI.U32 R97, R0, R191, RZ ;  /* 0x000000bf00617227 */ /* 0x000fc800078e00ff */
[--C-:B------:R-:W-:Y:S01]  /*4ad0*/  @!P2 IMAD.IADD R42, R42, 0x1, -R107.reuse ;  /* 0x000000012a2aa824 */ /* 0x100fe200078e0a6b */
[----:B------:R-:W-:Y:S01]  /*4ae0*/  ISETP.GT.U32.AND P2, PT, R107, R24, PT ;  /* 0x000000186b00720c */ /* 0x000fe20003f44070 */
[----:B------:R-:W-:Y:S01]  /*4af0*/  @!P3 IMAD.IADD R39, R39, 0x1, -R107 ;  /* 0x000000012727b824 */ /* 0x000fe200078e0a6b */
[----:B------:R-:W-:Y:S01]  /*4b00*/  ISETP.GT.U32.AND P3, PT, R107, R21, PT ;  /* 0x000000156b00720c */ /* 0x000fe20003f64070 */
[----:B------:R-:W-:Y:S02]  /*4b10*/  IMAD.MOV R102, RZ, RZ, -R97 ;  /* 0x000000ffff667224 */ /* 0x000fe400078e0a61 */
[----:B------:R-:W-:-:S04]  /*4b20*/  IMAD.HI.U32 R97, R0, R188, RZ ;  /* 0x000000bc00617227 */ /* 0x000fc800078e00ff */
[----:B------:R-:W-:-:S04]  /*4b30*/  IMAD.HI.U32 R100, R0, R189, RZ ;  /* 0x000000bd00647227 */ /* 0x000fc800078e00ff */
[----:B------:R-:W-:Y:S02]  /*4b40*/  IMAD.MOV R97, RZ, RZ, -R97 ;  /* 0x000000ffff617224 */ /* 0x000fe400078e0a61 */
[----:B------:R-:W-:Y:S01]  /*4b50*/  @!P6 IMAD.IADD R12, R12, 0x1, -R107 ;  /* 0x000000010c0ce824 */ /* 0x000fe200078e0a6b */
[C---:B------:R-:W-:Y:S01]  /*4b60*/  ISETP.GT.U32.AND P6, PT, R107.reuse, R15, PT ;  /* 0x0000000f6b00720c */ /* 0x040fe20003fc4070 */
[C---:B------:R-:W-:Y:S02]  /*4b70*/  IMAD R3, R107.reuse, R104, R101 ;  /* 0x000000686b037224 */ /* 0x040fe400078e0265 */
[----:B------:R-:W-:Y:S02]  /*4b80*/  IMAD.MOV R100, RZ, RZ, -R100 ;  /* 0x000000ffff647224 */ /* 0x000fe400078e0a64 */
[C---:B------:R-:W-:Y:S02]  /*4b90*/  IMAD R188, R107.reuse, R97, R188 ;  /* 0x000000616bbc7224 */ /* 0x040fe400078e02bc */
        /* <DEDUP_REMOVED lines=8> */
[----:B------:R-:W-:-:S02]  /*4c20*/  IMAD R250, R107, R99, R250 ;  /* 0x000000636bfa7224 */ /* 0x000fc400078e02fa */
[----:B------:R-:W-:-:S04]  /*4c30*/  IMAD.HI.U32 R97, R0, R187, RZ ;  /* 0x000000bb00617227 */ /* 0x000fc800078e00ff */
[----:B------:R-:W-:-:S04]  /*4c40*/  IMAD.HI.U32 R99, R0, R190, RZ ;  /* 0x000000be00637227 */ /* 0x000fc800078e00ff */
[C---:B------:R-:W-:Y:S02]  /*4c50*/  IMAD R189, R107.reuse, R100, R189 ;  /* 0x000000646bbd7224 */ /* 0x040fe400078e02bd */
[--C-:B------:R-:W-:Y:S01]  /*4c60*/  @!P2 IMAD.IADD R24, R24, 0x1, -R107.reuse ;  /* 0x000000011818a824 */ /* 0x100fe200078e0a6b */
[----:B------:R-:W-:Y:S01]  /*4c70*/  ISETP.GT.U32.AND P2, PT, R107, R2, PT ;  /* 0x000000026b00720c */ /* 0x000fe20003f44070 */
[----:B------:R-:W-:Y:S01]  /*4c80*/  @!P3 IMAD.IADD R21, R21, 0x1, -R107 ;  /* 0x000000011515b824 */ /* 0x000fe200078e0a6b */
[----:B------:R-:W-:Y:S01]  /*4c90*/  ISETP.GT.U32.AND P3, PT, R107, R3, PT ;  /* 0x000000036b00720c */ /* 0x000fe20003f64070 */
[----:B------:R-:W-:Y:S02]  /*4ca0*/  IMAD.MOV R100, RZ, RZ, -R97 ;  /* 0x000000ffff647224 */ /* 0x000fe400078e0a61 */
[----:B------:R-:W-:Y:S02]  /*4cb0*/  IMAD.MOV R99, RZ, RZ, -R99 ;  /* 0x000000ffff637224 */ /* 0x000fe400078e0a63 */
[----:B------:R-:W-:-:S04]  /*4cc0*/  IMAD.HI.U32 R97, R0, R186, RZ ;  /* 0x000000ba00617227 */ /* 0x000fc800078e00ff */
[C---:B------:R-:W-:Y:S02]  /*4cd0*/  IMAD R191, R107.reuse, R102, R191 ;  /* 0x000000666bbf7224 */ /* 0x040fe400078e02bf */
[----:B------:R-:W-:Y:S02]  /*4ce0*/  IMAD R190, R107, R99, R190 ;  /* 0x000000636bbe7224 */ /* 0x000fe400078e02be */
[----:B------:R-:W-:Y:S02]  /*4cf0*/  IMAD.MOV R101, RZ, RZ, -R97 ;  /* 0x000000ffff657224 */ /* 0x000fe400078e0a61 */
[----:B------:R-:W-:-:S04]  /*4d00*/  IMAD.HI.U32 R97, R0, R183, RZ ;  /* 0x000000b700617227 */ /* 0x000fc800078e00ff */
[C---:B------:R-:W-:Y:S02]  /*4d10*/  IMAD R187, R107.reuse, R100, R187 ;  /* 0x000000646bbb7224 */ /* 0x040fe400078e02bb */
[--C-:B------:R-:W-:Y:S01]  /*4d20*/  @!P5 IMAD.IADD R18, R18, 0x1, -R107.reuse ;  /* 0x000000011212d824 */ /* 0x100fe200078e0a6b */
[C---:B------:R-:W-:Y:S01]  /*4d30*/  ISETP.GT.U32.AND P5, PT, R107.reuse, R120, PT ;  /* 0x000000786b00720c */ /* 0x040fe20003fa4070 */
[--C-:B------:R-:W-:Y:S01]  /*4d40*/  @!P1 IMAD.IADD R12, R12, 0x1, -R107.reuse ;  /* 0x000000010c0c9824 */ /* 0x100fe200078e0a6b */
[----:B------:R-:W-:Y:S01]  /*4d50*/  ISETP.GT.U32.AND P1, PT, R107, R191, PT ;  /* 0x000000bf6b00720c */ /* 0x000fe20003f24070 */
[--C-:B------:R-:W-:Y:S01]  /*4d60*/  @!P4 IMAD.IADD R9, R9, 0x1, -R107.reuse ;  /* 0x000000010909c824 */ /* 0x100fe200078e0a6b */
[----:B------:R-:W-:Y:S01]  /*4d70*/  ISETP.GT.U32.AND P4, PT, R107, R190, PT ;  /* 0x000000be6b00720c */ /* 0x000fe20003f84070 */
[----:B------:R-:W-:Y:S01]  /*4d80*/  @!P0 IMAD.IADD R5, R5, 0x1, -R107 ;  /* 0x0000000105058824 */ /* 0x000fe200078e0a6b */
[----:B------:R-:W-:Y:S01]  /*4d90*/  ISETP.GT.U32.AND P0, PT, R107, R189, PT ;  /* 0x000000bd6b00720c */ /* 0x000fe20003f04070 */
[----:B------:R-:W-:-:S04]  /*4da0*/  IMAD.HI.U32 R99, R0, R185, RZ ;  /* 0x000000b900637227 */ /* 0x000fc800078e00ff */
[----:B------:R-:W-:Y:S02]  /*4db0*/  IMAD.MOV R104, RZ, RZ, -R97 ;  /* 0x000000ffff687224 */ /* 0x000fe400078e0a61 */
[----:B------:R-:W-:-:S04]  /*4dc0*/  IMAD.HI.U32 R97, R0, R182, RZ ;  /* 0x000000b600617227 */ /* 0x000fc800078e00ff */
[--C-:B------:R-:W-:Y:S01]  /*4dd0*/  @!P2 IMAD.IADD R2, R2, 0x1, -R107.reuse ;  /* 0x000000010202a824 */ /* 0x100fe200078e0a6b */
[----:B------:R-:W-:Y:S01]  /*4de0*/  ISETP.GT.U32.AND P2, PT, R107, R188, PT ;  /* 0x000000bc6b00720c */ /* 0x000fe20003f44070 */
[----:B------:R-:W-:Y:S01]  /*4df0*/  @!P3 IMAD.IADD R3, R3, 0x1, -R107 ;  /* 0x000000010303b824 */ /* 0x000fe200078e0a6b */
[----:B------:R-:W-:Y:S01]  /*4e00*/  ISETP.GT.U32.AND P3, PT, R107, R187, PT ;  /* 0x000000bb6b00720c */ /* 0x000fe20003f64070 */
[----:B------:R-:W-:Y:S02]  /*4e10*/  IMAD.MOV R102, RZ, RZ, -R99 ;  /* 0x000000ffff667224 */ /* 0x000fe400078e0a63 */
[----:B------:R-:W-:Y:S02]  /*4e20*/  IMAD.MOV R99, RZ, RZ, -R97 ;  /* 0x000000ffff637224 */ /* 0x000fe400078e0a61 */
[----:B------:R-:W-:-:S04]  /*4e30*/  IMAD.HI.U32 R100, R0, R184, RZ ;  /* 0x000000b800647227 */ /* 0x000fc800078e00ff */
[----:B------:R-:W-:-:S04]  /*4e40*/  IMAD.HI.U32 R97, R0, R181, RZ ;  /* 0x000000b500617227 */ /* 0x000fc800078e00ff */
[C---:B------:R-:W-:Y:S02]  /*4e50*/  IMAD R186, R107.reuse, R101, R186 ;  /* 0x000000656bba7224 */ /* 0x040fe400078e02ba */
[----:B------:R-:W-:Y:S02]  /*4e60*/  IMAD R185, R107, R102, R185 ;  /* 0x000000666bb97224 */ /* 0x000fe400078e02b9 */
[----:B------:R-:W-:Y:S01]  /*4e70*/  @!P6 IMAD.IADD R15, R15, 0x1, -R107 ;  /* 0x000000010f0fe824 */ /* 0x000fe200078e0a6b */
[----:B------:R-:W-:Y:S01]  /*4e80*/  ISETP.GT.U32.AND P6, PT, R107, R250, PT ;  /* 0x000000fa6b00720c */ /* 0x000fe20003fc4070 */
[----:B------:R-:W-:Y:S02]  /*4e90*/  IMAD.MOV R100, RZ, RZ, -R100 ;  /* 0x000000ffff647224 */ /* 0x000fe400078e0a64 */
[----:B------:R-:W-:Y:S02]  /*4ea0*/  IMAD.MOV R102, RZ, RZ, -R97 ;  /* 0x000000ffff667224 */ /* 0x000fe400078e0a61 */
[----:B------:R-:W-:-:S04]  /*4eb0*/  IMAD.HI.U32 R97, R0, R178, RZ ;  /* 0x000000b200617227 */ /* 0x000fc800078e00ff */
        /* <DEDUP_REMOVED lines=8> */
[----:B------:R-:W-:Y:S02]  /*4f40*/  IMAD R184, R107, R100, R184 ;  /* 0x000000646bb87224 */ /* 0x000fe400078e02b8 */
[----:B------:R-:W-:-:S04]  /*4f50*/  IMAD.HI.U32 R100, R0, R179, RZ ;  /* 0x000000b300647227 */ /* 0x000fc800078e00ff */
[----:B------:R-:W-:Y:S02]  /*4f60*/  IMAD.MOV R97, RZ, RZ, -R97 ;  /* 0x000000ffff617224 */ /* 0x000fe400078e0a61 */
[--C-:B------:R-:W-:Y:S01]  /*4f70*/  @!P2 IMAD.IADD R188, R188, 0x1, -R107.reuse ;  /* 0x00000001bcbca824 */ /* 0x100fe200078e0a6b */
[----:B------:R-:W-:Y:S01]  /*4f80*/  ISETP.GT.U32.AND P2, PT, R107, R3, PT ;  /* 0x000000036b00720c */ /* 0x000fe20003f44070 */
[----:B------:R-:W-:Y:S01]  /*4f90*/  @!P3 IMAD.IADD R187, R187, 0x1, -R107 ;  /* 0x00000001bbbbb824 */ /* 0x000fe200078e0a6b */
[C---:B------:R-:W-:Y:S01]  /*4fa0*/  ISETP.GT.U32.AND P3, PT, R107.reuse, R120, PT ;  /* 0x000000786b00720c */ /* 0x040fe20003f64070 */
[----:B------:R-:W-:Y:S02]  /*4fb0*/  IMAD.MOV R100, RZ, RZ, -R100 ;  /* 0x000000ffff647224 */ /* 0x000fe400078e0a64 */
[----:B------:R-:W-:Y:S02]  /*4fc0*/  IMAD R178, R107, R97, R178 ;  /* 0x000000616bb27224 */ /* 0x000fe400078e02b2 */
[----:B------:R-:W-:-:S04]  /*4fd0*/  IMAD.HI.U32 R97, R0, R177, RZ ;  /* 0x000000b100617227 */ /* 0x000fc800078e00ff */
[C---:B------:R-:W-:Y:S02]  /*4fe0*/  IMAD R179, R107.reuse, R100, R179 ;  /* 0x000000646bb37224 */ /* 0x040fe400078e02b3 */
[----:B------:R-:W-:Y:S01]  /*4ff0*/  @!P6 IMAD.IADD R250, R250, 0x1, -R107 ;  /* 0x00000001fafae824 */ /* 0x000fe200078e0a6b */
[----:B------:R-:W-:Y:S01]  /*5000*/  ISETP.GT.U32.AND P6, PT, R107, R185, PT ;  /* 0x000000b96b00720c */ /* 0x000fe20003fc4070 */
[----:B------:R-:W-:Y:S02]  /*5010*/  IMAD.MOV R100, RZ, RZ, -R97 ;  /* 0x000000ffff647224 */ /* 0x000fe400078e0a61 */
[----:B------:R-:W-:-:S04]  /*5020*/  IMAD.HI.U32 R97, R0, R176, RZ ;  /* 0x000000b000617227 */ /* 0x000fc800078e00ff */
[--C-:B------:R-:W-:Y:S01]  /*5030*/  @!P5 IMAD.IADD R186, R186, 0x1, -R107.reuse ;  /* 0x00000001babad824 */ /* 0x100fe200078e0a6b */
[----:B------:R-:W-:Y:S01]  /*5040*/  ISETP.GT.U32.AND P5, PT, R107, R250, PT ;  /* 0x000000fa6b00720c */ /* 0x000fe20003fa4070 */
[--C-:B------:R-:W-:Y:S01]  /*5050*/  @!P1 IMAD.IADD R9, R9, 0x1, -R107.reuse ;  /* 0x0000000109099824 */ /* 0x100fe200078e0a6b */
[----:B------:R-:W-:Y:S01]  /*5060*/  ISETP.GT.U32.AND P1, PT, R107, R191, PT ;  /* 0x000000bf6b00720c */ /* 0x000fe20003f24070 */
[--C-:B------:R-:W-:Y:S01]  /*5070*/  @!P4 IMAD.IADD R5, R5, 0x1, -R107.reuse ;  /* 0x000000010505c824 */ /* 0x100fe200078e0a6b */
[C---:B------:R-:W-:Y:S01]  /*5080*/  ISETP.GT.U32.AND P4, PT, R107.reuse, R190, PT ;  /* 0x000000be6b00720c */ /* 0x040fe20003f84070 */
[----:B------:R-:W-:Y:S01]  /*5090*/  @!P0 IMAD.IADD R2, R2, 0x1, -R107 ;  /* 0x0000000102028824 */ /* 0x000fe200078e0a6b */
[----:B------:R-:W-:Y:S01]  /*50a0*/  ISETP.GT.U32.AND P0, PT, R107, R189, PT ;  /* 0x000000bd6b00720c */ /* 0x000fe20003f04070 */
[----:B------:R-:W-:Y:S02]  /*50b0*/  IMAD.MOV R101, RZ, RZ, -R97 ;  /* 0x000000ffff657224 */ /* 0x000fe400078e0a61 */
[----:B------:R-:W-:-:S04]  /*50c0*/  IMAD.HI.U32 R97, R0, R173, RZ ;  /* 0x000000ad00617227 */ /* 0x000fc800078e00ff */
[--C-:B------:R-:W-:Y:S01]  /*50d0*/  @!P2 IMAD.IADD R3, R3, 0x1, -R107.reuse ;  /* 0x000000010303a824 */ /* 0x100fe200078e0a6b */
[C---:B------:R-:W-:Y:S01]  /*50e0*/  ISETP.GT.U32.AND P2, PT, R107.reuse, R188, PT ;  /* 0x000000bc6b00720c */ /* 0x040fe20003f44070 */
[----:B------:R-:W-:Y:S01]  /*50f0*/  @!P3 IMAD.IADD R120, R120, 0x1, -R107 ;  /* 0x000000017878b824 */ /* 0x000fe200078e0a6b */
[C---:B------:R-:W-:Y:S01]  /*5100*/  ISETP.GT.U32.AND P3, PT, R107.reuse, R187, PT ;  /* 0x000000bb6b00720c */ /* 0x040fe20003f64070 */
[C---:B------:R-:W-:Y:S02]  /*5110*/  IMAD R182, R107.reuse, R99, R182 ;  /* 0x000000636bb67224 */ /* 0x040fe400078e02b6 */
[----:B------:R-:W-:Y:S02]  /*5120*/  IMAD R183, R107, R104, R183 ;  /* 0x000000686bb77224 */ /* 0x000fe400078e02b7 */
[----:B------:R-:W-:-:S04]  /*5130*/  IMAD.HI.U32 R99, R0, R180, RZ ;  /* 0x000000b400637227 */ /* 0x000fc800078e00ff */
[----:B------:R-:W-:Y:S02]  /*5140*/  IMAD.MOV R104, RZ, RZ, -R97 ;  /* 0x000000ffff687224 */ /* 0x000fe400078e0a61 */
[----:B------:R-:W-:-:S04]  /*5150*/  IMAD.HI.U32 R97, R0, R171, RZ ;  /* 0x000000ab00617227 */ /* 0x000fc800078e00ff */
[----:B------:R-:W-:Y:S02]  /*5160*/  IMAD.MOV R99, RZ, RZ, -R99 ;  /* 0x000000ffff637224 */ /* 0x000fe400078e0a63 */
[----:B------:R-:W-:Y:S01]  /*5170*/  @!P6 IMAD.IADD R185, R185, 0x1, -R107 ;  /* 0x00000001b9b9e824 */ /* 0x000fe200078e0a6b */
[C---:B------:R-:W-:Y:S01]  /*5180*/  ISETP.GT.U32.AND P6, PT, R107.reuse, R186, PT ;  /* 0x000000ba6b00720c */ /* 0x040fe20003fc4070 */
[----:B------:R-:W-:Y:S02]  /*5190*/  IMAD.MOV R97, RZ, RZ, -R97 ;  /* 0x000000ffff617224 */ /* 0x000fe400078e0a61 */
[C---:B------:R-:W-:Y:S02]  /*51a0*/  IMAD R181, R107.reuse, R102, R181 ;  /* 0x000000666bb57224 */ /* 0x040fe400078e02b5 */
        /* <DEDUP_REMOVED lines=10> */
[----:B------:R-:W-:Y:S02]  /*5250*/  IMAD R171, R107, R97, R171 ;  /* 0x000000616bab7224 */ /* 0x000fe400078e02ab */
[----:B------:R-:W-:-:S04]  /*5260*/  IMAD.HI.U32 R97, R0, R124, RZ ;  /* 0x0000007c00617227 */ /* 0x000fc800078e00ff */
[--C-:B------:R-:W-:Y:S01]  /*5270*/  @!P2 IMAD.IADD R188, R188, 0x1, -R107.reuse ;  /* 0x00000001bcbca824 */ /* 0x100fe200078e0a6b */
[----:B------:R-:W-:Y:S01]  /*5280*/  ISETP.GT.U32.AND P2, PT, R107, R181, PT ;  /* 0x000000b56b00720c */ /* 0x000fe20003f44070 */
[----:B------:R-:W-:Y:S01]  /*5290*/  @!P3 IMAD.IADD R187, R187, 0x1, -R107 ;  /* 0x00000001bbbbb824 */ /* 0x000fe200078e0a6b */
[C---:B------:R-:W-:Y:S01]  /*52a0*/  ISETP.GT.U32.AND P3, PT, R107.reuse, R180, PT ;  /* 0x000000b46b00720c */ /* 0x040fe20003f64070 */
[----:B------:R-:W-:Y:S02]  /*52b0*/  IMAD R177, R107, R100, R177 ;  /* 0x000000646bb17224 */ /* 0x000fe400078e02b1 */
[----:B------:R-:W-:-:S04]  /*52c0*/  IMAD.HI.U32 R100, R0, R174, RZ ;  /* 0x000000ae00647227 */ /* 0x000fc800078e00ff */
[----:B------:R-:W-:Y:S02]  /*52d0*/  IMAD.MOV R102, RZ, RZ, -R99 ;  /* 0x000000ffff667224 */ /* 0x000fe400078e0a63 */
[C---:B------:R-:W-:Y:S01]  /*52e0*/  IMAD R173, R107.reuse, R104, R173 ;  /* 0x000000686bad7224 */ /* 0x040fe200078e02ad */
[----:B------:R-:W-:Y:S01]  /*52f0*/  IABS R104, R111 ;  /* 0x0000006f00687213 */ /* 0x000fe20000000000 */
[----:B------:R-:W-:Y:S02]  /*5300*/  IMAD.MOV R97, RZ, RZ, -R97 ;  /* 0x000000ffff617224 */ /* 0x000fe400078e0a61 */
[----:B------:R-:W-:Y:S02]  /*5310*/  IMAD.MOV R100, RZ, RZ, -R100 ;  /* 0x000000ffff647224 */ /* 0x000fe400078e0a64 */
[C---:B------:R-:W-:Y:S01]  /*5320*/  IMAD R176, R107.reuse, R101, R176 ;  /* 0x000000656bb07224 */ /* 0x040fe200078e02b0 */
[----:B------:R-:W-:Y:S01]  /*5330*/  IABS R101, R110 ;  /* 0x0000006e00657213 */ /* 0x000fe20000000000 */
[----:B------:R-:W-:-:S02]  /*5340*/  IMAD R175, R107, R102, R175 ;  /* 0x000000666baf7224 */ /* 0x000fc400078e02af */
[----:B------:R-:W-:Y:S02]  /*5350*/  IMAD R124, R107, R97, R124 ;  /* 0x000000616b7c7224 */ /* 0x000fe400078e027c */
[----:B------:R-:W-:-:S04]  /*5360*/  IMAD.HI.U32 R97, R0, R104, RZ ;  /* 0x0000006800617227 */ /* 0x000fc800078e00ff */
[C---:B------:R-:W-:Y:S01]  /*5370*/  IMAD R174, R107.reuse, R100, R174 ;  /* 0x000000646bae7224 */ /* 0x040fe200078e02ae */
[----:B------:R-:W-:Y:S01]  /*5380*/  IABS R100, R109 ;  /* 0x0000006d00647213 */ /* 0x000fe20000000000 */
        /* <DEDUP_REMOVED lines=10> */
[----:B------:R-:W-:-:S04]  /*5430*/  IMAD.HI.U32 R99, R0, R172, RZ ;  /* 0x000000ac00637227 */ /* 0x000fc800078e00ff */
[----:B------:R-:W-:Y:S02]  /*5440*/  IMAD.MOV R97, RZ, RZ, -R97 ;  /* 0x000000ffff617224 */ /* 0x000fe400078e0a61 */
[----:B------:R-:W-:-:S04]  /*5450*/  IMAD.HI.U32 R98, R0, R101, RZ ;  /* 0x0000006500627227 */ /* 0x000fc800078e00ff */
[--C-:B------:R-:W-:Y:S01]  /*5460*/  @!P2 IMAD.IADD R181, R181, 0x1, -R107.reuse ;  /* 0x00000001b5b5a824 */ /* 0x100fe200078e0a6b */
[C---:B------:R-:W-:Y:S01]  /*5470*/  ISETP.GT.U32.AND P2, PT, R107.reuse, R174, PT ;  /* 0x000000ae6b00720c */ /* 0x040fe20003f44070 */
[----:B------:R-:W-:Y:S01]  /*5480*/  @!P3 IMAD.IADD R180, R180, 0x1, -R107 ;  /* 0x00000001b4b4b824 */ /* 0x000fe200078e0a6b */
[C---:B------:R-:W-:Y:S01]  /*5490*/  ISETP.GT.U32.AND P3, PT, R107.reuse, R173, PT ;  /* 0x000000ad6b00720c */ /* 0x040fe20003f64070 */
[----:B------:R-:W-:Y:S02]  /*54a0*/  IMAD.MOV R99, RZ, RZ, -R99 ;  /* 0x000000ffff637224 */ /* 0x000fe400078e0a63 */
[----:B------:R-:W-:Y:S02]  /*54b0*/  IMAD R104, R107, R97, R104 ;  /* 0x000000616b687224 */ /* 0x000fe400078e0268 */
[----:B------:R-:W-:Y:S02]  /*54c0*/  IMAD.MOV R98, RZ, RZ, -R98 ;  /* 0x000000ffff627224 */ /* 0x000fe400078e0a62 */
[----:B------:R-:W-:-:S04]  /*54d0*/  IMAD.HI.U32 R97, R0, R100, RZ ;  /* 0x0000006400617227 */ /* 0x000fc800078e00ff */
[C---:B------:R-:W-:Y:S02]  /*54e0*/  IMAD R172, R107.reuse, R99, R172 ;  /* 0x000000636bac7224 */ /* 0x040fe400078e02ac */
[----:B------:R-:W-:Y:S01]  /*54f0*/  IMAD R101, R107, R98, R101 ;  /* 0x000000626b657224 */ /* 0x000fe200078e0265 */
[----:B------:R-:W-:Y:S01]  /*5500*/  IABS R98, R194 ;  /* 0x000000c200627213 */ /* 0x000fe20000000000 */
        /* <DEDUP_REMOVED lines=13> */
[--C-:B------:R-:W-:Y:S01]  /*55e0*/  @!P2 IMAD.IADD R174, R174, 0x1, -R107.reuse ;  /* 0x00000001aeaea824 */ /* 0x100fe200078e0a6b */
[----:B------:R-:W-:Y:S01]  /*55f0*/  ISETP.GT.U32.AND P2, PT, R107, R180, PT ;  /* 0x000000b46b00720c */ /* 0x000fe20003f44070 */
[----:B------:R-:W-:Y:S01]  /*5600*/  @!P3 IMAD.IADD R173, R173, 0x1, -R107 ;  /* 0x00000001adadb824 */ /* 0x000fe200078e0a6b */
[----:B------:R-:W-:Y:S01]  /*5610*/  ISETP.GT.U32.AND P3, PT, R107, R179, PT ;  /* 0x000000b36b00720c */ /* 0x000fe20003f64070 */
[----:B------:R-:W-:-:S04]  /*5620*/  IMAD.HI.U32 R99, R0, R170, RZ ;  /* 0x000000aa00637227 */ /* 0x000fc800078e00ff */
[----:B------:R-:W-:Y:S02]  /*5630*/  IMAD.MOV R97, RZ, RZ, -R97 ;  /* 0x000000ffff617224 */ /* 0x000fe400078e0a61 */
[----:B------:R-:W-:Y:S02]  /*5640*/  IMAD.MOV R99, RZ, RZ, -R99 ;  /* 0x000000ffff637224 */ /* 0x000fe400078e0a63 */
[C---:B------:R-:W-:Y:S01]  /*5650*/  IMAD R98, R107.reuse, R97, R98 ;  /* 0x000000616b627224 */ /* 0x040fe200078e0262 */
[----:B------:R-:W-:Y:S01]  /*5660*/  IABS R97, R193 ;  /* 0x000000c100617213 */ /* 0x000fe20000000000 */
[C---:B------:R-:W-:Y:S01]  /*5670*/  IMAD R170, R107.reuse, R99, R170 ;  /* 0x000000636baa7224 */ /* 0x040fe200078e02aa */
[----:B------:R-:W-:Y:S01]  /*5680*/  IABS R99, R108 ;  /* 0x0000006c00637213 */ /* 0x000fe20000000000 */
        /* <DEDUP_REMOVED lines=21> */
[----:B------:R-:W-:Y:S01]  /*57e0*/  SHF.R.U32.HI R102, RZ, 0x5, R249 ;  /* 0x00000005ff667819 */ /* 0x000fe200000116f9 */
        /* <DEDUP_REMOVED lines=8> */
[----:B------:R-:W-:Y:S01]  /*5870*/  IMAD.HI.U32 R0, R0, R96, RZ ;  /* 0x0000006000007227 */ /* 0x000fe200078e00ff */
[----:B------:R-:W3:Y:S03]  /*5880*/  LDL R249, [R1+0x58c] ;  /* 0x00058c0001f97983 */ /* 0x000ee60000100800 */
[--C-:B------:R-:W-:Y:S01]  /*5890*/  @!P2 IMAD.IADD R174, R174, 0x1, -R107.reuse ;  /* 0x00000001aeaea824 */ /* 0x100fe200078e0a6b */
[----:B------:R-:W-:Y:S01]  /*58a0*/  ISETP.GT.U32.AND P2, PT, R107, R101, PT ;  /* 0x000000656b00720c */ /* 0x000fe20003f44070 */
[--C-:B------:R-:W-:Y:S01]  /*58b0*/  @!P6 IMAD.IADD R173, R173, 0x1, -R107.reuse ;  /* 0x00000001adade824 */ /* 0x100fe200078e0a6b */
[C---:B------:R-:W-:Y:S01]  /*58c0*/  ISETP.GT.U32.AND P6, PT, R107.reuse, R100, PT ;  /* 0x000000646b00720c */ /* 0x040fe20003fc4070 */
[----:B------:R-:W-:Y:S01]  /*58d0*/  @!P3 IMAD.IADD R172, R172, 0x1, -R107 ;  /* 0x00000001acacb824 */ /* 0x000fe200078e0a6b */
[----:B------:R-:W-:Y:S01]  /*58e0*/  ISETP.GT.U32.AND P3, PT, R107, R99, PT ;  /* 0x000000636b00720c */ /* 0x000fe20003f64070 */
[----:B------:R-:W-:-:S02]  /*58f0*/  IMAD.MOV R0, RZ, RZ, -R0 ;  /* 0x000000ffff007224 */ /* 0x000fc400078e0a00 */
[--C-:B------:R-:W-:Y:S01]  /*5900*/  @!P5 IMAD.IADD R171, R171, 0x1, -R107.reuse ;  /* 0x00000001ababd824 */ /* 0x100fe200078e0a6b */
[C---:B------:R-:W-:Y:S01]  /*5910*/  ISETP.GT.U32.AND P5, PT, R107.reuse, R98, PT ;  /* 0x000000626b00720c */ /* 0x040fe20003fa4070 */
[C---:B------:R-:W-:Y:S02]  /*5920*/  IMAD R96, R107.reuse, R0, R96 ;  /* 0x000000006b607224 */ /* 0x040fe400078e0260 */
        /* <DEDUP_REMOVED lines=15> */
[----:B------:R-:W-:Y:S01]  /*5a20*/  R2UR UR8, R102 ;  /* 0x00000000660872ca */ /* 0x000fe200000e0000 */
[--C-:B------:R-:W-:Y:S01]  /*5a30*/  @!P4 IMAD.IADD R96, R96, 0x1, -R107.reuse ;  /* 0x000000016060c824 */ /* 0x100fe200078e0a6b */
[----:B------:R-:W-:Y:S01]  /*5a40*/  ISETP.GT.U32.AND P4, PT, R107, R98, PT ;  /* 0x000000626b00720c */ /* 0x000fe20003f84070 */
[--C-:B------:R-:W-:Y:S01]  /*5a50*/  @!P0 IMAD.IADD R171, R171, 0x1, -R107.reuse ;  /* 0x00000001abab8824 */ /* 0x100fe200078e0a6b */
[C---:B------:R-:W-:Y:S01]  /*5a60*/  ISETP.GT.U32.AND P0, PT, R107.reuse, R100, PT ;  /* 0x000000646b00720c */ /* 0x040fe20003f04070 */
[--C-:B------:R-:W-:Y:S01]  /*5a70*/  @!P2 IMAD.IADD R170, R170, 0x1, -R107.reuse ;  /* 0x00000001aaaaa824 */ /* 0x100fe200078e0a6b */
[C---:B------:R-:W-:Y:S01]  /*5a80*/  ISETP.GT.U32.AND P2, PT, R107.reuse, R99, PT ;  /* 0x000000636b00720c */ /* 0x040fe20003f44070 */
[--C-:B------:R-:W-:Y:S01]  /*5a90*/  @!P6 IMAD.IADD R124, R124, 0x1, -R107.reuse ;  /* 0x000000017c7ce824 */ /* 0x100fe200078e0a6b */
[C---:B------:R-:W-:Y:S01]  /*5aa0*/  ISETP.GT.U32.AND P6, PT, R107.reuse, R97, PT ;  /* 0x000000616b00720c */ /* 0x040fe20003fc4070 */
[--C-:B------:R-:W-:Y:S01]  /*5ab0*/  @!P3 IMAD.IADD R104, R104, 0x1, -R107.reuse ;  /* 0x000000016868b824 */ /* 0x100fe200078e0a6b */
[----:B------:R-:W-:Y:S01]  /*5ac0*/  ISETP.GT.U32.AND P3, PT, R107, R96, PT ;  /* 0x000000606b00720c */ /* 0x000fe20003f64070 */
[----:B------:R-:W-:Y:S01]  /*5ad0*/  @!P5 IMAD.IADD R101, R101, 0x1, -R107 ;  /* 0x000000016565d824 */ /* 0x000fe200078e0a6b */
[----:B------:R-:W3:Y:S01]  /*5ae0*/  LDL R102, [R1+0x684] ;  /* 0x0006840001667983 */ /* 0x000ee20000100800 */
[----:B------:R-:W-:-:S02]  /*5af0*/  ISETP.GE.AND P1, PT, R192, RZ, PT ;  /* 0x000000ffc000720c */ /* 0x000fc40003f26270 */
[--C-:B------:R-:W-:Y:S01]  /*5b00*/  @!P4 IMAD.IADD R98, R98, 0x1, -R107.reuse ;  /* 0x000000016262c824 */ /* 0x100fe200078e0a6b */
[----:B------:R-:W1:Y:S01]  /*5b10*/  LDS R0, [UR9] ;  /* 0x00000009ff007984 */ /* 0x000e620008000800 */
[--C-:B------:R-:W-:Y:S02]  /*5b20*/  @!P0 IMAD.IADD R100, R100, 0x1, -R107.reuse ;  /* 0x0000000164648824 */ /* 0x100fe400078e0a6b */
[--C-:B------:R-:W-:Y:S02]  /*5b30*/  @!P2 IMAD.IADD R99, R99, 0x1, -R107.reuse ;  /* 0x000000016363a824 */ /* 0x100fe400078e0a6b */
[--C-:B------:R-:W-:Y:S02]  /*5b40*/  @!P6 IMAD.IADD R97, R97, 0x1, -R107.reuse ;  /* 0x000000016161e824 */ /* 0x100fe400078e0a6b */
[----:B------:R-:W-:Y:S01]  /*5b50*/  @!P3 IMAD.IADD R96, R96, 0x1, -R107 ;  /* 0x000000016060b824 */ /* 0x000fe200078e0a6b */
[----:B------:R-:W-:Y:S01]  /*5b60*/  ISETP.NE.AND P5, PT, R6, RZ, PT ;  /* 0x000000ff0600720c */ /* 0x000fe20003fa5270 */
[----:B------:R-:W3:Y:S01]  /*5b70*/  LDL R107, [R1+0x5ec] ;  /* 0x0005ec00016b7983 */ /* 0x000ee20000100800 */
[----:B------:R-:W-:Y:S01]  /*5b80*/  @!P1 IMAD.MOV R95, RZ, RZ, -R95 ;  /* 0x000000ffff5f9224 */ /* 0x000fe200078e0a5f */
[----:B------:R-:W-:Y:S01]  /*5b90*/  ISETP.GE.AND P2, PT, R132, RZ, PT ;  /* 0x000000ff8400720c */ /* 0x000fe20003f46270 */
[----:B--2---:R-:W2:Y:S01]  /*5ba0*/  LDC R192, c[0x0][0x3a0] ;  /* 0x0000e800ffc07b82 */ /* 0x004ea20000000800 */
[----:B------:R-:W-:Y:S01]  /*5bb0*/  ISETP.GE.AND P1, PT, R169, RZ, PT ;  /* 0x000000ffa900720c */ /* 0x000fe20003f26270 */
[----:B------:R3:W-:Y:S01]  /*5bc0*/  STL [R1+0x880], R132 ;  /* 0x0008808401007387 */ /* 0x0007e20000100800 */
[----:B----4-:R-:W-:Y:S01]  /*5bd0*/  IMAD R169, R121, UR14, RZ ;  /* 0x0000000e79a97c24 */ /* 0x010fe2000f8e02ff */
[----:B---3--:R-:W-:-:S02]  /*5be0*/  ISETP.GE.AND P3, PT, R244, RZ, PT ;  /* 0x000000fff400720c */ /* 0x008fc40003f66270 */
[----:B------:R-:W-:Y:S01]  /*5bf0*/  ISETP.NE.AND P0, PT, R7, RZ, PT ;  /* 0x000000ff0700720c */ /* 0x000fe20003f05270 */
[----:B------:R-:W3:Y:S02]  /*5c00*/  LDL R121, [R1+0x588] ;  /* 0x0005880001797983 */ /* 0x000ee40000100800 */
[----:B------:R-:W-:Y:S02]  /*5c10*/  @!P5 LOP3.LUT R95, RZ, R6, RZ, 0x33, !PT ;  /* 0x00000006ff5fd212 */ /* 0x000fe400078e33ff */
[----:B------:R-:W4:Y:S04]  /*5c20*/  LDL R6, [R1+0x57c] ;  /* 0x00057c0001067983 */ /* 0x000f280000100800 */
[----:B------:R-:W2:Y:S01]  /*5c30*/  LDL R132, [R1+0x580] ;  /* 0x0005800001847983 */ /* 0x000ea20000100800 */
[----:B------:R-:W-:Y:S01]  /*5c40*/  @!P2 IMAD.MOV R86, RZ, RZ, -R86 ;  /* 0x000000ffff56a224 */ /* 0x000fe200078e0a56 */
[----:B------:R-:W-:-:S02]  /*5c50*/  ISETP.GE.AND P2, PT, R245, RZ, PT ;  /* 0x000000fff500720c */ /* 0x000fc40003f46270 */
[----:B-1----:R-:W-:Y:S02]  /*5c60*/  R2UR UR10, R0 ;  /* 0x00000000000a72ca */ /* 0x002fe400000e0000 */
[----:B------:R-:W-:Y:S02]  /*5c70*/  LOP3.LUT R0, RZ, R7, RZ, 0x33, !PT ;  /* 0x00000007ff007212 */ /* 0x000fe400078e33ff */
[----:B------:R-:W4:Y:S01]  /*5c80*/  LDL R7, [R1+0x584] ;  /* 0x0005840001077983 */ /* 0x000f220000100800 */
[----:B------:R-:W-:Y:S01]  /*5c90*/  @!P1 IMAD.MOV R83, RZ, RZ, -R83 ;  /* 0x000000ffff539224 */ /* 0x000fe200078e0a53 */
[----:B------:R-:W-:Y:S01]  /*5ca0*/  ISETP.GE.AND P1, PT, R248, RZ, PT ;  /* 0x000000fff800720c */ /* 0x000fe20003f26270 */
[----:B------:R-:W-:Y:S02]  /*5cb0*/  @!P3 IMAD.MOV R81, RZ, RZ, -R81 ;  /* 0x000000ffff51b224 */ /* 0x000fe400078e0a51 */
[----:B------:R-:W-:Y:S01]  /*5cc0*/  IMAD R119, R119, UR15, RZ ;  /* 0x0000000f77777c24 */ /* 0x000fe2000f8e02ff */
[----:B------:R-:W1:Y:S01]  /*5cd0*/  LDCU.64 UR26, c[0x0][0x358] ;  /* 0x00006b00ff1a77ac */ /* 0x000e620008000a00 */
[----:B------:R-:W-:Y:S01]  /*5ce0*/  ULOP3.LUT UR5, UR8, 0x4, URZ, 0xc0, !UPT ;  /* 0x0000000408057892 */ /* 0x000fe2000f8ec0ff */
[----:B------:R-:W-:-:S02]  /*5cf0*/  ISETP.GE.AND P3, PT, R249, RZ, PT ;  /* 0x000000fff900720c */ /* 0x000fc40003f66270 */
[----:B------:R-:W-:Y:S02]  /*5d00*/  ISETP.GE.AND P4, PT, R102, RZ, PT ;  /* 0x000000ff6600720c */ /* 0x000fe40003f86270 */
[----:B------:R-:W-:-:S11]  /*5d10*/  ISETP.GE.AND P5, PT, R107, RZ, PT ;  /* 0x000000ff6b00720c */ /* 0x000fd60003fa6270 */
[----:B------:R-:W-:Y:S01]  /*5d20*/  @!P4 IMAD.MOV R89, RZ, RZ, -R89 ;  /* 0x000000ffff59c224 */ /* 0x000fe200078e0a59 */
[----:B------:R-:W4:Y:S01]  /*5d30*/  LDL R107, [R1+0x578] ;  /* 0x00057800016b7983 */ /* 0x000f220000100800 */
[----:B------:R-:W-:-:S03]  /*5d40*/  ISETP.GE.AND P4, PT, R246, RZ, PT ;  /* 0x000000fff600720c */ /* 0x000fc60003f86270 */
[----:B------:R-:W4:Y:S04]  /*5d50*/  LDL.LU R244, [R1+0x924] ;  /* 0x0009240001f47983 */ /* 0x000f280000300800 */
[----:B------:R-:W4:Y:S01]  /*5d60*/  LDL.LU R245, [R1+0x920] ;  /* 0x0009200001f57983 */ /* 0x000f220000300800 */
[----:B------:R-:W-:-:S03]  /*5d70*/  @!P5 IMAD.MOV R84, RZ, RZ, -R84 ;  /* 0x000000ffff54d224 */ /* 0x000fc600078e0a54 */
[----:B------:R-:W4:Y:S01]  /*5d80*/  LDL.LU R246, [R1+0x91c] ;  /* 0x00091c0001f67983 */ /* 0x000f220000300800 */
[----:B------:R-:W-:-:S03]  /*5d90*/  ISETP.GE.AND P5, PT, R247, RZ, PT ;  /* 0x000000fff700720c */ /* 0x000fc60003fa6270 */
[----:B------:R-:W4:Y:S04]  /*5da0*/  LDL.LU R247, [R1+0x918] ;  /* 0x0009180001f77983 */ /* 0x000f280000300800 */
[----:B------:R-:W4:Y:S04]  /*5db0*/  LDL.LU R248, [R1+0x914] ;  /* 0x0009140001f87983 */ /* 0x000f280000300800 */
[----:B------:R-:W4:Y:S01]  /*5dc0*/  LDL.LU R249, [R1+0x910] ;  /* 0x0009100001f97983 */ /* 0x000f220000300800 */
[----:B------:R-:W-:Y:S01]  /*5dd0*/  @!P2 IMAD.MOV R80, RZ, RZ, -R80 ;  /* 0x000000ffff50a224 */ /* 0x000fe200078e0a50 */
[----:B---3--:R-:W-:Y:S01]  /*5de0*/  ISETP.GE.AND P2, PT, R121, RZ, PT ;  /* 0x000000ff7900720c */ /* 0x008fe20003f46270 */
[----:B------:R-:W-:-:S02]  /*5df0*/  @!P4 IMAD.MOV R78, RZ, RZ, -R78 ;  /* 0x000000ffff4ec224 */ /* 0x000fc400078e0a4e */
[----:B------:R-:W-:Y:S01]  /*5e00*/  @!P5 IMAD.MOV R77, RZ, RZ, -R77 ;  /* 0x000000ffff4dd224 */ /* 0x000fe200078e0a4d */
[----:B--2---:R-:W-:Y:S02]  /*5e10*/  ISETP.GE.AND P5, PT, R132, RZ, PT ;  /* 0x000000ff8400720c */ /* 0x004fe40003fa6270 */
[----:B----4-:R-:W-:Y:S01]  /*5e20*/  ISETP.GE.AND P4, PT, R7, RZ, PT ;  /* 0x000000ff0700720c */ /* 0x010fe20003f86270 */
[----:B------:R-:W-:-:S06]  /*5e30*/  @!P3 IMAD.MOV R74, RZ, RZ, -R74 ;  /* 0x000000ffff4ab224 */ /* 0x000fcc00078e0a4a */
[----:B------:R-:W-:-:S04]  /*5e40*/  @!P2 IMAD.MOV R73, RZ, RZ, -R73 ;  /* 0x000000ffff49a224 */ /* 0x000fc800078e0a49 */
[----:B------:R-:W-:Y:S02]  /*5e50*/  @!P5 IMAD.MOV R70, RZ, RZ, -R70 ;  /* 0x000000ffff46d224 */ /* 0x000fe400078e0a46 */
[----:B------:R-:W-:Y:S02]  /*5e60*/  @!P4 IMAD.MOV R71, RZ, RZ, -R71 ;  /* 0x000000ffff47c224 */ /* 0x000fe400078e0a47 */
[----:B------:R-:W-:Y:S01]  /*5e70*/  @!P1 IMAD.MOV R75, RZ, RZ, -R75 ;  /* 0x000000ffff4b9224 */ /* 0x000fe200078e0a4b */
[----:B------:R-:W-:Y:S01]  /*5e80*/  ISETP.GE.AND P1, PT, R6, RZ, PT ;  /* 0x000000ff0600720c */ /* 0x000fe20003f26270 */
[----:B------:R-:W-:Y:S02]  /*5e90*/  IMAD.MOV.U32 R6, RZ, RZ, R105 ;  /* 0x000000ffff067224 */ /* 0x000fe400078e0069 */
[----:B------:R-:W-:Y:S02]  /*5ea0*/  IMAD.MOV.U32 R7, RZ, RZ, R103 ;  /* 0x000000ffff077224 */ /* 0x000fe400078e0067 */
[----:B------:R-:W-:Y:S01]  /*5eb0*/  IMAD.U32 R102, RZ, RZ, UR14 ;  /* 0x0000000eff667e24 */ /* 0x000fe2000f8e00ff */
[----:B------:R-:W-:Y:S01]  /*5ec0*/  BAR.SYNC.DEFER_BLOCKING 0x0 ;  /* 0x0000000000007b1d */ /* 0x000fe20000010000 */
[----:B------:R-:W-:-:S02]  /*5ed0*/  ISETP.GE.AND P3, PT, R107, RZ, PT ;  /* 0x000000ff6b00720c */ /* 0x000fc40003f66270 */
[----:B------:R-:W-:Y:S02]  /*5ee0*/  ISETP.GE.AND P5, PT, R247, RZ, PT ;  /* 0x000000fff700720c */ /* 0x000fe40003fa6270 */
[----:B------:R-:W-:Y:S02]  /*5ef0*/  ISETP.GE.AND P4, PT, R248, RZ, PT ;  /* 0x000000fff800720c */ /* 0x000fe40003f86270 */
[----:B------:R-:W-:-:S07]  /*5f00*/  ISETP.GE.AND P2, PT, R249, RZ, PT ;  /* 0x000000fff900720c */ /* 0x000fce0003f46270 */
[----:B------:R-:W-:Y:S01]  /*5f10*/  @!P3 IMAD.MOV R67, RZ, RZ, -R67 ;  /* 0x000000ffff43b224 */ /* 0x000fe200078e0a43 */
[----:B------:R-:W-:Y:S01]  /*5f20*/  ISETP.GE.AND P3, PT, R245, RZ, PT ;  /* 0x000000fff500720c */ /* 0x000fe20003f66270 */
[----:B------:R-:W-:Y:S01]  /*5f30*/  @!P5 IMAD.MOV R62, RZ, RZ, -R62 ;  /* 0x000000ffff3ed224 */ /* 0x000fe200078e0a3e */
[----:B------:R-:W-:Y:S01]  /*5f40*/  ISETP.GE.AND P5, PT, R118, RZ, PT ;  /* 0x000000ff7600720c */ /* 0x000fe20003fa6270 */
[----:B------:R-:W-:Y:S01]  /*5f50*/  @!P4 IMAD.MOV R64, RZ, RZ, -R64 ;  /* 0x000000ffff40c224 */ /* 0x000fe200078e0a40 */
[----:B------:R-:W-:Y:S01]  /*5f60*/  ISETP.GE.AND P4, PT, R243, RZ, PT ;  /* 0x000000fff300720c */ /* 0x000fe20003f86270 */
[----:B------:R-:W-:Y:S01]  /*5f70*/  @!P2 IMAD.MOV R65, RZ, RZ, -R65 ;  /* 0x000000ffff41a224 */ /* 0x000fe200078e0a41 */
        /* <DEDUP_REMOVED lines=115> */
[----:B------:R-:W-:Y:S02]  /*66b0*/  IMAD R168, R102, 0x2, R169 ;  /* 0x0000000266a87824 */ /* 0x000fe400078e02a9 */
[----:B------:R-:W-:Y:S01]  /*66c0*/  @!P5 IMAD.MOV R51, RZ, RZ, -R51 ;  /* 0x000000ffff33d224 */ /* 0x000fe200078e0a33 */
[----:B------:R-:W-:Y:S01]  /*66d0*/  ISETP.GE.AND P5, PT, R139, RZ, PT ;  /* 0x000000ff8b00720c */ /* 0x000fe20003fa6270 */
[----:B------:R-:W-:Y:S01]  /*66e0*/  @!P4 IMAD.MOV R54, RZ, RZ, -R54 ;  /* 0x000000ffff36c224 */ /* 0x000fe200078e0a36 */
[----:B------:R-:W-:Y:S01]  /*66f0*/  ISETP.GE.AND P4, PT, R213, RZ, PT ;  /* 0x000000ffd500720c */ /* 0x000fe20003f86270 */
[----:B------:R-:W-:Y:S01]  /*6700*/  @!P2 IMAD.MOV R57, RZ, RZ, -R57 ;  /* 0x000000ffff39a224 */ /* 0x000fe200078e0a39 */
[----:B------:R-:W-:Y:S01]  /*6710*/  ISETP.GE.AND P2, PT, R214, RZ, PT ;  /* 0x000000ffd600720c */ /* 0x000fe20003f46270 */
[----:B------:R-:W-:-:S04]  /*6720*/  IMAD R167, R102, 0x2, R168 ;  /* 0x0000000266a77824 */ /* 0x000fc800078e02a8 */
[----:B------:R-:W-:Y:S02]  /*6730*/  @!P3 IMAD.MOV R48, RZ, RZ, -R48 ;  /* 0x000000ffff30b224 */ /* 0x000fe400078e0a30 */
[----:B------:R-:W-:Y:S01]  /*6740*/  IMAD R166, R102, 0x2, R167 ;  /* 0x0000000266a67824 */ /* 0x000fe200078e02a7 */
[----:B------:R-:W-:Y:S01]  /*6750*/  ISETP.GE.AND P3, PT, R138, RZ, PT ;  /* 0x000000ff8a00720c */ /* 0x000fe20003f66270 */
[----:B------:R-:W-:Y:S02]  /*6760*/  @!P5 IMAD.MOV R39, RZ, RZ, -R39 ;  /* 0x000000ffff27d224 */ /* 0x000fe400078e0a27 */
[----:B------:R-:W-:Y:S02]  /*6770*/  IMAD R165, R102, 0x2, R166 ;  /* 0x0000000266a57824 */ /* 0x000fe400078e02a6 */
[----:B------:R-:W-:Y:S02]  /*6780*/  @!P4 IMAD.MOV R42, RZ, RZ, -R42 ;  /* 0x000000ffff2ac224 */ /* 0x000fe400078e0a2a */
[----:B------:R-:W-:Y:S01]  /*6790*/  @!P2 IMAD.MOV R45, RZ, RZ, -R45 ;  /* 0x000000ffff2da224 */ /* 0x000fe200078e0a2d */
[----:B------:R-:W-:-:S02]  /*67a0*/  ISETP.GE.AND P2, PT, R212, RZ, PT ;  /* 0x000000ffd400720c */ /* 0x000fc40003f46270 */
[----:B------:R-:W-:Y:S02]  /*67b0*/  ISETP.GE.AND P4, PT, R211, RZ, PT ;  /* 0x000000ffd300720c */ /* 0x000fe40003f86270 */
[----:B------:R-:W-:Y:S01]  /*67c0*/  ISETP.GE.AND P5, PT, R137, RZ, PT ;  /* 0x000000ff8900720c */ /* 0x000fe20003fa6270 */
[----:B------:R-:W-:-:S04]  /*67d0*/  IMAD R164, R102, 0x2, R165 ;  /* 0x0000000266a47824 */ /* 0x000fc800078e02a5 */
[----:B------:R-:W-:Y:S02]  /*67e0*/  IMAD R163, R102, 0x2, R164 ;  /* 0x0000000266a37824 */ /* 0x000fe400078e02a4 */
        /* <DEDUP_REMOVED lines=10> */
[C---:B------:R-:W-:Y:S02]  /*6890*/  IMAD R160, R102.reuse, 0x2, R161 ;  /* 0x0000000266a07824 */ /* 0x040fe400078e02a1 */
[----:B------:R-:W-:Y:S02]  /*68a0*/  @!P3 IMAD.MOV R24, RZ, RZ, -R24 ;  /* 0x000000ffff18b224 */ /* 0x000fe400078e0a18 */
[----:B------:R-:W-:Y:S01]  /*68b0*/  IMAD R159, R102, 0x2, R160 ;  /* 0x00000002669f7824 */ /* 0x000fe200078e02a0 */
[----:B------:R-:W-:Y:S01]  /*68c0*/  ISETP.GE.AND P3, PT, R134, RZ, PT ;  /* 0x000000ff8600720c */ /* 0x000fe20003f66270 */
[----:B------:R-:W-:Y:S01]  /*68d0*/  @!P2 IMAD.MOV R21, RZ, RZ, -R21 ;  /* 0x000000ffff15a224 */ /* 0x000fe200078e0a15 */
[----:B------:R-:W-:Y:S01]  /*68e0*/  ISETP.GE.AND P2, PT, R208, RZ, PT ;  /* 0x000000ffd000720c */ /* 0x000fe20003f46270 */
[C---:B------:R-:W-:Y:S02]  /*68f0*/  IMAD R158, R102.reuse, 0x2, R159 ;  /* 0x00000002669e7824 */ /* 0x040fe400078e029f */
[----:B------:R-:W-:Y:S01]  /*6900*/  @!P4 IMAD.MOV R18, RZ, RZ, -R18 ;  /* 0x000000ffff12c224 */ /* 0x000fe200078e0a12 */
[----:B------:R-:W-:Y:S01]  /*6910*/  ISETP.GE.AND P4, PT, R207, RZ, PT ;  /* 0x000000ffcf00720c */ /* 0x000fe20003f86270 */
[----:B------:R-:W-:Y:S01]  /*6920*/  @!P5 IMAD.MOV R15, RZ, RZ, -R15 ;  /* 0x000000ffff0fd224 */ /* 0x000fe200078e0a0f */
        /* <DEDUP_REMOVED lines=42> */
[----:B------:R-:W-:Y:S02]  /*6bd0*/  IMAD R144, R102, 0x2, R145 ;  /* 0x0000000266907824 */ /* 0x000fe400078e0291 */
[----:B------:R-:W-:Y:S01]  /*6be0*/  @!P4 IMAD.MOV R184, RZ, RZ, -R184 ;  /* 0x000000ffffb8c224 */ /* 0x000fe200078e0ab8 */
[----:B------:R-:W-:Y:S01]  /*6bf0*/  ISETP.GE.AND P4, PT, R199, RZ, PT ;  /* 0x000000ffc700720c */ /* 0x000fe20003f86270 */
[----:B------:R-:W-:Y:S01]  /*6c00*/  @!P5 IMAD.MOV R183, RZ, RZ, -R183 ;  /* 0x000000ffffb7d224 */ /* 0x000fe200078e0ab7 */
[----:B------:R-:W-:Y:S01]  /*6c10*/  ISETP.GE.AND P5, PT, R122, RZ, PT ;  /* 0x000000ff7a00720c */ /* 0x000fe20003fa6270 */
[----:B------:R-:W-:-:S04]  /*6c20*/  IMAD R143, R102, 0x2, R144 ;  /* 0x00000002668f7824 */ /* 0x000fc800078e0290 */
[C---:B------:R-:W-:Y:S02]  /*6c30*/  IMAD R142, R102.reuse, 0x2, R143 ;  /* 0x00000002668e7824 */ /* 0x040fe400078e028f */
        /* <DEDUP_REMOVED lines=10> */
[----:B------:R-:W-:Y:S01]  /*6ce0*/  IMAD R139, R102, 0x2, R140 ;  /* 0x00000002668b7824 */ /* 0x000fe200078e028c */
[----:B------:R-:W-:Y:S01]  /*6cf0*/  SEL R132, R0, R191, !P0 ;  /* 0x000000bf00847207 */ /* 0x000fe20004000000 */
[----:B------:R-:W-:Y:S02]  /*6d00*/  @!P3 IMAD.MOV R178, RZ, RZ, -R178 ;  /* 0x000000ffffb2b224 */ /* 0x000fe400078e0ab2 */
[----:B------:R-:W-:Y:S01]  /*6d10*/  IMAD R138, R102, 0x2, R139 ;  /* 0x00000002668a7824 */ /* 0x000fe200078e028b */
[----:B------:R-:W-:Y:S01]  /*6d20*/  ISETP.GE.AND P3, PT, R115, RZ, PT ;  /* 0x000000ff7300720c */ /* 0x000fe20003f66270 */
[----:B------:R-:W-:Y:S01]  /*6d30*/  @!P2 IMAD.MOV R177, RZ, RZ, -R177 ;  /* 0x000000ffffb1a224 */ /* 0x000fe200078e0ab1 */
[----:B------:R-:W-:Y:S01]  /*6d40*/  ISETP.GE.AND P2, PT, R196, RZ, PT ;  /* 0x000000ffc400720c */ /* 0x000fe20003f46270 */
[----:B------:R-:W-:Y:S01]  /*6d50*/  IMAD R137, R102, 0x2, R138 ;  /* 0x0000000266897824 */ /* 0x000fe200078e028a */
[C---:B------:R-:W-:Y:S01]  /*6d60*/  SEL R190, R0.reuse, R190, !P0 ;  /* 0x000000be00be7207 */ /* 0x040fe20004000000 */
[----:B------:R-:W-:Y:S01]  /*6d70*/  @!P4 IMAD.MOV R176, RZ, RZ, -R176 ;  /* 0x000000ffffb0c224 */ /* 0x000fe200078e0ab0 */
[----:B------:R-:W-:Y:S01]  /*6d80*/  ISETP.GE.AND P4, PT, R195, RZ, PT ;  /* 0x000000ffc300720c */ /* 0x000fe20003f86270 */
[----:B------:R-:W-:Y:S01]  /*6d90*/  @!P5 IMAD.MOV R175, RZ, RZ, -R175 ;  /* 0x000000ffffafd224 */ /* 0x000fe200078e0aaf */
[----:B------:R-:W-:Y:S01]  /*6da0*/  SEL R189, R0, R189, !P0 ;  /* 0x000000bd00bd7207 */ /* 0x000fe20004000000 */
[----:B------:R2:W-:Y:S01]  /*6db0*/  STL [R1+0x34], R132 ;  /* 0x0000348401007387 */ /* 0x0005e20000100800 */
[----:B------:R-:W-:Y:S01]  /*6dc0*/  ISETP.GE.AND P5, PT, R114, RZ, PT ;  /* 0x000000ff7200720c */ /* 0x000fe20003fa6270 */
[----:B------:R-:W-:Y:S01]  /*6dd0*/  IMAD R136, R102, 0x2, R137 ;  /* 0x0000000266887824 */ /* 0x000fe200078e0289 */
[C---:B------:R-:W-:Y:S01]  /*6de0*/  SEL R187, R0.reuse, R187, !P0 ;  /* 0x000000bb00bb7207 */ /* 0x040fe20004000000 */
[----:B------:R-:W-:Y:S01]  /*6df0*/  STL [R1+0x44], R190 ;  /* 0x000044be01007387 */ /* 0x000fe20000100800 */
[----:B------:R-:W-:-:S02]  /*6e00*/  SEL R186, R0, R186, !P0 ;  /* 0x000000ba00ba7207 */ /* 0x000fc40004000000 */
[----:B--2---:R-:W-:Y:S01]  /*6e10*/  SEL R132, R0, R188, !P0 ;  /* 0x000000bc00847207 */ /* 0x004fe20004000000 */
[----:B------:R-:W-:Y:S01]  /*6e20*/  STL [R1+0x54], R189 ;  /* 0x000054bd01007387 */ /* 0x000fe20000100800 */
[----:B------:R-:W-:-:S03]  /*6e30*/  IMAD R135, R102, 0x2, R136 ;  /* 0x0000000266877824 */ /* 0x000fc600078e0288 */
[----:B------:R2:W-:Y:S01]  /*6e40*/  STL [R1+0x64], R132 ;  /* 0x0000648401007387 */ /* 0x0005e20000100800 */
[----:B------:R-:W-:Y:S01]  /*6e50*/  IMAD R134, R102, 0x2, R135 ;  /* 0x0000000266867824 */ /* 0x000fe200078e0287 */
[C---:B------:R-:W-:Y:S01]  /*6e60*/  SEL R184, R0.reuse, R184, !P0 ;  /* 0x000000b800b87207 */ /* 0x040fe20004000000 */
[----:B------:R-:W-:Y:S01]  /*6e70*/  @!P3 IMAD.MOV R174, RZ, RZ, -R174 ;  /* 0x000000ffffaeb224 */ /* 0x000fe200078e0aae */
[----:B------:R-:W-:Y:S01]  /*6e80*/  STL [R1+0x74], R187 ;  /* 0x000074bb01007387 */ /* 0x000fe20000100800 */
[----:B------:R-:W-:Y:S02]  /*6e90*/  ISETP.GE.AND P3, PT, R113, RZ, PT ;  /* 0x000000ff7100720c */ /* 0x000fe40003f66270 */
[C---:B--2---:R-:W-:Y:S01]  /*6ea0*/  SEL R132, R0.reuse, R185, !P0 ;  /* 0x000000b900847207 */ /* 0x044fe20004000000 */
[----:B------:R-:W-:Y:S01]  /*6eb0*/  STL [R1+0x8c], R186 ;  /* 0x00008cba01007387 */ /* 0x000fe20000100800 */
[----:B------:R-:W-:Y:S01]  /*6ec0*/  @!P2 IMAD.MOV R173, RZ, RZ, -R173 ;  /* 0x000000ffffada224 */ /* 0x000fe200078e0aad */
[----:B------:R-:W-:Y:S01]  /*6ed0*/  SEL R183, R0, R183, !P0 ;  /* 0x000000b700b77207 */ /* 0x000fe20004000000 */
[----:B------:R-:W-:Y:S01]  /*6ee0*/  @!P4 IMAD.MOV R172, RZ, RZ, -R172 ;  /* 0x000000ffffacc224 */ /* 0x000fe200078e0aac */
[----:B------:R2:W-:Y:S01]  /*6ef0*/  STL [R1+0xb0], R132 ;  /* 0x0000b08401007387 */ /* 0x0005e20000100800 */
[----:B------:R-:W-:Y:S01]  /*6f00*/  ISETP.GE.AND P2, PT, R112, RZ, PT ;  /* 0x000000ff7000720c */ /* 0x000fe20003f46270 */
[----:B------:R-:W-:Y:S01]  /*6f10*/  @!P5 IMAD.MOV R171, RZ, RZ, -R171 ;  /* 0x000000ffffabd224 */ /* 0x000fe200078e0aab */
[----:B------:R-:W-:Y:S01]  /*6f20*/  ISETP.GE.AND P4, PT, R111, RZ, PT ;  /* 0x000000ff6f00720c */ /* 0x000fe20003f86270 */
[----:B------:R-:W-:Y:S01]  /*6f30*/  IMAD R131, R102, 0x2, R134 ;  /* 0x0000000266837824 */ /* 0x000fe200078e0286 */
[----:B------:R-:W-:Y:S01]  /*6f40*/  ISETP.GE.AND P5, PT, R110, RZ, PT ;  /* 0x000000ff6e00720c */ /* 0x000fe20003fa6270 */
[----:B------:R-:W-:Y:S01]  /*6f50*/  STL [R1+0xc0], R184 ;  /* 0x0000c0b801007387 */ /* 0x000fe20000100800 */
[----:B--2---:R-:W-:-:S03]  /*6f60*/  SEL R132, R0, R182, !P0 ;  /* 0x000000b600847207 */ /* 0x004fc60004000000 */
[----:B------:R-:W-:Y:S01]  /*6f70*/  STL [R1+0xd0], R183 ;  /* 0x0000d0b701007387 */ /* 0x000fe20000100800 */
[----:B------:R-:W-:Y:S01]  /*6f80*/  SEL R181, R0, R181, !P0 ;  /* 0x000000b500b57207 */ /* 0x000fe20004000000 */
[----:B------:R-:W-:Y:S01]  /*6f90*/  IMAD R130, R102, 0x2, R131 ;  /* 0x0000000266827824 */ /* 0x000fe200078e0283 */
[----:B------:R-:W-:Y:S01]  /*6fa0*/  SEL R180, R0, R180, !P0 ;  /* 0x000000b400b47207 */ /* 0x000fe20004000000 */
[----:B------:R-:W2:Y:S01]  /*6fb0*/  S2R R121, SR_TID.X ;  /* 0x0000000000797919 */ /* 0x000ea20000002100 */
[----:B------:R3:W-:Y:S01]  /*6fc0*/  STL [R1+0xe0], R132 ;  /* 0x0000e08401007387 */ /* 0x0007e20000100800 */
[----:B------:R-:W-:Y:S01]  /*6fd0*/  IMAD R129, R102, 0x2, R130 ;  /* 0x0000000266817824 */ /* 0x000fe200078e0282 */
[C---:B------:R-:W-:Y:S02]  /*6fe0*/  SEL R178, R0.reuse, R178, !P0 ;  /* 0x000000b200b27207 */ /* 0x040fe40004000000 */
[----:B------:R-:W-:Y:S01]  /*6ff0*/  STL [R1+0xf0], R181 ;  /* 0x0000f0b501007387 */ /* 0x000fe20000100800 */
[----:B------:R-:W-:-:S02]  /*7000*/  SEL R177, R0, R177, !P0 ;  /* 0x000000b100b17207 */ /* 0x000fc40004000000 */
[----:B---3--:R-:W-:Y:S01]  /*7010*/  SEL R132, R0, R179, !P0 ;  /* 0x000000b300847207 */ /* 0x008fe20004000000 */
[----:B------:R-:W-:Y:S01]  /*7020*/  STL [R1+0x100], R180 ;  /* 0x000100b401007387 */ /* 0x000fe20000100800 */
[----:B------:R-:W-:Y:S01]  /*7030*/  @!P3 IMAD.MOV R170, RZ, RZ, -R170 ;  /* 0x000000ffffaab224 */ /* 0x000fe200078e0aaa */
[----:B------:R-:W-:Y:S02]  /*7040*/  ISETP.GE.AND P3, PT, R109, RZ, PT ;  /* 0x000000ff6d00720c */ /* 0x000fe40003f66270 */
[----:B------:R3:W-:Y:S01]  /*7050*/  STL [R1+0x118], R132 ;  /* 0x0001188401007387 */ /* 0x0007e20000100800 */
[----:B------:R-:W-:Y:S01]  /*7060*/  @!P2 IMAD.MOV R124, RZ, RZ, -R124 ;  /* 0x000000ffff7ca224 */ /* 0x000fe200078e0a7c */
[----:B------:R-:W-:Y:S01]  /*7070*/  ISETP.GE.AND P2, PT, R108, RZ, PT ;  /* 0x000000ff6c00720c */ /* 0x000fe20003f46270 */
[----:B------:R-:W-:Y:S01]  /*7080*/  IMAD R128, R102, 0x2, R129 ;  /* 0x0000000266807824 */ /* 0x000fe200078e0281 */
[----:B------:R-:W-:Y:S01]  /*7090*/  STL [R1+0x128], R178 ;  /* 0x000128b201007387 */ /* 0x000fe20000100800 */
[----:B------:R-:W-:Y:S01]  /*70a0*/  @!P4 IMAD.MOV R104, RZ, RZ, -R104 ;  /* 0x000000ffff68c224 */ /* 0x000fe200078e0a68 */
[----:B------:R-:W-:Y:S01]  /*70b0*/  ISETP.GE.AND P4, PT, R194, RZ, PT ;  /* 0x000000ffc200720c */ /* 0x000fe20003f86270 */
[----:B------:R-:W-:Y:S01]  /*70c0*/  @!P5 IMAD.MOV R101, RZ, RZ, -R101 ;  /* 0x000000ffff65d224 */ /* 0x000fe200078e0a65 */
[----:B---3--:R-:W-:Y:S01]  /*70d0*/  SEL R132, R0, R176, !P0 ;  /* 0x000000b000847207 */ /* 0x008fe20004000000 */
[----:B------:R-:W-:Y:S01]  /*70e0*/  STL [R1+0x13c], R177 ;  /* 0x00013cb101007387 */ /* 0x000fe20000100800 */
[----:B------:R-:W-:-:S02]  /*70f0*/  ISETP.GE.AND P5, PT, R193, RZ, PT ;  /* 0x000000ffc100720c */ /* 0x000fc40003fa6270 */
[C---:B------:R-:W-:Y:S01]  /*7100*/  SEL R175, R0.reuse, R175, !P0 ;  /* 0x000000af00af7207 */ /* 0x040fe20004000000 */
[----:B------:R3:W-:Y:S01]  /*7110*/  STL [R1+0x144], R132 ;  /* 0x0001448401007387 */ /* 0x0007e20000100800 */
[----:B------:R-:W-:Y:S01]  /*7120*/  SEL R174, R0, R174, !P0 ;  /* 0x000000ae00ae7207 */ /* 0x000fe20004000000 */
[----:B------:R-:W-:Y:S01]  /*7130*/  IMAD R127, R102, 0x2, R128 ;  /* 0x00000002667f7824 */ /* 0x000fe200078e0280 */
[C---:B------:R-:W-:Y:S01]  /*7140*/  SEL R172, R0.reuse, R172, !P0 ;  /* 0x000000ac00ac7207 */ /* 0x040fe20004000000 */
[----:B------:R-:W-:Y:S01]  /*7150*/  STL [R1+0x154], R175 ;  /* 0x000154af01007387 */ /* 0x000fe20000100800 */
[----:B------:R-:W-:Y:S01]  /*7160*/  @!P1 IMAD.MOV R68, RZ, RZ, -R68 ;  /* 0x000000ffff449224 */ /* 0x000fe200078e0a44 */
[----:B---3--:R-:W-:Y:S01]  /*7170*/  SEL R132, R0, R173, !P0 ;  /* 0x000000ad00847207 */ /* 0x008fe20004000000 */
[----:B------:R-:W-:Y:S01]  /*7180*/  IMAD R126, R102, 0x2, R127 ;  /* 0x00000002667e7824 */ /* 0x000fe200078e027f */
[----:B------:R-:W-:Y:S01]  /*7190*/  STL [R1+0x164], R174 ;  /* 0x000164ae01007387 */ /* 0x000fe20000100800 */
[----:B------:R-:W-:-:S02]  /*71a0*/  SEL R171, R0, R171, !P0 ;  /* 0x000000ab00ab7207 */ /* 0x000fc40004000000 */
[----:B------:R-:W-:Y:S01]  /*71b0*/  ISETP.GE.AND P1, PT, R246, RZ, PT ;  /* 0x000000fff600720c */ /* 0x000fe20003f26270 */
[----:B------:R3:W-:Y:S01]  /*71c0*/  STL [R1+0x174], R132 ;  /* 0x0001748401007387 */ /* 0x0007e20000100800 */
[----:B------:R-:W-:Y:S01]  /*71d0*/  ISETP.GE.AND P6, PT, R106, RZ, PT ;  /* 0x000000ff6a00720c */ /* 0x000fe20003fc6270 */
[----:B------:R-:W-:Y:S02]  /*71e0*/  IMAD R125, R102, 0x2, R126 ;  /* 0x00000002667d7824 */ /* 0x000fe400078e027e */
[----:B------:R-:W-:Y:S01]  /*71f0*/  @!P3 IMAD.MOV R100, RZ, RZ, -R100 ;  /* 0x000000ffff64b224 */ /* 0x000fe200078e0a64 */
[----:B------:R-:W-:Y:S01]  /*7200*/  STL [R1+0x18c], R172 ;  /* 0x00018cac01007387 */ /* 0x000fe20000100800 */
[----:B------:R-:W-:Y:S01]  /*7210*/  @!P2 IMAD.MOV R99, RZ, RZ, -R99 ;  /* 0x000000ffff63a224 */ /* 0x000fe200078e0a63 */
[C---:B---3--:R-:W-:Y:S01]  /*7220*/  SEL R132, R0.reuse, R170, !P0 ;  /* 0x000000aa00847207 */ /* 0x048fe20004000000 */
[----:B------:R-:W-:Y:S01]  /*7230*/  @!P4 IMAD.MOV R98, RZ, RZ, -R98 ;  /* 0x000000ffff62c224 */ /* 0x000fe200078e0a62 */
[C---:B------:R-:W-:Y:S01]  /*7240*/  SEL R124, R0.reuse, R124, !P0 ;  /* 0x0000007c007c7207 */ /* 0x040fe20004000000 */
[----:B------:R-:W-:Y:S01]  /*7250*/  STL [R1+0x19c], R171 ;  /* 0x00019cab01007387 */ /* 0x000fe20000100800 */
[----:B------:R-:W-:Y:S01]  /*7260*/  @!P5 IMAD.MOV R97, RZ, RZ, -R97 ;  /* 0x000000ffff61d224 */ /* 0x000fe200078e0a61 */
[----:B------:R-:W-:Y:S01]  /*7270*/  SEL R104, R0, R104, !P0 ;  /* 0x0000006800687207 */ /* 0x000fe20004000000 */
[----:B------:R-:W-:Y:S01]  /*7280*/  IMAD R123, R102, 0x2, R125 ;  /* 0x00000002667b7824 */ /* 0x000fe200078e027d */
[----:B------:R3:W-:Y:S01]  /*7290*/  STL [R1+0x1ac], R132 ;  /* 0x0001ac8401007387 */ /* 0x0007e20000100800 */
[----:B------:R-:W-:-:S02]  /*72a0*/  SEL R100, R0, R100, !P0 ;  /* 0x0000006400647207 */ /* 0x000fc40004000000 */
[C---:B------:R-:W-:Y:S01]  /*72b0*/  SEL R99, R0.reuse, R99, !P0 ;  /* 0x0000006300637207 */ /* 0x040fe20004000000 */
[----:B------:R-:W-:Y:S01]  /*72c0*/  STL [R1+0x1c4], R124 ;  /* 0x0001c47c01007387 */ /* 0x000fe20000100800 */
[----:B------:R-:W-:Y:S01]  /*72d0*/  SEL R98, R0, R98, !P0 ;  /* 0x0000006200627207 */ /* 0x000fe20004000000 */
[----:B------:R-:W-:Y:S01]  /*72e0*/  IMAD R122, R102, 0x2, R123 ;  /* 0x00000002667a7824 */ /* 0x000fe200078e027b */
[C---:B---3--:R-:W-:Y:S01]  /*72f0*/  SEL R132, R0.reuse, R101, !P0 ;  /* 0x0000006500847207 */ /* 0x048fe20004000000 */
[----:B------:R-:W-:Y:S01]  /*7300*/  STL [R1+0x1e4], R104 ;  /* 0x0001e46801007387 */ /* 0x000fe20000100800 */
[----:B------:R-:W-:Y:S01]  /*7310*/  SEL R97, R0, R97, !P0 ;  /* 0x0000006100617207 */ /* 0x000fe20004000000 */
[----:B------:R-:W-:Y:S02]  /*7320*/  @!P1 IMAD.MOV R61, RZ, RZ, -R61 ;  /* 0x000000ffff3d9224 */ /* 0x000fe400078e0a3d */
[----:B------:R-:W-:Y:S01]  /*7330*/  STL [R1+0x8a8], R132 ;  /* 0x0008a88401007387 */ /* 0x000fe20000100800 */
[----:B--2---:R-:W-:Y:S01]  /*7340*/  SHF.R.U32.HI R121, RZ, 0x7, R121 ;  /* 0x00000007ff797819 */ /* 0x004fe20000011679 */
[----:B------:R-:W-:-:S02]  /*7350*/  IMAD R117, R102, 0x2, R122 ;  /* 0x0000000266757824 */ /* 0x000fc400078e027a */
[----:B------:R-:W-:Y:S01]  /*7360*/  STL [R1+0x1f0], R100 ;  /* 0x0001f06401007387 */ /* 0x000fe20000100800 */
[----:B------:R-:W-:-:S03]  /*7370*/  @!P6 IMAD.MOV R96, RZ, RZ, -R96 ;  /* 0x000000ffff60e224 */ /* 0x000fc600078e0a60 */
[----:B------:R-:W-:Y:S01]  /*7380*/  STL [R1+0x1f4], R99 ;  /* 0x0001f46301007387 */ /* 0x000fe20000100800 */
[----:B------:R-:W-:-:S03]  /*7390*/  IMAD R95, R95, UR4, RZ ;  /* 0x000000045f5f7c24 */ /* 0x000fc6000f8e02ff */
[----:B------:R-:W-:Y:S01]  /*73a0*/  STL [R1+0x200], R98 ;  /* 0x0002006201007387 */ /* 0x000fe20000100800 */
[----:B------:R-:W-:-:S03]  /*73b0*/  SGXT.U32 R121, R121, 0x1 ;  /* 0x000000017979781a */ /* 0x000fc60000000000 */
[----:B------:R2:W-:Y:S01]  /*73c0*/  STL [R1+0x204], R97 ;  /* 0x0002046101007387 */ /* 0x0005e20000100800 */
[----:B------:R-:W-:Y:S01]  /*73d0*/  IMAD R116, R102, 0x2, R117 ;  /* 0x0000000266747824 */ /* 0x000fe200078e0275 */
[C---:B------:R-:W-:Y:S02]  /*73e0*/  SEL R86, R0.reuse, R86, !P0 ;  /* 0x0000005600567207 */ /* 0x040fe40004000000 */
[C---:B------:R-:W-:Y:S02]  /*73f0*/  SEL R89, R0.reuse, R89, !P0 ;  /* 0x0000005900597207 */ /* 0x040fe40004000000 */
[C---:B------:R-:W-:Y:S02]  /*7400*/  SEL R84, R0.reuse, R84, !P0 ;  /* 0x0000005400547207 */ /* 0x040fe40004000000 */
[----:B------:R-:W-:Y:S01]  /*7410*/  SEL R83, R0, R83, !P0 ;  /* 0x0000005300537207 */ /* 0x000fe20004000000 */
[----:B--2---:R-:W-:Y:S01]  /*7420*/  VIADD R97, R192, 0x7f ;  /* 0x0000007fc0617836 */ /* 0x004fe20000000000 */
[----:B------:R-:W-:-:S02]  /*7430*/  SEL R81, R0, R81, !P0 ;  /* 0x0000005100517207 */ /* 0x000fc40004000000 */
[C---:B------:R-:W-:Y:S02]  /*7440*/  SEL R80, R0.reuse, R80, !P0 ;  /* 0x0000005000507207 */ /* 0x040fe40004000000 */
[C---:B------:R-:W-:Y:S02]  /*7450*/  SEL R78, R0.reuse, R78, !P0 ;  /* 0x0000004e004e7207 */ /* 0x040fe40004000000 */
[C---:B------:R-:W-:Y:S02]  /*7460*/  SEL R77, R0.reuse, R77, !P0 ;  /* 0x0000004d004d7207 */ /* 0x040fe40004000000 */
[C---:B------:R-:W-:Y:S02]  /*7470*/  SEL R75, R0.reuse, R75, !P0 ;  /* 0x0000004b004b7207 */ /* 0x040fe40004000000 */
[C---:B------:R-:W-:Y:S02]  /*7480*/  SEL R74, R0.reuse, R74, !P0 ;  /* 0x0000004a004a7207 */ /* 0x040fe40004000000 */
        /* <DEDUP_REMOVED lines=88> */
[----:B------:R-:W-:Y:S02]  /*7a10*/  SEL R0, R0, R96, !P0 ;  /* 0x0000006000007207 */ /* 0x000fe40004000000 */
[----:B------:R-:W-:Y:S02]  /*7a20*/  LEA R118, P1, R119, UR18, 0x2 ;  /* 0x0000001277767c11 */ /* 0x000fe4000f8210ff */
[----:B------:R-:W-:Y:S01]  /*7a30*/  LEA R124, P2, R95, UR16, 0x2 ;  /* 0x000000105f7c7c11 */ /* 0x000fe2000f8410ff */
[----:B------:R-:W-:Y:S01]  /*7a40*/  IMAD R115, R102, 0x2, R116 ;  /* 0x0000000266737824 */ /* 0x000fe200078e0274 */
[----:B------:R-:W-:-:S02]  /*7a50*/  LOP3.LUT R99, R121, 0x2, RZ, 0xfc, !PT ;  /* 0x0000000279637812 */ /* 0x000fc400078efcff */
[----:B------:R-:W-:Y:S01]  /*7a60*/  ISETP.GT.AND P0, PT, R97, 0x7f, PT ;  /* 0x0000007f6100780c */ /* 0x000fe20003f04270 */
[----:B------:R2:W-:Y:S01]  /*7a70*/  STL [R1+0x228], R0 ;  /* 0x0002280001007387 */ /* 0x0005e20000100800 */
[----:B------:R-:W-:Y:S02]  /*7a80*/  LEA.HI.X.SX32 R119, R119, UR19, 0x2, P1 ;  /* 0x0000001377777c11 */ /* 0x000fe400088f16ff */
[----:B------:R-:W-:Y:S01]  /*7a90*/  LEA.HI.X.SX32 R95, R95, UR17, 0x2, P2 ;  /* 0x000000115f5f7c11 */ /* 0x000fe200090f16ff */
[----:B------:R-:W-:Y:S01]  /*7aa0*/  IMAD R114, R102, 0x2, R115 ;  /* 0x0000000266727824 */ /* 0x000fe200078e0273 */
[-C--:B------:R-:W-:Y:S02]  /*7ab0*/  ISETP.GE.AND P1, PT, R121, R192.reuse, PT ;  /* 0x000000c07900720c */ /* 0x080fe40003f26270 */
[----:B------:R-:W-:Y:S02]  /*7ac0*/  ISETP.GE.AND P2, PT, R99, R192, PT ;  /* 0x000000c06300720c */ /* 0x000fe40003f46270 */
[----:B------:R-:W-:-:S02]  /*7ad0*/  LOP3.LUT R98, R121, 0x4, RZ, 0xfc, !PT ;  /* 0x0000000479627812 */ /* 0x000fc400078efcff */
[----:B--2---:R-:W-:Y:S01]  /*7ae0*/  SEL R0, RZ, 0x4, !P0 ;  /* 0x00000004ff007807 */ /* 0x004fe20004000000 */
[----:B------:R-:W-:Y:S01]  /*7af0*/  IMAD R113, R102, 0x2, R114 ;  /* 0x0000000266717824 */ /* 0x000fe200078e0272 */
[----:B------:R-:W-:Y:S02]  /*7b00*/  ISETP.GE.AND P3, PT, R98, R192, PT ;  /* 0x000000c06200720c */ /* 0x000fe40003f66270 */
[C---:B------:R-:W-:Y:S02]  /*7b10*/  SEL R99, R0.reuse, RZ, !P1 ;  /* 0x000000ff00637207 */ /* 0x040fe40004800000 */
[----:B------:R-:W-:Y:S02]  /*7b20*/  SEL R100, R0, RZ, !P2 ;  /* 0x000000ff00647207 */ /* 0x000fe40005000000 */
[-C--:B------:R-:W-:Y:S02]  /*7b30*/  LEA R172, P2, R169, R124.reuse, 0x2 ;  /* 0x0000007ca9ac7211 */ /* 0x080fe400078410ff */
[----:B------:R-:W-:-:S02]  /*7b40*/  LEA R248, P1, R167, R124, 0x2 ;  /* 0x0000007ca7f87211 */ /* 0x000fc400078210ff */
[-C--:B------:R-:W-:Y:S01]  /*7b50*/  LEA R246, P4, R166, R124.reuse, 0x2 ;  /* 0x0000007ca6f67211 */ /* 0x080fe200078810ff */
[----:B------:R-:W-:Y:S01]  /*7b60*/  IMAD R112, R102, 0x2, R113 ;  /* 0x0000000266707824 */ /* 0x000fe200078e0271 */
[----:B------:R-:W-:Y:S02]  /*7b70*/  SEL R101, R0, RZ, !P3 ;  /* 0x000000ff00657207 */ /* 0x000fe40005800000 */
[-C--:B------:R-:W-:Y:S02]  /*7b80*/  LEA.HI.X.SX32 R173, R169, R95.reuse, 0x2, P2 ;  /* 0x0000005fa9ad7211 */ /* 0x080fe400010f16ff */
[----:B------:R-:W-:Y:S02]  /*7b90*/  LEA.HI.X.SX32 R249, R167, R95, 0x2, P1 ;  /* 0x0000005fa7f97211 */ /* 0x000fe400008f16ff */
[-C--:B------:R-:W-:Y:S02]  /*7ba0*/  LEA R244, P5, R165, R124.reuse, 0x2 ;  /* 0x0000007ca5f47211 */ /* 0x080fe400078a10ff */
[----:B------:R-:W-:-:S02]  /*7bb0*/  LEA R242, P3, R164, R124, 0x2 ;  /* 0x0000007ca4f27211 */ /* 0x000fc400078610ff */
[-C--:B------:R-:W-:Y:S02]  /*7bc0*/  LEA R240, P2, R163, R124.reuse, 0x2 ;  /* 0x0000007ca3f07211 */ /* 0x080fe400078410ff */
[-C--:B------:R-:W-:Y:S02]  /*7bd0*/  LEA R238, P1, R162, R124.reuse, 0x2 ;  /* 0x0000007ca2ee7211 */ /* 0x080fe400078210ff */
[-C--:B------:R-:W-:Y:S02]  /*7be0*/  LEA.HI.X.SX32 R247, R166, R95.reuse, 0x2, P4 ;  /* 0x0000005fa6f77211 */ /* 0x080fe400020f16ff */
[----:B------:R-:W-:Y:S01]  /*7bf0*/  LEA R236, P4, R161, R124, 0x2 ;  /* 0x0000007ca1ec7211 */ /* 0x000fe200078810ff */
[----:B------:R-:W-:Y:S01]  /*7c00*/  IMAD R111, R102, 0x2, R112 ;  /* 0x00000002666f7824 */ /* 0x000fe200078e0270 */
[-C--:B------:R-:W-:Y:S02]  /*7c10*/  LEA.HI.X.SX32 R245, R165, R95.reuse, 0x2, P5 ;  /* 0x0000005fa5f57211 */ /* 0x080fe400028f16ff */
[----:B------:R-:W-:-:S02]  /*7c20*/  LEA.HI.X.SX32 R243, R164, R95, 0x2, P3 ;  /* 0x0000005fa4f37211 */ /* 0x000fc400018f16ff */
[-C--:B------:R-:W-:Y:S02]  /*7c30*/  LEA.HI.X.SX32 R241, R163, R95.reuse, 0x2, P2 ;  /* 0x0000005fa3f17211 */ /* 0x080fe400010f16ff */
[----:B------:R-:W-:Y:S02]  /*7c40*/  LEA.HI.X.SX32 R239, R162, R95, 0x2, P1 ;  /* 0x0000005fa2ef7211 */ /* 0x000fe400008f16ff */
[-C--:B------:R-:W-:Y:S02]  /*7c50*/  LEA R234, P5, R160, R124.reuse, 0x2 ;  /* 0x0000007ca0ea7211 */ /* 0x080fe400078a10ff */
[-C--:B------:R-:W-:Y:S02]  /*7c60*/  LEA R232, P3, R159, R124.reuse, 0x2 ;  /* 0x0000007c9fe87211 */ /* 0x080fe400078610ff */
[-C--:B------:R-:W-:Y:S02]  /*7c70*/  LEA R230, P2, R158, R124.reuse, 0x2 ;  /* 0x0000007c9ee67211 */ /* 0x080fe400078410ff */
[----:B------:R-:W-:-:S02]  /*7c80*/  LEA R228, P1, R157, R124, 0x2 ;  /* 0x0000007c9de47211 */ /* 0x000fc400078210ff */
[-C--:B------:R-:W-:Y:S01]  /*7c90*/  LEA.HI.X.SX32 R237, R161, R95.reuse, 0x2, P4 ;  /* 0x0000005fa1ed7211 */ /* 0x080fe200020f16ff */
[----:B------:R-:W-:Y:S01]  /*7ca0*/  IMAD R110, R102, 0x2, R111 ;  /* 0x00000002666e7824 */ /* 0x000fe200078e026f */
[-C--:B------:R-:W-:Y:S02]  /*7cb0*/  LEA R226, P4, R156, R124.reuse, 0x2 ;  /* 0x0000007c9ce27211 */ /* 0x080fe400078810ff */
[-C--:B------:R-:W-:Y:S02]  /*7cc0*/  LEA.HI.X.SX32 R235, R160, R95.reuse, 0x2, P5 ;  /* 0x0000005fa0eb7211 */ /* 0x080fe400028f16ff */
[-C--:B------:R-:W-:Y:S02]  /*7cd0*/  LEA.HI.X.SX32 R233, R159, R95.reuse, 0x2, P3 ;  /* 0x0000005f9fe97211 */ /* 0x080fe400018f16ff */
[-C--:B------:R-:W-:Y:S02]  /*7ce0*/  LEA.HI.X.SX32 R231, R158, R95.reuse, 0x2, P2 ;  /* 0x0000005f9ee77211 */ /* 0x080fe400010f16ff */
[----:B------:R-:W-:Y:S01]  /*7cf0*/  LEA.HI.X.SX32 R229, R157, R95, 0x2, P1 ;  /* 0x0000005f9de57211 */ /* 0x000fe200008f16ff */
[----:B------:R-:W-:Y:S01]  /*7d00*/  IMAD R109, R102, 0x2, R110 ;  /* 0x00000002666d7824 */ /* 0x000fe200078e026e */
[----:B------:R-:W-:-:S02]  /*7d10*/  LEA R224, P5, R155, R124, 0x2 ;  /* 0x0000007c9be07211 */ /* 0x000fc400078a10ff */
[-C--:B------:R-:W-:Y:S02]  /*7d20*/  LEA R222, P3, R154, R124.reuse, 0x2 ;  /* 0x0000007c9ade7211 */ /* 0x080fe400078610ff */
[-C--:B------:R-:W-:Y:S02]  /*7d30*/  LEA R220, P2, R153, R124.reuse, 0x2 ;  /* 0x0000007c99dc7211 */ /* 0x080fe400078410ff */
[-C--:B------:R-:W-:Y:S02]  /*7d40*/  LEA R218, P1, R152, R124.reuse, 0x2 ;  /* 0x0000007c98da7211 */ /* 0x080fe400078210ff */
[-C--:B------:R-:W-:Y:S02]  /*7d50*/  LEA.HI.X.SX32 R227, R156, R95.reuse, 0x2, P4 ;  /* 0x0000005f9ce37211 */ /* 0x080fe400020f16ff */
[----:B------:R-:W-:Y:S01]  /*7d60*/  LEA R216, P4, R151, R124, 0x2 ;  /* 0x0000007c97d87211 */ /* 0x000fe200078810ff */
[----:B------:R-:W-:Y:S01]  /*7d70*/  IMAD R108, R102, 0x2, R109 ;  /* 0x00000002666c7824 */ /* 0x000fe200078e026d */
[----:B------:R-:W-:-:S02]  /*7d80*/  LEA.HI.X.SX32 R225, R155, R95, 0x2, P5 ;  /* 0x0000005f9be17211 */ /* 0x000fc400028f16ff */
[-C--:B------:R-:W-:Y:S02]  /*7d90*/  LEA.HI.X.SX32 R223, R154, R95.reuse, 0x2, P3 ;  /* 0x0000005f9adf7211 */ /* 0x080fe400018f16ff */
[-C--:B------:R-:W-:Y:S02]  /*7da0*/  LEA.HI.X.SX32 R221, R153, R95.reuse, 0x2, P2 ;  /* 0x0000005f99dd7211 */ /* 0x080fe400010f16ff */
[----:B------:R-:W-:Y:S02]  /*7db0*/  LEA.HI.X.SX32 R219, R152, R95, 0x2, P1 ;  /* 0x0000005f98db7211 */ /* 0x000fe400008f16ff */
[-C--:B------:R-:W-:Y:S02]  /*7dc0*/  LEA R214, P5, R150, R124.reuse, 0x2 ;  /* 0x0000007c96d67211 */ /* 0x080fe400078a10ff */
[-C--:B------:R-:W-:Y:S02]  /*7dd0*/  LEA R212, P3, R149, R124.reuse, 0x2 ;  /* 0x0000007c95d47211 */ /* 0x080fe400078610ff */
[----:B------:R-:W-:-:S02]  /*7de0*/  LEA R210, P2, R148, R124, 0x2 ;  /* 0x0000007c94d27211 */ /* 0x000fc400078410ff */
[-C--:B------:R-:W-:Y:S02]  /*7df0*/  LEA R208, P1, R147, R124.reuse, 0x2 ;  /* 0x0000007c93d07211 */ /* 0x080fe400078210ff */
[-C--:B------:R-:W-:Y:S02]  /*7e00*/  LEA.HI.X.SX32 R217, R151, R95.reuse, 0x2, P4 ;  /* 0x0000005f97d97211 */ /* 0x080fe400020f16ff */
[----:B------:R-:W-:Y:S01]  /*7e10*/  LEA R206, P4, R146, R124, 0x2 ;  /* 0x0000007c92ce7211 */ /* 0x000fe200078810ff */
[----:B------:R-:W-:Y:S01]  /*7e20*/  IMAD R107, R102, 0x2, R108 ;  /* 0x00000002666b7824 */ /* 0x000fe200078e026c */
[-C--:B------:R-:W-:Y:S02]  /*7e30*/  LEA.HI.X.SX32 R215, R150, R95.reuse, 0x2, P5 ;  /* 0x0000005f96d77211 */ /* 0x080fe400028f16ff */
[-C--:B------:R-:W-:Y:S02]  /*7e40*/  LEA.HI.X.SX32 R213, R149, R95.reuse, 0x2, P3 ;  /* 0x0000005f95d57211 */ /* 0x080fe400018f16ff */
[----:B------:R-:W-:-:S02]  /*7e50*/  LEA.HI.X.SX32 R211, R148, R95, 0x2, P2 ;  /* 0x0000005f94d37211 */ /* 0x000fc400010f16ff */
[-C--:B------:R-:W-:Y:S02]  /*7e60*/  LEA.HI.X.SX32 R209, R147, R95.reuse, 0x2, P1 ;  /* 0x0000005f93d17211 */ /* 0x080fe400008f16ff */
[-C--:B------:R-:W-:Y:S02]  /*7e70*/  LEA R204, P5, R145, R124.reuse, 0x2 ;  /* 0x0000007c91cc7211 */ /* 0x080fe400078a10ff */
[-C--:B------:R-:W-:Y:S02]  /*7e80*/  LEA R202, P3, R144, R124.reuse, 0x2 ;  /* 0x0000007c90ca7211 */ /* 0x080fe400078610ff */
[-C--:B------:R-:W-:Y:S02]  /*7e90*/  LEA R200, P2, R143, R124.reuse, 0x2 ;  /* 0x0000007c8fc87211 */ /* 0x080fe400078410ff */
[----:B------:R-:W-:Y:S02]  /*7ea0*/  LEA R198, P1, R142, R124, 0x2 ;  /* 0x0000007c8ec67211 */ /* 0x000fe400078210ff */
[----:B------:R-:W-:-:S02]  /*7eb0*/  LEA.HI.X.SX32 R207, R146, R95, 0x2, P4 ;  /* 0x0000005f92cf7211 */ /* 0x000fc400020f16ff */
[-C--:B------:R-:W-:Y:S01]  /*7ec0*/  LEA R196, P4, R141, R124.reuse, 0x2 ;  /* 0x0000007c8dc47211 */ /* 0x080fe200078810ff */
[----:B------:R-:W-:Y:S01]  /*7ed0*/  IMAD R106, R102, 0x2, R107 ;  /* 0x00000002666a7824 */ /* 0x000fe200078e026b */
[-C--:B------:R-:W-:Y:S02]  /*7ee0*/  LEA.HI.X.SX32 R205, R145, R95.reuse, 0x2, P5 ;  /* 0x0000005f91cd7211 */ /* 0x080fe400028f16ff */
[-C--:B------:R-:W-:Y:S02]  /*7ef0*/  LEA.HI.X.SX32 R203, R144, R95.reuse, 0x2, P3 ;  /* 0x0000005f90cb7211 */ /* 0x080fe400018f16ff */
[-C--:B------:R-:W-:Y:S02]  /*7f00*/  LEA.HI.X.SX32 R201, R143, R95.reuse, 0x2, P2 ;  /* 0x0000005f8fc97211 */ /* 0x080fe400010f16ff */
[----:B------:R-:W-:Y:S02]  /*7f10*/  LEA.HI.X.SX32 R199, R142, R95, 0x2, P1 ;  /* 0x0000005f8ec77211 */ /* 0x000fe400008f16ff */
[----:B------:R-:W-:-:S02]  /*7f20*/  LEA R170, P6, R168, R124, 0x2 ;  /* 0x0000007ca8aa7211 */ /* 0x000fc400078c10ff */
[-C--:B------:R-:W-:Y:S02]  /*7f30*/  LEA R194, P5, R140, R124.reuse, 0x2 ;  /* 0x0000007c8cc27211 */ /* 0x080fe400078a10ff */
[-C--:B------:R-:W-:Y:S02]  /*7f40*/  LEA R192, P3, R139, R124.reuse, 0x2 ;  /* 0x0000007c8bc07211 */ /* 0x080fe400078610ff */
[-C--:B------:R-:W-:Y:S02]  /*7f50*/  LEA R190, P2, R138, R124.reuse, 0x2 ;  /* 0x0000007c8abe7211 */ /* 0x080fe400078410ff */
[-C--:B------:R-:W-:Y:S02]  /*7f60*/  LEA R188, P1, R137, R124.reuse, 0x2 ;  /* 0x0000007c89bc7211 */ /* 0x080fe400078210ff */
[----:B------:R-:W-:Y:S01]  /*7f70*/  LEA.HI.X.SX32 R197, R141, R95, 0x2, P4 ;  /* 0x0000005f8dc57211 */ /* 0x000fe200020f16ff */
[----:B------:R-:W-:Y:S01]  /*7f80*/  IMAD R105, R102, 0x2, R106 ;  /* 0x0000000266697824 */ /* 0x000fe200078e026a */
[----:B------:R-:W-:-:S02]  /*7f90*/  LEA R186, P4, R136, R124, 0x2 ;  /* 0x0000007c88ba7211 */ /* 0x000fc400078810ff */
[-C--:B------:R-:W-:Y:S02]  /*7fa0*/  LEA.HI.X.SX32 R171, R168, R95.reuse, 0x2, P6 ;  /* 0x0000005fa8ab7211 */ /* 0x080fe400030f16ff */
[-C--:B------:R-:W-:Y:S02]  /*7fb0*/  LEA.HI.X.SX32 R195, R140, R95.reuse, 0x2, P5 ;  /* 0x0000005f8cc37211 */ /* 0x080fe400028f16ff */
[-C--:B------:R-:W-:Y:S02]  /*7fc0*/  LEA.HI.X.SX32 R193, R139, R95.reuse, 0x2, P3 ;  /* 0x0000005f8bc17211 */ /* 0x080fe400018f16ff */
[-C--:B------:R-:W-:Y:S02]  /*7fd0*/  LEA.HI.X.SX32 R191, R138, R95.reuse, 0x2, P2 ;  /* 0x0000005f8abf7211 */ /* 0x080fe400010f16ff */
[----:B------:R-:W-:Y:S01]  /*7fe0*/  LEA.HI.X.SX32 R189, R137, R95, 0x2, P1 ;  /* 0x0000005f89bd7211 */ /* 0x000fe200008f16ff */
[----:B------:R-:W-:Y:S01]  /*7ff0*/  IMAD R103, R102, 0x2, R105 ;  /* 0x0000000266677824 */ /* 0x000fe200078e0269 */
[-C--:B------:R-:W-:Y:S01]  /*8000*/  LEA R184, P5, R135, R124.reuse, 0x2 ;  /* 0x0000007c87b87211 */ /* 0x080fe200078a10ff */
[----:B------:R-:W-:Y:S01]  /*8010*/  STL [R1+0x890], R0 ;  /* 0x0008900001007387 */ /* 0x000fe20000100800 */
[----:B------:R-:W-:-:S02]  /*8020*/  LEA R182, P3, R134, R124, 0x2 ;  /* 0x0000007c86b67211 */ /* 0x000fc400078610ff */
[-C--:B------:R-:W-:Y:S02]  /*8030*/  LEA R180, P2, R131, R124.reuse, 0x2 ;  /* 0x0000007c83b47211 */ /* 0x080fe400078410ff */
[-C--:B------:R-:W-:Y:S02]  /*8040*/  LEA R178, P1, R130, R124.reuse, 0x2 ;  /* 0x0000007c82b27211 */ /* 0x080fe400078210ff */
[-C--:B------:R-:W-:Y:S01]  /*8050*/  LEA.HI.X.SX32 R187, R136, R95.reuse, 0x2, P4 ;  /* 0x0000005f88bb7211 */ /* 0x080fe200020f16ff */
[----:B------:R2:W-:Y:S01]  /*8060*/  STL.64 [R1+0x8], R172 ;  /* 0x000008ac01007387 */ /* 0x0005e20000100a00 */
[----:B------:R-:W-:Y:S01]  /*8070*/  LEA R176, P4, R129, R124, 0x2 ;  /* 0x0000007c81b07211 */ /* 0x000fe200078810ff */
[----:B------:R-:W-:Y:S01]  /*8080*/  IMAD R104, R102, 0x2, R103 ;  /* 0x0000000266687824 */ /* 0x000fe200078e0267 */
[-C--:B------:R-:W-:Y:S01]  /*8090*/  LEA.HI.X.SX32 R185, R135, R95.reuse, 0x2, P5 ;  /* 0x0000005f87b97211 */ /* 0x080fe200028f16ff */
[----:B------:R-:W-:Y:S01]  /*80a0*/  STL.64 [R1+0x870], R248 ;  /* 0x000870f801007387 */ /* 0x000fe20000100a00 */
[----:B------:R-:W-:-:S02]  /*80b0*/  LEA.HI.X.SX32 R183, R134, R95, 0x2, P3 ;  /* 0x0000005f86b77211 */ /* 0x000fc400018f16ff */
[-C--:B------:R-:W-:Y:S01]  /*80c0*/  LEA.HI.X.SX32 R181, R131, R95.reuse, 0x2, P2 ;  /* 0x0000005f83b57211 */ /* 0x080fe200010f16ff */
[----:B------:R3:W-:Y:S01]  /*80d0*/  STL.64 [R1], R170 ;  /* 0x000000aa01007387 */ /* 0x0007e20000100a00 */
[-C--:B------:R-:W-:Y:S02]  /*80e0*/  LEA.HI.X.SX32 R179, R130, R95.reuse, 0x2, P1 ;  /* 0x0000005f82b37211 */ /* 0x080fe400008f16ff */
[-C--:B------:R-:W-:Y:S02]  /*80f0*/  LEA R174, P5, R128, R124.reuse, 0x2 ;  /* 0x0000007c80ae7211 */ /* 0x080fe400078a10ff */
[-C--:B--2---:R-:W-:Y:S02]  /*8100*/  LEA R172, P3, R127, R124.reuse, 0x2 ;  /* 0x0000007c7fac7211 */ /* 0x084fe400078610ff */
[----:B------:R-:W-:Y:S02]  /*8110*/  LEA R168, P1, R125, R124, 0x2 ;  /* 0x0000007c7da87211 */ /* 0x000fe400078210ff */
[----:B------:R-:W-:-:S02]  /*8120*/  LEA.HI.X.SX32 R177, R129, R95, 0x2, P4 ;  /* 0x0000005f81b17211 */ /* 0x000fc400020f16ff */
[-C--:B------:R-:W-:Y:S02]  /*8130*/  LEA R166, P4, R123, R124.reuse, 0x2 ;  /* 0x0000007c7ba67211 */ /* 0x080fe400078810ff */
[----:B---3--:R-:W-:Y:S01]  /*8140*/  LEA R170, P2, R126, R124, 0x2 ;  /* 0x0000007c7eaa7211 */ /* 0x008fe200078410ff */
[----:B------:R-:W-:Y:S01]  /*8150*/  IMAD R96, R102, 0x2, R104 ;  /* 0x0000000266607824 */ /* 0x000fe200078e0268 */
[-C--:B------:R-:W-:Y:S02]  /*8160*/  LEA.HI.X.SX32 R175, R128, R95.reuse, 0x2, P5 ;  /* 0x0000005f80af7211 */ /* 0x080fe400028f16ff */
[-C--:B------:R-:W-:Y:S02]  /*8170*/  LEA.HI.X.SX32 R173, R127, R95.reuse, 0x2, P3 ;  /* 0x0000005f7fad7211 */ /* 0x080fe400018f16ff */
[-C--:B------:R-:W-:Y:S02]  /*8180*/  LEA.HI.X.SX32 R171, R126, R95.reuse, 0x2, P2 ;  /* 0x0000005f7eab7211 */ /* 0x080fe400010f16ff */
[----:B------:R-:W-:-:S02]  /*8190*/  LEA.HI.X.SX32 R169, R125, R95, 0x2, P1 ;  /* 0x0000005f7da97211 */ /* 0x000fc400008f16ff */
[-C--:B------:R-:W-:Y:S02]  /*81a0*/  LEA R164, P5, R122, R124.reuse, 0x2 ;  /* 0x0000007c7aa47211 */ /* 0x080fe400078a10ff */
        /* <DEDUP_REMOVED lines=14> */
[-C--:B------:R-:W-:Y:S01]  /*8290*/  LEA.HI.X.SX32 R157, R114, R95.reuse, 0x2, P4 ;  /* 0x0000005f729d7211 */ /* 0x080fe200020f16ff */
[----:B------:R-:W-:Y:S01]  /*82a0*/  IMAD R98, R102, 0x2, R97 ;  /* 0x0000000266627824 */ /* 0x000fe200078e0261 */
[----:B------:R-:W-:Y:S02]  /*82b0*/  LEA R146, P4, R109, R124, 0x2 ;  /* 0x0000007c6d927211 */ /* 0x000fe400078810ff */
[-C--:B------:R-:W-:Y:S02]  /*82c0*/  LEA.HI.X.SX32 R155, R113, R95.reuse, 0x2, P5 ;  /* 0x0000005f719b7211 */ /* 0x080fe400028f16ff */
[-C--:B------:R-:W-:Y:S02]  /*82d0*/  LEA.HI.X.SX32 R153, R112, R95.reuse, 0x2, P3 ;  /* 0x0000005f70997211 */ /* 0x080fe400018f16ff */
[----:B------:R-:W-:-:S02]  /*82e0*/  LEA.HI.X.SX32 R151, R111, R95, 0x2, P2 ;  /* 0x0000005f6f977211 */ /* 0x000fc400010f16ff */
[-C--:B------:R-:W-:Y:S01]  /*82f0*/  LEA.HI.X.SX32 R149, R110, R95.reuse, 0x2, P1 ;  /* 0x0000005f6e957211 */ /* 0x080fe200008f16ff */
[----:B------:R-:W-:Y:S01]  /*8300*/  IMAD R102, R102, 0x2, R98 ;  /* 0x0000000266667824 */ /* 0x000fe200078e0262 */
[-C--:B------:R-:W-:Y:S02]  /*8310*/  LEA R144, P5, R108, R124.reuse, 0x2 ;  /* 0x0000007c6c907211 */ /* 0x080fe400078a10ff */
[-C--:B------:R-:W-:Y:S02]  /*8320*/  LEA R142, P3, R107, R124.reuse, 0x2 ;  /* 0x0000007c6b8e7211 */ /* 0x080fe400078610ff */
[-C--:B------:R-:W-:Y:S02]  /*8330*/  LEA R140, P2, R106, R124.reuse, 0x2 ;  /* 0x0000007c6a8c7211 */ /* 0x080fe400078410ff */
[----:B------:R-:W-:Y:S02]  /*8340*/  LEA R138, P1, R105, R124, 0x2 ;  /* 0x0000007c698a7211 */ /* 0x000fe400078210ff */
[----:B------:R-:W-:-:S02]  /*8350*/  LEA.HI.X.SX32 R147, R109, R95, 0x2, P4 ;  /* 0x0000005f6d937211 */ /* 0x000fc400020f16ff */
[-C--:B------:R-:W-:Y:S02]  /*8360*/  LEA R136, P4, R103, R124.reuse, 0x2 ;  /* 0x0000007c67887211 */ /* 0x080fe400078810ff */
[-C--:B------:R-:W-:Y:S02]  /*8370*/  LEA.HI.X.SX32 R145, R108, R95.reuse, 0x2, P5 ;  /* 0x0000005f6c917211 */ /* 0x080fe400028f16ff */
[-C--:B------:R-:W-:Y:S02]  /*8380*/  LEA.HI.X.SX32 R143, R107, R95.reuse, 0x2, P3 ;  /* 0x0000005f6b8f7211 */ /* 0x080fe400018f16ff */
[-C--:B------:R-:W-:Y:S02]  /*8390*/  LEA.HI.X.SX32 R141, R106, R95.reuse, 0x2, P2 ;  /* 0x0000005f6a8d7211 */ /* 0x080fe400010f16ff */
[----:B------:R-:W-:Y:S01]  /*83a0*/  LEA.HI.X.SX32 R139, R105, R95, 0x2, P1 ;  /* 0x0000005f698b7211 */ /* 0x000fe200008f16ff */
[----:B------:R-:W-:Y:S01]  /*83b0*/  IMAD R89, R89, UR7, RZ ;  /* 0x0000000759597c24 */ /* 0x000fe2000f8e02ff */
[----:B------:R-:W-:-:S02]  /*83c0*/  LEA R134, P5, R104, R124, 0x2 ;  /* 0x0000007c68867211 */ /* 0x000fc400078a10ff */
[-C--:B------:R-:W-:Y:S02]  /*83d0*/  LEA R130, P3, R96, R124.reuse, 0x2 ;  /* 0x0000007c60827211 */ /* 0x080fe400078610ff */
[-C--:B------:R-:W-:Y:S02]  /*83e0*/  LEA R128, P2, R97, R124.reuse, 0x2 ;  /* 0x0000007c61807211 */ /* 0x080fe400078410ff */
[-C--:B------:R-:W-:Y:S02]  /*83f0*/  LEA R126, P1, R98, R124.reuse, 0x2 ;  /* 0x0000007c627e7211 */ /* 0x080fe400078210ff */
[----:B------:R-:W-:Y:S01]  /*8400*/  LEA.HI.X.SX32 R137, R103, R95, 0x2, P4 ;  /* 0x0000005f67897211 */ /* 0x000fe200020f16ff */
[----:B------:R-:W-:Y:S01]  /*8410*/  STL.64 [R1+0x878], R246 ;  /* 0x000878f601007387 */ /* 0x000fe20000100a00 */
[----:B------:R-:W-:-:S03]  /*8420*/  LEA R124, P4, R102, R124, 0x2 ;  /* 0x0000007c667c7211 */ /* 0x000fc600078810ff */
[----:B------:R-:W-:Y:S01]  /*8430*/  STL.64 [R1+0x888], R244 ;  /* 0x000888f401007387 */ /* 0x000fe20000100a00 */
[-C--:B------:R-:W-:Y:S01]  /*8440*/  LEA.HI.X.SX32 R131, R96, R95.reuse, 0x2, P3 ;  /* 0x0000005f60837211 */ /* 0x080fe200018f16ff */
[----:B------:R-:W-:Y:S01]  /*8450*/  IMAD R86, R86, UR7, RZ ;  /* 0x0000000756567c24 */ /* 0x000fe2000f8e02ff */
[-C--:B------:R-:W-:Y:S01]  /*8460*/  LEA.HI.X.SX32 R125, R102, R95.reuse, 0x2, P4 ;  /* 0x0000005f667d7211 */ /* 0x080fe200020f16ff */
[----:B------:R-:W-:Y:S01]  /*8470*/  STL [R1+0x898], R242 ;  /* 0x000898f201007387 */ /* 0x000fe20000100800 */
[----:B------:R-:W-:Y:S01]  /*8480*/  IMAD R84, R84, UR7, RZ ;  /* 0x0000000754547c24 */ /* 0x000fe2000f8e02ff */
[----:B------:R-:W-:Y:S02]  /*8490*/  LEA R96, P4, R89, R118, 0x2 ;  /* 0x0000007659607211 */ /* 0x000fe400078810ff */
[----:B------:R-:W-:Y:S01]  /*84a0*/  STL [R1+0x894], R243 ;  /* 0x000894f301007387 */ /* 0x000fe20000100800 */
[----:B------:R-:W-:-:S03]  /*84b0*/  LEA.HI.X.SX32 R129, R97, R95, 0x2, P2 ;  /* 0x0000005f61817211 */ /* 0x000fc600010f16ff */
[----:B------:R-:W-:Y:S01]  /*84c0*/  STL [R1+0x8a0], R240 ;  /* 0x0008a0f001007387 */ /* 0x000fe20000100800 */
[----:B------:R-:W-:-:S03]  /*84d0*/  LEA.HI.X.SX32 R135, R104, R95, 0x2, P5 ;  /* 0x0000005f68877211 */ /* 0x000fc600028f16ff */
[----:B------:R-:W-:Y:S01]  /*84e0*/  STL [R1+0x89c], R241 ;  /* 0x00089cf101007387 */ /* 0x000fe20000100800 */
[----:B------:R-:W-:-:S03]  /*84f0*/  LEA.HI.X.SX32 R97, R89, R119, 0x2, P4 ;  /* 0x0000007759617211 */ /* 0x000fc600020f16ff */
[----:B------:R-:W-:Y:S01]  /*8500*/  STL [R1+0x8ac], R238 ;  /* 0x0008acee01007387 */ /* 0x000fe20000100800 */
[----:B------:R-:W-:Y:S01]  /*8510*/  IMAD R83, R83, UR7, RZ ;  /* 0x0000000753537c24 */ /* 0x000fe2000f8e02ff */
[-C--:B------:R-:W-:Y:S02]  /*8520*/  LEA R122, P4, R86, R118.reuse, 0x2 ;  /* 0x00000076567a7211 */ /* 0x080fe400078810ff */
[----:B------:R-:W-:Y:S01]  /*8530*/  STL [R1+0x8a4], R239 ;  /* 0x0008a4ef01007387 */ /* 0x000fe20000100800 */
[----:B------:R-:W-:Y:S01]  /*8540*/  IMAD R81, R81, UR7, RZ ;  /* 0x0000000751517c24 */ /* 0x000fe2000f8e02ff */
[----:B------:R-:W-:Y:S02]  /*8550*/  LEA R116, P5, R84, R118, 0x2 ;  /* 0x0000007654747211 */ /* 0x000fe400078a10ff */
[----:B------:R2:W-:Y:S04]  /*8560*/  STL [R1+0x8b4], R236 ;  /* 0x0008b4ec01007387 */ /* 0x0005e80000100800 */
[----:B------:R-:W-:Y:S01]  /*8570*/  STL [R1+0x8b0], R237 ;  /* 0x0008b0ed01007387 */ /* 0x000fe20000100800 */
[----:B------:R-:W-:-:S03]  /*8580*/  LEA.HI.X.SX32 R123, R86, R119, 0x2, P4 ;  /* 0x00000077567b7211 */ /* 0x000fc600020f16ff */
[----:B------:R-:W-:Y:S01]  /*8590*/  STL [R1+0x8bc], R234 ;  /* 0x0008bcea01007387 */ /* 0x000fe20000100800 */
[----:B------:R-:W-:Y:S01]  /*85a0*/  LEA.HI.X.SX32 R117, R84, R119, 0x2, P5 ;  /* 0x0000007754757211 */ /* 0x000fe200028f16ff */
[----:B------:R-:W3:Y:S01]  /*85b0*/  S2R R132, SR_TID.X ;  /* 0x0000000000847919 */ /* 0x000ee20000002100 */
[----:B------:R-:W-:Y:S01]  /*85c0*/  IMAD R80, R80, UR7, RZ ;  /* 0x0000000750507c24 */ /* 0x000fe2000f8e02ff */
[----:B------:R-:W-:Y:S01]  /*85d0*/  STL [R1+0x8b8], R235 ;  /* 0x0008b8eb01007387 */ /* 0x000fe20000100800 */
[----:B------:R-:W-:Y:S01]  /*85e0*/  IMAD R78, R78, UR7, RZ ;  /* 0x000000074e4e7c24 */ /* 0x000fe2000f8e02ff */
[-C--:B------:R-:W-:Y:S02]  /*85f0*/  LEA R114, P4, R83, R118.reuse, 0x2 ;  /* 0x0000007653727211 */ /* 0x080fe400078810ff */
[----:B------:R-:W-:Y:S01]  /*8600*/  STL [R1+0x8c4], R232 ;  /* 0x0008c4e801007387 */ /* 0x000fe20000100800 */
[----:B------:R-:W-:-:S03]  /*8610*/  LEA R112, P5, R81, R118, 0x2 ;  /* 0x0000007651707211 */ /* 0x000fc600078a10ff */
[----:B------:R-:W-:Y:S04]  /*8620*/  STL [R1+0x8c0], R233 ;  /* 0x0008c0e901007387 */ /* 0x000fe80000100800 */
        /* <DEDUP_REMOVED lines=23> */
[----:B------:R-:W-:-:S03]  /*87a0*/  ISETP.NE.U32.AND P3, PT, R100, RZ, PT ;  /* 0x000000ff6400720c */ /* 0x000fc60003f65070 */
[----:B------:R-:W-:Y:S01]  /*87b0*/  STL [R1+0x8f0], R221 ;  /* 0x0008f0dd01007387 */ /* 0x000fe20000100800 */
[----:B------:R-:W-:-:S03]  /*87c0*/  LEA.HI.X.SX32 R107, R77, R119, 0x2, P4 ;  /* 0x000000774d6b7211 */ /* 0x000fc600020f16ff */
[----:B------:R-:W-:Y:S01]  /*87d0*/  STL [R1+0x8fc], R218 ;  /* 0x0008fcda01007387 */ /* 0x000fe20000100800 */
[----:B------:R-:W-:Y:S01]  /*87e0*/  LEA.HI.X.SX32 R105, R75, R119, 0x2, P5 ;  /* 0x000000774b697211 */ /* 0x000fe200028f16ff */
[----:B------:R-:W-:Y:S02]  /*87f0*/  IMAD R71, R71, UR7, RZ ;  /* 0x0000000747477c24 */ /* 0x000fe4000f8e02ff */
[----:B------:R-:W-:Y:S01]  /*8800*/  STL [R1+0x8f8], R219 ;  /* 0x0008f8db01007387 */ /* 0x000fe20000100800 */
[----:B------:R-:W-:Y:S01]  /*8810*/  IMAD R70, R70, UR7, RZ ;  /* 0x0000000746467c24 */ /* 0x000fe2000f8e02ff */
[-C--:B------:R-:W-:Y:S02]  /*8820*/  LEA R102, P4, R74, R118.reuse, 0x2 ;  /* 0x000000764a667211 */ /* 0x080fe400078810ff */
[----:B------:R-:W-:Y:S01]  /*8830*/  STL [R1+0x904], R216 ;  /* 0x000904d801007387 */ /* 0x000fe20000100800 */
[----:B------:R-:W-:-:S03]  /*8840*/  LEA R100, P5, R73, R118, 0x2 ;  /* 0x0000007649647211 */ /* 0x000fc600078a10ff */
[----:B------:R-:W-:Y:S01]  /*8850*/  STL [R1+0x900], R217 ;  /* 0x000900d901007387 */ /* 0x000fe20000100800 */
[----:B------:R-:W-:-:S03]  /*8860*/  ISETP.NE.U32.AND P2, PT, R101, RZ, PT ;  /* 0x000000ff6500720c */ /* 0x000fc60003f45070 */
[----:B------:R4:W-:Y:S01]  /*8870*/  STL [R1+0x90c], R214 ;  /* 0x00090cd601007387 */ /* 0x0009e20000100800 */
[----:B------:R-:W-:-:S03]  /*8880*/  LEA.HI.X.SX32 R127, R98, R95, 0x2, P1 ;  /* 0x0000005f627f7211 */ /* 0x000fc600008f16ff */
[----:B------:R-:W-:Y:S01]  /*8890*/  STL [R1+0x908], R215 ;  /* 0x000908d701007387 */ /* 0x000fe20000100800 */
[-C--:B------:R-:W-:Y:S01]  /*88a0*/  LEA.HI.X.SX32 R103, R74, R119.reuse, 0x2, P4 ;  /* 0x000000774a677211 */ /* 0x080fe200020f16ff */
[----:B------:R-:W-:Y:S01]  /*88b0*/  IMAD R68, R68, UR7, RZ ;  /* 0x0000000744447c24 */ /* 0x000fe2000f8e02ff */
[-C--:B------:R-:W-:Y:S01]  /*88c0*/  LEA.HI.X.SX32 R101, R73, R119.reuse, 0x2, P5 ;  /* 0x0000007749657211 */ /* 0x080fe200028f16ff */
[----:B--2---:R-:W2:Y:S01]  /*88d0*/  LDL.LU R236, [R1+0x64] ;  /* 0x0000640001ec7983 */ /* 0x004ea20000300800 */
[----:B------:R-:W-:Y:S01]  /*88e0*/  IMAD R67, R67, UR7, RZ ;  /* 0x0000000743437c24 */ /* 0x000fe2000f8e02ff */
[-C--:B------:R-:W-:Y:S02]  /*88f0*/  LEA R98, P4, R71, R118.reuse, 0x2 ;  /* 0x0000007647627211 */ /* 0x080fe400078810ff */
[----:B------:R1:W-:Y:S01]  /*8900*/  STL.64 [R1+0x480], R96 ;  /* 0x0004806001007387 */ /* 0x0003e20000100a00 */
[----:B------:R-:W-:Y:S01]  /*8910*/  ISETP.NE.U32.AND P6, PT, R99, RZ, PT ;  /* 0x000000ff6300720c */ /* 0x000fe20003fc5070 */
[----:B------:R-:W-:Y:S01]  /*8920*/  IMAD R249, R94, UR7, RZ ;  /* 0x000000075ef97c24 */ /* 0x000fe2000f8e02ff */
[----:B------:R-:W-:Y:S01]  /*8930*/  LEA.HI.X.SX32 R99, R71, R119, 0x2, P4 ;  /* 0x0000007747637211 */ /* 0x000fe200020f16ff */
[----:B----4-:R-:W-:Y:S01]  /*8940*/  IMAD R214, R92, UR7, RZ ;  /* 0x000000075cd67c24 */ /* 0x010fe2000f8e02ff */
[-C--:B------:R-:W-:Y:S01]  /*8950*/  LEA R94, P4, R68, R118.reuse, 0x2 ;  /* 0x00000076445e7211 */ /* 0x080fe200078810ff */
[----:B------:R-:W-:Y:S01]  /*8960*/  IMAD R65, R65, UR7, RZ ;  /* 0x0000000741417c24 */ /* 0x000fe2000f8e02ff */
[----:B-1----:R-:W-:Y:S01]  /*8970*/  LEA R96, P5, R70, R118, 0x2 ;  /* 0x0000007646607211 */ /* 0x002fe200078a10ff */
[----:B------:R-:W-:-:S03]  /*8980*/  IMAD R64, R64, UR7, RZ ;  /* 0x0000000740407c24 */ /* 0x000fc6000f8e02ff */
[-C--:B------:R-:W-:Y:S02]  /*8990*/  LEA.HI.X.SX32 R97, R70, R119.reuse, 0x2, P5 ;  /* 0x0000007746617211 */ /* 0x080fe400028f16ff */
[-C--:B------:R-:W-:Y:S01]  /*89a0*/  LEA R92, P5, R67, R118.reuse, 0x2 ;  /* 0x00000076435c7211 */ /* 0x080fe200078a10ff */
[----:B------:R-:W-:Y:S01]  /*89b0*/  IMAD R237, R93, UR7, RZ ;  /* 0x000000075ded7c24 */ /* 0x000fe2000f8e02ff */
[----:B---3--:R-:W-:Y:S01]  /*89c0*/  LOP3.LUT P1, RZ, R132, 0xff, RZ, 0xc0, !PT ;  /* 0x000000ff84ff7812 */ /* 0x008fe2000782c0ff */
[----:B------:R-:W-:Y:S01]  /*89d0*/  IMAD R215, R90, UR7, RZ ;  /* 0x000000075ad77c24 */ /* 0x000fe2000f8e02ff */
[-C--:B------:R-:W-:Y:S01]  /*89e0*/  LEA.HI.X.SX32 R95, R68, R119.reuse, 0x2, P4 ;  /* 0x00000077445f7211 */ /* 0x080fe200020f16ff */
[----:B------:R-:W-:Y:S01]  /*89f0*/  IMAD R132, R88, UR7, RZ ;  /* 0x0000000758847c24 */ /* 0x000fe2000f8e02ff */
[-C--:B------:R-:W-:Y:S01]  /*8a00*/  LEA.HI.X.SX32 R93, R67, R119.reuse, 0x2, P5 ;  /* 0x00000077435d7211 */ /* 0x080fe200028f16ff */
[----:B------:R-:W-:Y:S01]  /*8a10*/  IMAD R62, R62, UR7, RZ ;  /* 0x000000073e3e7c24 */ /* 0x000fe2000f8e02ff */
[-C--:B------:R-:W-:Y:S01]  /*8a20*/  LEA R90, P4, R65, R118.reuse, 0x2 ;  /* 0x00000076415a7211 */ /* 0x080fe200078810ff */
[----:B------:R-:W-:Y:S01]  /*8a30*/  IMAD R61, R61, UR7, RZ ;  /* 0x000000073d3d7c24 */ /* 0x000fe2000f8e02ff */
[CC--:B------:R-:W-:Y:S01]  /*8a40*/  LEA R88, P5, R64.reuse, R118.reuse, 0x2 ;  /* 0x0000007640587211 */ /* 0x0c0fe200078a10ff */
[----:B------:R-:W-:Y:S01]  /*8a50*/  IMAD R238, R91, UR7, RZ ;  /* 0x000000075bee7c24 */ /* 0x000fe2000f8e02ff */
[-C--:B------:R-:W-:Y:S01]  /*8a60*/  LEA.HI.X.SX32 R91, R65, R119.reuse, 0x2, P4 ;  /* 0x00000077415b7211 */ /* 0x080fe200020f16ff */
[----:B------:R-:W-:Y:S01]  /*8a70*/  IMAD R59, R59, UR7, RZ ;  /* 0x000000073b3b7c24 */ /* 0x000fe2000f8e02ff */
[----:B------:R-:W-:Y:S01]  /*8a80*/  LEA.HI.X.SX32 R89, R64, R119, 0x2, P5 ;  /* 0x0000007740597211 */ /* 0x000fe200028f16ff */
[----:B------:R-:W-:Y:S01]  /*8a90*/  IMAD R58, R58, UR7, RZ ;  /* 0x000000073a3a7c24 */ /* 0x000fe2000f8e02ff */
[----:B------:R-:W-:-:S02]  /*8aa0*/  LEA R86, P4, R62, R118, 0x2 ;  /* 0x000000763e567211 */ /* 0x000fc400078810ff */
[-C--:B------:R-:W-:Y:S01]  /*8ab0*/  LEA R84, P5, R61, R118.reuse, 0x2 ;  /* 0x000000763d547211 */ /* 0x080fe200078a10ff */
[----:B------:R-:W-:Y:S01]  /*8ac0*/  IMAD R216, R87, UR7, RZ ;  /* 0x0000000757d87c24 */ /* 0x000fe2000f8e02ff */
[-C--:B------:R-:W-:Y:S01]  /*8ad0*/  LEA.HI.X.SX32 R87, R62, R119.reuse, 0x2, P4 ;  /* 0x000000773e577211 */ /* 0x080fe200020f16ff */
[----:B------:R-:W-:Y:S01]  /*8ae0*/  IMAD R247, R85, UR7, RZ ;  /* 0x0000000755f77c24 */ /* 0x000fe2000f8e02ff */
[-C--:B------:R-:W-:Y:S01]  /*8af0*/  LEA.HI.X.SX32 R85, R61, R119.reuse, 0x2, P5 ;  /* 0x000000773d557211 */ /* 0x080fe200028f16ff */
[----:B------:R-:W-:Y:S01]  /*8b00*/  IMAD R248, R82, UR7, RZ ;  /* 0x0000000752f87c24 */ /* 0x000fe2000f8e02ff */
[-C--:B------:R-:W-:Y:S01]  /*8b10*/  LEA R82, P4, R59, R118.reuse, 0x2 ;  /* 0x000000763b527211 */ /* 0x080fe200078810ff */
[----:B------:R-:W-:Y:S01]  /*8b20*/  IMAD R56, R56, UR7, RZ ;  /* 0x0000000738387c24 */ /* 0x000fe2000f8e02ff */
        /* <DEDUP_REMOVED lines=10> */
[----:B------:R-:W-:Y:S01]  /*8bd0*/  LOP3.LUT R0, R121, 0x6, RZ, 0xfc, !PT ;  /* 0x0000000679007812 */ /* 0x000fe200078efcff */
        /* <DEDUP_REMOVED lines=10> */
[-C--:B------:R-:W-:Y:S02]  /*8c80*/  LEA.HI.X.SX32 R73, R52, R119.reuse, 0x2, P5 ;  /* 0x0000007734497211 */ /* 0x080fe400028f16ff */
[CC--:B------:R-:W-:Y:S02]  /*8c90*/  LEA R70, P4, R50.reuse, R118.reuse, 0x2 ;  /* 0x0000007632467211 */ /* 0x0c0fe400078810ff */
        /* <DEDUP_REMOVED lines=21> */
[-C--:B------:R-:W-:Y:S02]  /*8df0*/  LEA R58, P4, R41, R118.reuse, 0x2 ;  /* 0x00000076293a7211 */ /* 0x080fe400078810ff */
        /* <DEDUP_REMOVED lines=15> */
[CC--:B------:R-:W-:Y:S01]  /*8ef0*/  LEA R48, P5, R34.reuse, R118.reuse, 0x2 ;  /* 0x0000007622307211 */ /* 0x0c0fe200078a10ff */
[----:B------:R-:W-:Y:S01]  /*8f00*/  IMAD R222, R51, UR7, RZ ;  /* 0x0000000733de7c24 */ /* 0x000fe2000f8e02ff */
[-C--:B------:R-:W-:Y:S01]  /*8f10*/  LEA.HI.X.SX32 R51, R35, R119.reuse, 0x2, P4 ;  /* 0x0000007723337211 */ /* 0x080fe200020f16ff */
[----:B------:R-:W-:Y:S01]  /*8f20*/  IMAD R29, R29, UR7, RZ ;  /* 0x000000071d1d7c24 */ /* 0x000fe2000f8e02ff */
[-C--:B------:R-:W-:Y:S01]  /*8f30*/  LEA.HI.X.SX32 R49, R34, R119.reuse, 0x2, P5 ;  /* 0x0000007722317211 */ /* 0x080fe200028f16ff */
[----:B------:R-:W-:Y:S01]  /*8f40*/  IMAD R28, R28, UR7, RZ ;  /* 0x000000071c1c7c24 */ /* 0x000fe2000f8e02ff */
        /* <DEDUP_REMOVED lines=51> */
[CC--:B------:R-:W-:Y:S01]  /*9280*/  LEA R18, P4, R11.reuse, R118.reuse, 0x2 ;  /* 0x000000760b127211 */ /* 0x0c0fe200078810ff */
        /* <DEDUP_REMOVED lines=14> */
[CC--:B------:R-:W-:Y:S02]  /*9370*/  LEA R10, P4, R4.reuse, R118.reuse, 0x2 ;  /* 0x00000076040a7211 */ /* 0x0c0fe400078810ff */
[----:B------:R-:W-:Y:S01]  /*9380*/  LEA R8, P5, R7, R118, 0x2 ;  /* 0x0000007607087211 */ /* 0x000fe200078a10ff */
[----:B------:R-:W-:Y:S01]  /*9390*/  IMAD R231, R9, UR7, RZ ;  /* 0x0000000709e77c24 */ /* 0x000fe2000f8e02ff */
[----:B------:R-:W-:-:S02]  /*93a0*/  LEA.HI.X.SX32 R11, R4, R119, 0x2, P4 ;  /* 0x00000077040b7211 */ /* 0x000fc400020f16ff */
[-C--:B------:R-:W-:Y:S01]  /*93b0*/  LEA.HI.X.SX32 R9, R7, R119.reuse, 0x2, P5 ;  /* 0x0000007707097211 */ /* 0x080fe200028f16ff */
[----:B------:R-:W-:Y:S01]  /*93c0*/  IMAD R252, R252, UR7, RZ ;  /* 0x00000007fcfc7c24 */ /* 0x000fe2000f8e02ff */
[-C--:B------:R-:W-:Y:S02]  /*93d0*/  LEA R4, P5, R251, R118.reuse, 0x2 ;  /* 0x00000076fb047211 */ /* 0x080fe400078a10ff */
[-C--:B------:R-:W-:Y:S01]  /*93e0*/  LEA R6, P4, R133, R118.reuse, 0x2 ;  /* 0x0000007685067211 */ /* 0x080fe200078810ff */
[----:B------:R-:W-:Y:S01]  /*93f0*/  IMAD R232, R5, UR7, RZ ;  /* 0x0000000705e87c24 */ /* 0x000fe2000f8e02ff */
[-C--:B------:R-:W-:Y:S01]  /*9400*/  LEA.HI.X.SX32 R5, R251, R119.reuse, 0x2, P5 ;  /* 0x00000077fb057211 */ /* 0x080fe200028f16ff */
[----:B------:R-:W-:Y:S01]  /*9410*/  IMAD.MOV.U32 R245, RZ, RZ, R249 ;  /* 0x000000fffff57224 */ /* 0x000fe200078e00f9 */
[-C--:B------:R-:W-:Y:S01]  /*9420*/  LEA.HI.X.SX32 R7, R133, R119.reuse, 0x2, P4 ;  /* 0x0000007785077211 */ /* 0x080fe200020f16ff */
[----:B------:R-:W-:Y:S01]  /*9430*/  IMAD R233, R2, UR7, RZ ;  /* 0x0000000702e97c24 */ /* 0x000fe2000f8e02ff */
[-C--:B------:R-:W-:Y:S01]  /*9440*/  LEA R244, P5, R249, R118.reuse, 0x2 ;  /* 0x00000076f9f47211 */ /* 0x080fe200078a10ff */
[----:B------:R-:W-:Y:S01]  /*9450*/  IMAD R234, R3, UR7, RZ ;  /* 0x0000000703ea7c24 */ /* 0x000fe2000f8e02ff */
[CC--:B------:R-:W-:Y:S01]  /*9460*/  LEA R2, P4, R252.reuse, R118.reuse, 0x2 ;  /* 0x00000076fc027211 */ /* 0x0c0fe200078810ff */
[----:B------:R-:W3:Y:S01]  /*9470*/  LDL.LU R133, [R1+0x54] ;  /* 0x0000540001857983 */ /* 0x000ee20000300800 */
[-C--:B------:R-:W-:Y:S01]  /*9480*/  LEA.HI.X.SX32 R245, R245, R119.reuse, 0x2, P5 ;  /* 0x00000077f5f57211 */ /* 0x080fe200028f16ff */
[----:B------:R-:W-:Y:S01]  /*9490*/  IMAD.MOV.U32 R249, RZ, RZ, R0 ;  /* 0x000000fffff97224 */ /* 0x000fe200078e0000 */
[----:B------:R-:W-:Y:S01]  /*94a0*/  LEA.HI.X.SX32 R3, R252, R119, 0x2, P4 ;  /* 0x00000077fc037211 */ /* 0x000fe200020f16ff */
[----:B------:R-:W-:Y:S01]  /*94b0*/  IMAD.MOV.U32 R252, RZ, RZ, R248 ;  /* 0x000000fffffc7224 */ /* 0x000fe200078e00f8 */
[----:B------:R-:W4:Y:S01]  /*94c0*/  LDL.LU R251, [R1+0x34] ;  /* 0x0000340001fb7983 */ /* 0x000f220000300800 */
[----:B------:R-:W-:Y:S01]  /*94d0*/  LEA R248, P4, R237, R118, 0x2 ;  /* 0x00000076edf87211 */ /* 0x000fe200078810ff */
[----:B------:R-:W-:-:S02]  /*94e0*/  IMAD R0, R120, UR7, RZ ;  /* 0x0000000778007c24 */ /* 0x000fc4000f8e02ff */
[----:B------:R-:W3:Y:S04]  /*94f0*/  LDL.LU R120, [R1+0x44] ;  /* 0x0000440001787983 */ /* 0x000ee80000300800 */
[----:B------:R1:W-:Y:S02]  /*9500*/  STL.64 [R1+0x18], R244 ;  /* 0x000018f401007387 */ /* 0x0003e40000100a00 */
[----:B-1----:R-:W-:Y:S01]  /*9510*/  IMAD.MOV.U32 R245, RZ, RZ, R249 ;  /* 0x000000fffff57224 */ /* 0x002fe200078e00f9 */
[----:B------:R-:W-:Y:S02]  /*9520*/  LEA.HI.X.SX32 R249, R237, R119, 0x2, P4 ;  /* 0x00000077edf97211 */ /* 0x000fe400020f16ff */
[----:B------:R-:W3:Y:S01]  /*9530*/  LDL.LU R237, [R1+0x74] ;  /* 0x0000740001ed7983 */ /* 0x000ee20000300800 */
[----:B------:R-:W-:-:S03]  /*9540*/  LEA R244, P5, R214, R118, 0x2 ;  /* 0x00000076d6f47211 */ /* 0x000fc600078a10ff */
[----:B------:R1:W-:Y:S02]  /*9550*/  STL.64 [R1+0x10], R248 ;  /* 0x000010f801007387 */ /* 0x0003e40000100a00 */
[----:B-1----:R-:W-:Y:S02]  /*9560*/  IMAD.MOV.U32 R249, RZ, RZ, R252 ;  /* 0x000000fffff97224 */ /* 0x002fe400078e00fc */
[----:B------:R-:W-:Y:S02]  /*9570*/  IMAD R252, R250, UR7, RZ ;  /* 0x00000007fafc7c24 */ /* 0x000fe4000f8e02ff */
[----:B------:R-:W-:Y:S01]  /*9580*/  IMAD.MOV.U32 R250, RZ, RZ, R245 ;  /* 0x000000fffffa7224 */ /* 0x000fe200078e00f5 */
[-C--:B------:R-:W-:Y:S02]  /*9590*/  LEA.HI.X.SX32 R245, R214, R119.reuse, 0x2, P5 ;  /* 0x00000077d6f57211 */ /* 0x080fe400028f16ff */
[C---:B------:R-:W-:Y:S01]  /*95a0*/  LEA R248, P4, R238.reuse, R118, 0x2 ;  /* 0x00000076eef87211 */ /* 0x040fe200078810ff */
[----:B------:R1:W5:Y:S04]  /*95b0*/  LDL.LU R214, [R1+0x90c] ;  /* 0x00090c0001d67983 */ /* 0x0003680000300800 */
[----:B------:R1:W-:Y:S02]  /*95c0*/  STL.64 [R1+0x20], R244 ;  /* 0x000020f401007387 */ /* 0x0003e40000100a00 */
[----:B-1----:R-:W-:Y:S01]  /*95d0*/  IMAD.MOV.U32 R245, RZ, RZ, R249 ;  /* 0x000000fffff57224 */ /* 0x002fe200078e00f9 */
[----:B------:R-:W-:-:S02]  /*95e0*/  LEA.HI.X.SX32 R249, R238, R119, 0x2, P4 ;  /* 0x00000077eef97211 */ /* 0x000fc400020f16ff */
[CC--:B------:R-:W-:Y:S01]  /*95f0*/  LEA R244, P5, R215.reuse, R118.reuse, 0x2 ;  /* 0x00000076d7f47211 */ /* 0x0c0fe200078a10ff */
[----:B------:R-:W4:Y:S04]  /*9600*/  LDL.LU R238, [R1+0x8c] ;  /* 0x00008c0001ee7983 */ /* 0x000f280000300800 */
[----:B------:R1:W-:Y:S02]  /*9610*/  STL.64 [R1+0x28], R248 ;  /* 0x000028f801007387 */ /* 0x0003e40000100a00 */
[----:B-1----:R-:W-:Y:S01]  /*9620*/  IMAD.MOV.U32 R249, RZ, RZ, R245 ;  /* 0x000000fffff97224 */ /* 0x002fe200078e00f5 */
[-C--:B------:R-:W-:Y:S02]  /*9630*/  LEA.HI.X.SX32 R245, R215, R119.reuse, 0x2, P5 ;  /* 0x00000077d7f57211 */ /* 0x080fe400028f16ff */
[C---:B------:R-:W-:Y:S01]  /*9640*/  LEA R248, P4, R132.reuse, R118, 0x2 ;  /* 0x0000007684f87211 */ /* 0x040fe200078810ff */
[----:B------:R1:W5:Y:S04]  /*9650*/  LDL.LU R215, [R1+0x908] ;  /* 0x0009080001d77983 */ /* 0x0003680000300800 */
[----:B------:R1:W-:Y:S02]  /*9660*/  STL.64 [R1+0x30], R244 ;  /* 0x000030f401007387 */ /* 0x0003e40000100a00 */
[----:B-1----:R-:W-:Y:S01]  /*9670*/  IMAD.MOV.U32 R245, RZ, RZ, R249 ;  /* 0x000000fffff57224 */ /* 0x002fe200078e00f9 */
[----:B------:R-:W-:-:S02]  /*9680*/  LEA.HI.X.SX32 R249, R132, R119, 0x2, P4 ;  /* 0x0000007784f97211 */ /* 0x000fc400020f16ff */
[----:B------:R-:W4:Y:S01]  /*9690*/  LDL.LU R132, [R1+0xb0] ;  /* 0x0000b00001847983 */ /* 0x000f220000300800 */
[----:B------:R-:W-:-:S03]  /*96a0*/  LEA R244, P5, R216, R118, 0x2 ;  /* 0x00000076d8f47211 */ /* 0x000fc600078a10ff */
[----:B------:R1:W-:Y:S02]  /*96b0*/  STL.64 [R1+0x38], R248 ;  /* 0x000038f801007387 */ /* 0x0003e40000100a00 */
[----:B-1----:R-:W-:Y:S01]  /*96c0*/  IMAD.MOV.U32 R249, RZ, RZ, R245 ;  /* 0x000000fffff97224 */ /* 0x002fe200078e00f5 */
[-C--:B------:R-:W-:Y:S02]  /*96d0*/  LEA.HI.X.SX32 R245, R216, R119.reuse, 0x2, P5 ;  /* 0x00000077d8f57211 */ /* 0x080fe400028f16ff */
[-C--:B------:R-:W-:Y:S01]  /*96e0*/  LEA R248, P4, R247, R118.reuse, 0x2 ;  /* 0x00000076f7f87211 */ /* 0x080fe200078810ff */
[----:B------:R1:W5:Y:S04]  /*96f0*/  LDL.LU R216, [R1+0x904] ;  /* 0x0009040001d87983 */ /* 0x0003680000300800 */
[----:B------:R1:W-:Y:S02]  /*9700*/  STL.64 [R1+0x40], R244 ;  /* 0x000040f401007387 */ /* 0x0003e40000100a00 */
[----:B-1----:R-:W-:Y:S01]  /*9710*/  LEA R244, P5, R249, R118, 0x2 ;  /* 0x00000076f9f47211 */ /* 0x002fe200078a10ff */
[----:B------:R-:W-:Y:S01]  /*9720*/  IMAD.MOV.U32 R245, RZ, RZ, R249 ;  /* 0x000000fffff57224 */ /* 0x000fe200078e00f9 */
[----:B------:R-:W-:-:S02]  /*9730*/  LEA.HI.X.SX32 R249, R247, R119, 0x2, P4 ;  /* 0x00000077f7f97211 */ /* 0x000fc400020f16ff */
[----:B------:R-:W4:Y:S02]  /*9740*/  LDL.LU R247, [R1+0xc0] ;  /* 0x0000c00001f77983 */ /* 0x000f240000300800 */
[----:B------:R-:W-:Y:S02]  /*9750*/  LEA.HI.X.SX32 R245, R245, R119, 0x2, P5 ;  /* 0x00000077f5f57211 */ /* 0x000fe400028f16ff */
[----:B------:R1:W-:Y:S04]  /*9760*/  STL.64 [R1+0x48], R248 ;  /* 0x000048f801007387 */ /* 0x0003e80000100a00 */
[----:B------:R2:W-:Y:S01]  /*9770*/  STL.64 [R1+0x50], R244 ;  /* 0x000050f401007387 */ /* 0x0005e20000100a00 */
[----:B-1----:R-:W-:-:S04]  /*9780*/  LEA R248, P4, R217, R118, 0x2 ;  /* 0x00000076d9f87211 */ /* 0x002fc800078810ff */
[-C--:B------:R-:W-:Y:S02]  /*9790*/  LEA.HI.X.SX32 R249, R217, R119.reuse, 0x2, P4 ;  /* 0x00000077d9f97211 */ /* 0x080fe400020f16ff */
[CC--:B--2---:R-:W-:Y:S01]  /*97a0*/  LEA R244, P5, R218.reuse, R118.reuse, 0x2 ;  /* 0x00000076daf47211 */ /* 0x0c4fe200078a10ff */
[----:B------:R1:W5:Y:S03]  /*97b0*/  LDL.LU R217, [R1+0x900] ;  /* 0x0009000001d97983 */ /* 0x0003660000300800 */
[----:B------:R-:W-:Y:S01]  /*97c0*/  LEA.HI.X.SX32 R245, R218, R119, 0x2, P5 ;  /* 0x00000077daf57211 */ /* 0x000fe200028f16ff */
[----:B------:R2:W-:Y:S02]  /*97d0*/  STL.64 [R1+0x58], R248 ;  /* 0x000058f801007387 */ /* 0x0005e40000100a00 */
[----:B--2---:R-:W-:Y:S01]  /*97e0*/  IMAD.MOV.U32 R249, RZ, RZ, R250 ;  /* 0x000000fffff97224 */ /* 0x004fe200078e00fa */
[----:B------:R-:W-:Y:S01]  /*97f0*/  LEA R248, P4, R121, R118, 0x2 ;  /* 0x0000007679f87211 */ /* 0x000fe200078810ff */
[----:B------:R-:W-:-:S02]  /*9800*/  IMAD R250, R236, UR7, RZ ;  /* 0x00000007ecfa7c24 */ /* 0x000fc4000f8e02ff */
[----:B------:R-:W2:Y:S04]  /*9810*/  LDL.LU R236, [R1+0xd0] ;  /* 0x0000d00001ec7983 */ /* 0x000ea80000300800 */
[----:B------:R1:W5:Y:S04]  /*9820*/  LDL.LU R218, [R1+0x8fc] ;  /* 0x0008fc0001da7983 */ /* 0x0003680000300800 */
[----:B------:R1:W-:Y:S02]  /*9830*/  STL.64 [R1+0x60], R244 ;  /* 0x000060f401007387 */ /* 0x0003e40000100a00 */
[----:B-1----:R-:W-:Y:S01]  /*9840*/  LEA R244, P5, R249, R118, 0x2 ;  /* 0x00000076f9f47211 */ /* 0x002fe200078a10ff */
[----:B------:R-:W-:Y:S01]  /*9850*/  IMAD.MOV.U32 R245, RZ, RZ, R249 ;  /* 0x000000fffff57224 */ /* 0x000fe200078e00f9 */
[----:B------:R-:W-:-:S04]  /*9860*/  LEA.HI.X.SX32 R249, R121, R119, 0x2, P4 ;  /* 0x0000007779f97211 */ /* 0x000fc800020f16ff */
[----:B------:R-:W-:Y:S01]  /*9870*/  LEA.HI.X.SX32 R245, R245, R119, 0x2, P5 ;  /* 0x00000077f5f57211 */ /* 0x000fe200028f16ff */
[----:B------:R1:W-:Y:S02]  /*9880*/  STL.64 [R1+0x68], R248 ;  /* 0x000068f801007387 */ /* 0x0003e40000100a00 */
[----:B-1----:R-:W-:-:S04]  /*9890*/  LEA R248, P4, R219, R118, 0x2 ;  /* 0x00000076dbf87211 */ /* 0x002fc800078810ff */
[----:B------:R-:W-:Y:S01]  /*98a0*/  LEA.HI.X.SX32 R249, R219, R119, 0x2, P4 ;  /* 0x00000077dbf97211 */ /* 0x000fe200020f16ff */
[----:B---3--:R-:W-:Y:S02]  /*98b0*/  IMAD R121, R237, UR7, RZ ;  /* 0x00000007ed797c24 */ /* 0x008fe4000f8e02ff */
[----:B------:R-:W3:Y:S04]  /*98c0*/  LDL.LU R237, [R1+0xe0] ;  /* 0x0000e00001ed7983 */ /* 0x000ee80000300800 */
[----:B------:R1:W-:Y:S04]  /*98d0*/  STL.64 [R1+0x70], R244 ;  /* 0x000070f401007387 */ /* 0x0003e80000100a00 */
[----:B------:R1:W5:Y:S04]  /*98e0*/  LDL.LU R219, [R1+0x8f8] ;  /* 0x0008f80001db7983 */ /* 0x0003680000300800 */
[----:B------:R1:W-:Y:S02]  /*98f0*/  STL.64 [R1+0x78], R248 ;  /* 0x000078f801007387 */ /* 0x0003e40000100a00 */
[----:B-1----:R-:W-:-:S04]  /*9900*/  LEA R244, P5, R220, R118, 0x2 ;  /* 0x00000076dcf47211 */ /* 0x002fc800078a10ff */
[-C--:B------:R-:W-:Y:S01]  /*9910*/  LEA.HI.X.SX32 R245, R220, R119.reuse, 0x2, P5 ;  /* 0x00000077dcf57211 */ /* 0x080fe200028f16ff */
[----:B------:R-:W-:Y:S01]  /*9920*/  IMAD.MOV.U32 R249, RZ, RZ, R235 ;  /* 0x000000fffff97224 */ /* 0x000fe200078e00eb */
[-C--:B------:R-:W-:Y:S01]  /*9930*/  LEA R248, P4, R246, R118.reuse, 0x2 ;  /* 0x00000076f6f87211 */ /* 0x080fe200078810ff */
[----:B----4-:R-:W-:Y:S02]  /*9940*/  IMAD R235, R238, UR7, RZ ;  /* 0x00000007eeeb7c24 */ /* 0x010fe4000f8e02ff */
[----:B------:R-:W4:Y:S04]  /*9950*/  LDL.LU R238, [R1+0xf0] ;  /* 0x0000f00001ee7983 */ /* 0x000f280000300800 */
[----:B------:R1:W5:Y:S04]  /*9960*/  LDL.LU R220, [R1+0x8f4] ;  /* 0x0008f40001dc7983 */ /* 0x0003680000300800 */
[----:B------:R1:W-:Y:S02]  /*9970*/  STL.64 [R1+0x88], R244 ;  /* 0x000088f401007387 */ /* 0x0003e40000100a00 */
[----:B-1----:R-:W-:Y:S01]  /*9980*/  LEA R244, P5, R249, R118, 0x2 ;  /* 0x00000076f9f47211 */ /* 0x002fe200078a10ff */
[----:B------:R-:W-:Y:S01]  /*9990*/  IMAD.MOV.U32 R245, RZ, RZ, R249 ;  /* 0x000000fffff57224 */ /* 0x000fe200078e00f9 */
[----:B------:R-:W-:-:S04]  /*99a0*/  LEA.HI.X.SX32 R249, R246, R119, 0x2, P4 ;  /* 0x00000077f6f97211 */ /* 0x000fc800020f16ff */
[-C--:B------:R-:W-:Y:S01]  /*99b0*/  LEA.HI.X.SX32 R245, R245, R119.reuse, 0x2, P5 ;  /* 0x00000077f5f57211 */ /* 0x080fe200028f16ff */
[----:B------:R1:W-:Y:S01]  /*99c0*/  STL.64 [R1+0x90], R248 ;  /* 0x000090f801007387 */ /* 0x0003e20000100a00 */
[----:B------:R-:W-:Y:S01]  /*99d0*/  IMAD R246, R132, UR7, RZ ;  /* 0x0000000784f67c24 */ /* 0x000fe2000f8e02ff */
[CC--:B-1----:R-:W-:Y:S02]  /*99e0*/  LEA R248, P4, R221.reuse, R118.reuse, 0x2 ;  /* 0x00000076ddf87211 */ /* 0x0c2fe400078810ff */
[----:B------:R-:W2:Y:S02]  /*99f0*/  LDL.LU R132, [R1+0x100] ;  /* 0x0001000001847983 */ /* 0x000ea40000300800 */
[----:B------:R-:W-:Y:S02]  /*9a00*/  LEA.HI.X.SX32 R249, R221, R119, 0x2, P4 ;  /* 0x00000077ddf97211 */ /* 0x000fe400020f16ff */
[----:B------:R1:W-:Y:S04]  /*9a10*/  STL.64 [R1+0x98], R244 ;  /* 0x000098f401007387 */ /* 0x0003e80000100a00 */
[----:B------:R1:W5:Y:S02]  /*9a20*/  LDL.LU R221, [R1+0x8f0] ;  /* 0x0008f00001dd7983 */ /* 0x0003640000300800 */
[----:B-1----:R-:W-:-:S02]  /*9a30*/  LEA R244, P5, R222, R118, 0x2 ;  /* 0x00000076def47211 */ /* 0x002fc400078a10ff */
[----:B------:R1:W-:Y:S02]  /*9a40*/  STL.64 [R1+0xa8], R248 ;  /* 0x0000a8f801007387 */ /* 0x0003e40000100a00 */
[-C--:B------:R-:W-:Y:S01]  /*9a50*/  LEA.HI.X.SX32 R245, R222, R119.reuse, 0x2, P5 ;  /* 0x00000077def57211 */ /* 0x080fe200028f16ff */
[----:B-1----:R-:W-:Y:S01]  /*9a60*/  IMAD.MOV.U32 R249, RZ, RZ, R239 ;  /* 0x000000fffff97224 */ /* 0x002fe200078e00ef */
[C---:B------:R-:W-:Y:S01]  /*9a70*/  LEA R248, P4, R240.reuse, R118, 0x2 ;  /* 0x00000076f0f87211 */ /* 0x040fe200078810ff */
[----:B------:R-:W2:Y:S04]  /*9a80*/  LDL.LU R239, [R1+0x118] ;  /* 0x0001180001ef7983 */ /* 0x000ea80000300800 */
[----:B------:R1:W5:Y:S04]  /*9a90*/  LDL.LU R222, [R1+0x8ec] ;  /* 0x0008ec0001de7983 */ /* 0x0003680000300800 */
[----:B------:R1:W-:Y:S02]  /*9aa0*/  STL.64 [R1+0xb0], R244 ;  /* 0x0000b0f401007387 */ /* 0x0003e40000100a00 */
[----:B-1----:R-:W-:Y:S01]  /*9ab0*/  IMAD.MOV.U32 R245, RZ, RZ, R249 ;  /* 0x000000fffff57224 */ /* 0x002fe200078e00f9 */
[----:B------:R-:W-:-:S02]  /*9ac0*/  LEA.HI.X.SX32 R249, R240, R119, 0x2, P4 ;  /* 0x00000077f0f97211 */ /* 0x000fc400020f16ff */
[CC--:B------:R-:W-:Y:S01]  /*9ad0*/  LEA R244, P5, R223.reuse, R118.reuse, 0x2 ;  /* 0x00000076dff47211 */ /* 0x0c0fe200078a10ff */
[----:B------:R-:W2:Y:S04]  /*9ae0*/  LDL.LU R240, [R1+0x128] ;  /* 0x0001280001f07983 */ /* 0x000ea80000300800 */
        /* <DEDUP_REMOVED lines=14> */
[----:B------:R-:W2:Y:S04]  /*9bd0*/  LDL.LU R242, [R1+0x144] ;  /* 0x0001440001f27983 */ /* 0x000ea80000300800 */
[----:B------:R1:W-:Y:S02]  /*9be0*/  STL.64 [R1+0xd0], R244 ;  /* 0x0000d0f401007387 */ /* 0x0003e40000100a00 */
[----:B-1----:R-:W-:Y:S01]  /*9bf0*/  IMAD.MOV.U32 R245, RZ, RZ, R249 ;  /* 0x000000fffff57224 */ /* 0x002fe200078e00f9 */
[----:B------:R-:W-:-:S02]  /*9c00*/  LEA.HI.X.SX32 R249, R224, R119, 0x2, P4 ;  /* 0x00000077e0f97211 */ /* 0x000fc400020f16ff */
[-C--:B------:R-:W-:Y:S01]  /*9c10*/  LEA R244, P5, R243, R118.reuse, 0x2 ;  /* 0x00000076f3f47211 */ /* 0x080fe200078a10ff */
[----:B------:R1:W5:Y:S04]  /*9c20*/  LDL.LU R224, [R1+0x8e4] ;  /* 0x0008e40001e07983 */ /* 0x0003680000300800 */
[----:B------:R1:W-:Y:S02]  /*9c30*/  STL.64 [R1+0xd8], R248 ;  /* 0x0000d8f801007387 */ /* 0x0003e40000100a00 */
[----:B-1----:R-:W-:Y:S01]  /*9c40*/  LEA R248, P4, R245, R118, 0x2 ;  /* 0x00000076f5f87211 */ /* 0x002fe200078810ff */
[----:B------:R-:W-:Y:S01]  /*9c50*/  IMAD.MOV.U32 R249, RZ, RZ, R245 ;  /* 0x000000fffff97224 */ /* 0x000fe200078e00f5 */
[-C--:B------:R-:W-:Y:S02]  /*9c60*/  LEA.HI.X.SX32 R245, R243, R119.reuse, 0x2, P5 ;  /* 0x00000077f3f57211 */ /* 0x080fe400028f16ff */
[----:B------:R-:W4:Y:S02]  /*9c70*/  LDL.LU R243, [R1+0x154] ;  /* 0x0001540001f37983 */ /* 0x000f240000300800 */
[----:B------:R-:W-:-:S02]  /*9c80*/  LEA.HI.X.SX32 R249, R249, R119, 0x2, P4 ;  /* 0x00000077f9f97211 */ /* 0x000fc400020f16ff */
[----:B------:R1:W-:Y:S04]  /*9c90*/  STL.64 [R1+0xe0], R244 ;  /* 0x0000e0f401007387 */ /* 0x0003e80000100a00 */
[----:B------:R1:W-:Y:S02]  /*9ca0*/  STL.64 [R1+0xe8], R248 ;  /* 0x0000e8f801007387 */ /* 0x0003e40000100a00 */
[----:B-1----:R-:W-:-:S04]  /*9cb0*/  LEA R244, P5, R225, R118, 0x2 ;  /* 0x00000076e1f47211 */ /* 0x002fc800078a10ff */
[-C--:B------:R-:W-:Y:S01]  /*9cc0*/  LEA.HI.X.SX32 R245, R225, R119.reuse, 0x2, P5 ;  /* 0x00000077e1f57211 */ /* 0x080fe200028f16ff */
[----:B------:R-:W-:Y:S01]  /*9cd0*/  IMAD.MOV.U32 R249, RZ, RZ, R0 ;  /* 0x000000fffff97224 */ /* 0x000fe200078e0000 */
[C---:B------:R-:W-:Y:S01]  /*9ce0*/  LEA R248, P4, R226.reuse, R118, 0x2 ;  /* 0x00000076e2f87211 */ /* 0x040fe200078810ff */
[----:B------:R-:W4:Y:S04]  /*9cf0*/  LDL.LU R0, [R1+0x164] ;  /* 0x0001640001007983 */ /* 0x000f280000300800 */
[----:B------:R1:W5:Y:S04]  /*9d00*/  LDL.LU R225, [R1+0x8e0] ;  /* 0x0008e00001e17983 */ /* 0x0003680000300800 */
[----:B------:R1:W-:Y:S02]  /*9d10*/  STL.64 [R1+0xf0], R244 ;  /* 0x0000f0f401007387 */ /* 0x0003e40000100a00 */
[----:B-1----:R-:W-:Y:S01]  /*9d20*/  IMAD.MOV.U32 R245, RZ, RZ, R249 ;  /* 0x000000fffff57224 */ /* 0x002fe200078e00f9 */
[----:B------:R-:W-:-:S02]  /*9d30*/  LEA.HI.X.SX32 R249, R226, R119, 0x2, P4 ;  /* 0x00000077e2f97211 */ /* 0x000fc400020f16ff */
[CC--:B------:R-:W-:Y:S01]  /*9d40*/  LEA R244, P5, R227.reuse, R118.reuse, 0x2 ;  /* 0x00000076e3f47211 */ /* 0x0c0fe200078a10ff */
[----:B------:R1:W5:Y:S04]  /*9d50*/  LDL.LU R226, [R1+0x8dc] ;  /* 0x0008dc0001e27983 */ /* 0x0003680000300800 */
        /* <DEDUP_REMOVED lines=32> */
[----:B------:R-:W-:Y:S02]  /*9f60*/  LEA.HI.X.SX32 R245, R233, R119, 0x2, P5 ;  /* 0x00000077e9f57211 */ /* 0x000fe400028f16ff */
[----:B------:R1:W5:Y:S01]  /*9f70*/  LDL.LU R233, [R1+0x8c0] ;  /* 0x0008c00001e97983 */ /* 0x0003620000300800 */
[----:B------:R-:W-:-:S03]  /*9f80*/  LEA R248, P4, R234, R118, 0x2 ;  /* 0x00000076eaf87211 */ /* 0x000fc600078810ff */
[----:B------:R1:W-:Y:S01]  /*9f90*/  STL.64 [R1+0x140], R244 ;  /* 0x000140f401007387 */ /* 0x0003e20000100a00 */
[----:B------:R-:W-:Y:S02]  /*9fa0*/  IMAD R251, R251, UR7, RZ ;  /* 0x00000007fbfb7c24 */ /* 0x000fe4000f8e02ff */
[----:B-1----:R-:W-:Y:S01]  /*9fb0*/  IMAD.MOV.U32 R245, RZ, RZ, R249 ;  /* 0x000000fffff57224 */ /* 0x002fe200078e00f9 */
[-C--:B------:R-:W-:Y:S02]  /*9fc0*/  LEA R244, P5, R249, R118.reuse, 0x2 ;  /* 0x00000076f9f47211 */ /* 0x080fe400078a10ff */
[-C--:B------:R-:W-:Y:S02]  /*9fd0*/  LEA.HI.X.SX32 R249, R234, R119.reuse, 0x2, P4 ;  /* 0x00000077eaf97211 */ /* 0x080fe400020f16ff */
[----:B------:R-:W-:Y:S01]  /*9fe0*/  LEA.HI.X.SX32 R245, R245, R119, 0x2, P5 ;  /* 0x00000077f5f57211 */ /* 0x000fe200028f16ff */
[----:B------:R1:W5:Y:S04]  /*9ff0*/  LDL.LU R234, [R1+0x8bc] ;  /* 0x0008bc0001ea7983 */ /* 0x0003680000300800 */
[----:B------:R1:W-:Y:S04]  /*a000*/  STL.64 [R1+0x148], R248 ;  /* 0x000148f801007387 */ /* 0x0003e80000100a00 */
[----:B------:R3:W-:Y:S01]  /*a010*/  STL.64 [R1+0x150], R244 ;  /* 0x000150f401007387 */ /* 0x0007e20000100a00 */
[----:B-1----:R-:W-:-:S02]  /*a020*/  LEA R248, P4, R252, R118, 0x2 ;  /* 0x00000076fcf87211 */ /* 0x002fc400078810ff */
[C---:B---3--:R-:W-:Y:S02]  /*a030*/  LEA R244, P5, R251.reuse, R118, 0x2 ;  /* 0x00000076fbf47211 */ /* 0x048fe400078a10ff */
[-C--:B------:R-:W-:Y:S02]  /*a040*/  LEA.HI.X.SX32 R249, R252, R119.reuse, 0x2, P4 ;  /* 0x00000077fcf97211 */ /* 0x080fe400020f16ff */
[----:B------:R-:W-:Y:S01]  /*a050*/  LEA.HI.X.SX32 R245, R251, R119, 0x2, P5 ;  /* 0x00000077fbf57211 */ /* 0x000fe200028f16ff */
[----:B------:R-:W3:Y:S04]  /*a060*/  LDL.LU R252, [R1+0x18c] ;  /* 0x00018c0001fc7983 */ /* 0x000ee80000300800 */
[----:B------:R-:W-:Y:S04]  /*a070*/  STL.64 [R1+0x158], R248 ;  /* 0x000158f801007387 */ /* 0x000fe80000100a00 */
[----:B------:R-:W3:Y:S04]  /*a080*/  LDL.LU R251, [R1+0x19c] ;  /* 0x00019c0001fb7983 */ /* 0x000ee80000300800 */
[----:B------:R1:W-:Y:S04]  /*a090*/  STL.64 [R1+0x160], R244 ;  /* 0x000160f401007387 */ /* 0x0003e80000100a00 */
[----:B-1----:R-:W3:Y:S01]  /*a0a0*/  LDL.LU R245, [R1+0x174] ;  /* 0x0001740001f57983 */ /* 0x002ee20000300800 */
[----:B------:R-:W-:-:S02]  /*a0b0*/  IMAD R120, R120, UR7, RZ ;  /* 0x0000000778787c24 */ /* 0x000fc4000f8e02ff */
[----:B------:R-:W-:-:S03]  /*a0c0*/  IMAD R133, R133, UR7, RZ ;  /* 0x0000000785857c24 */ /* 0x000fc6000f8e02ff */
[----:B------:R-:W-:-:S04]  /*a0d0*/  LEA R248, P4, R120, R118, 0x2 ;  /* 0x0000007678f87211 */ /* 0x000fc800078810ff */
[----:B------:R-:W-:Y:S02]  /*a0e0*/  LEA.HI.X.SX32 R249, R120, R119, 0x2, P4 ;  /* 0x0000007778f97211 */ /* 0x000fe400020f16ff */
[-C--:B------:R-:W-:Y:S01]  /*a0f0*/  LEA R244, P5, R133, R118.reuse, 0x2 ;  /* 0x0000007685f47211 */ /* 0x080fe200078a10ff */
[----:B------:R-:W3:Y:S04]  /*a100*/  LDL.LU R120, [R1+0x1e4] ;  /* 0x0001e40001787983 */ /* 0x000ee80000300800 */
[----:B------:R1:W-:Y:S02]  /*a110*/  STL.64 [R1+0x168], R248 ;  /* 0x000168f801007387 */ /* 0x0003e40000100a00 */
[----:B-1----:R-:W-:Y:S01]  /*a120*/  LEA R248, P4, R250, R118, 0x2 ;  /* 0x00000076faf87211 */ /* 0x002fe200078810ff */
[----:B------:R-:W-:-:S02]  /*a130*/  IMAD R247, R247, UR7, RZ ;  /* 0x00000007f7f77c24 */ /* 0x000fc4000f8e02ff */
[----:B--2---:R-:W-:Y:S02]  /*a140*/  IMAD R236, R236, UR7, RZ ;  /* 0x00000007ecec7c24 */ /* 0x004fe4000f8e02ff */
[----:B------:R-:W-:Y:S02]  /*a150*/  IMAD R237, R237, UR7, RZ ;  /* 0x00000007eded7c24 */ /* 0x000fe4000f8e02ff */
[----:B----4-:R-:W-:Y:S02]  /*a160*/  IMAD R238, R238, UR7, RZ ;  /* 0x00000007eeee7c24 */ /* 0x010fe4000f8e02ff */
[----:B---3--:R-:W-:Y:S01]  /*a170*/  IMAD R249, R245, UR7, RZ ;  /* 0x00000007f5f97c24 */ /* 0x008fe2000f8e02ff */
[-C--:B------:R-:W-:Y:S02]  /*a180*/  LEA.HI.X.SX32 R245, R133, R119.reuse, 0x2, P5 ;  /* 0x0000007785f57211 */ /* 0x080fe400028f16ff */
[----:B------:R-:W2:Y:S04]  /*a190*/  LDL.LU R133, [R1+0x1c4] ;  /* 0x0001c40001857983 */ /* 0x000ea80000300800 */
[----:B------:R1:W-:Y:S02]  /*a1a0*/  STL.64 [R1+0x170], R244 ;  /* 0x000170f401007387 */ /* 0x0003e40000100a00 */
[----:B-1----:R-:W-:Y:S01]  /*a1b0*/  IMAD.MOV.U32 R245, RZ, RZ, R249 ;  /* 0x000000fffff57224 */ /* 0x002fe200078e00f9 */
[----:B------:R-:W-:-:S02]  /*a1c0*/  LEA.HI.X.SX32 R249, R250, R119, 0x2, P4 ;  /* 0x00000077faf97211 */ /* 0x000fc400020f16ff */
[CC--:B------:R-:W-:Y:S01]  /*a1d0*/  LEA R244, P5, R121.reuse, R118.reuse, 0x2 ;  /* 0x0000007679f47211 */ /* 0x0c0fe200078a10ff */
[----:B------:R-:W3:Y:S04]  /*a1e0*/  LDL.LU R250, [R1+0x1ac] ;  /* 0x0001ac0001fa7983 */ /* 0x000ee80000300800 */
[----:B------:R1:W-:Y:S02]  /*a1f0*/  STL.64 [R1+0x178], R248 ;  /* 0x000178f801007387 */ /* 0x0003e40000100a00 */
[----:B-1----:R-:W-:Y:S01]  /*a200*/  IMAD.MOV.U32 R249, RZ, RZ, R245 ;  /* 0x000000fffff97224 */ /* 0x002fe200078e00f5 */
[-C--:B------:R-:W-:Y:S02]  /*a210*/  LEA.HI.X.SX32 R245, R121, R119.reuse, 0x2, P5 ;  /* 0x0000007779f57211 */ /* 0x080fe400028f16ff */
[C---:B------:R-:W-:Y:S01]  /*a220*/  LEA R248, P4, R235.reuse, R118, 0x2 ;  /* 0x00000076ebf87211 */ /* 0x040fe200078810ff */
[----:B------:R-:W4:Y:S04]  /*a230*/  LDL.LU R121, [R1+0x1f0] ;  /* 0x0001f00001797983 */ /* 0x000f280000300800 */
        /* <DEDUP_REMOVED lines=13> */
[----:B------:R-:W2:Y:S01]  /*a310*/  LDL.LU R247, [R1+0x200] ;  /* 0x0002000001f77983 */ /* 0x000ea20000300800 */
[----:B------:R-:W-:-:S03]  /*a320*/  LEA R244, P5, R236, R118, 0x2 ;  /* 0x00000076ecf47211 */ /* 0x000fc600078a10ff */
[----:B------:R1:W-:Y:S02]  /*a330*/  STL.64 [R1+0x1a0], R248 ;  /* 0x0001a0f801007387 */ /* 0x0003e40000100a00 */
[----:B-1----:R-:W-:Y:S01]  /*a340*/  IMAD.MOV.U32 R249, RZ, RZ, R245 ;  /* 0x000000fffff97224 */ /* 0x002fe200078e00f5 */
[----:B------:R-:W-:Y:S02]  /*a350*/  LEA.HI.X.SX32 R245, R236, R119, 0x2, P5 ;  /* 0x00000077ecf57211 */ /* 0x000fe400028f16ff */
[----:B------:R-:W-:Y:S01]  /*a360*/  LEA R248, P4, R237, R118, 0x2 ;  /* 0x00000076edf87211 */ /* 0x000fe200078810ff */
[----:B------:R1:W5:Y:S04]  /*a370*/  LDL.LU R236, [R1+0x8b4] ;  /* 0x0008b40001ec7983 */ /* 0x0003680000300800 */
[----:B------:R1:W-:Y:S01]  /*a380*/  STL.64 [R1+0x1a8], R244 ;  /* 0x0001a8f401007387 */ /* 0x0003e20000100a00 */
[----:B------:R-:W-:-:S02]  /*a390*/  IMAD R132, R132, UR7, RZ ;  /* 0x0000000784847c24 */ /* 0x000fc4000f8e02ff */
[----:B-1----:R-:W-:Y:S01]  /*a3a0*/  IMAD.MOV.U32 R245, RZ, RZ, R249 ;  /* 0x000000fffff57224 */ /* 0x002fe200078e00f9 */
[-C--:B------:R-:W-:Y:S02]  /*a3b0*/  LEA.HI.X.SX32 R249, R237, R119.reuse, 0x2, P4 ;  /* 0x00000077edf97211 */ /* 0x080fe400020f16ff */
[C---:B------:R-:W-:Y:S01]  /*a3c0*/  LEA R244, P5, R238.reuse, R118, 0x2 ;  /* 0x00000076eef47211 */ /* 0x040fe200078a10ff */
[----:B------:R1:W5:Y:S04]  /*a3d0*/  LDL.LU R237, [R1+0x8b0] ;  /* 0x0008b00001ed7983 */ /* 0x0003680000300800 */
[----:B------:R1:W-:Y:S01]  /*a3e0*/  STL.64 [R1+0x1b0], R248 ;  /* 0x0001b0f801007387 */ /* 0x0003e20000100a00 */
[----:B------:R-:W-:Y:S02]  /*a3f0*/  IMAD R239, R239, UR7, RZ ;  /* 0x00000007efef7c24 */ /* 0x000fe4000f8e02ff */
[----:B-1----:R-:W-:Y:S01]  /*a400*/  IMAD.MOV.U32 R249, RZ, RZ, R245 ;  /* 0x000000fffff97224 */ /* 0x002fe200078e00f5 */
[----:B------:R-:W-:-:S02]  /*a410*/  LEA.HI.X.SX32 R245, R238, R119, 0x2, P5 ;  /* 0x00000077eef57211 */ /* 0x000fc400028f16ff */
[-C--:B------:R-:W-:Y:S01]  /*a420*/  LEA R248, P4, R132, R118.reuse, 0x2 ;  /* 0x0000007684f87211 */ /* 0x080fe200078810ff */
[----:B------:R1:W5:Y:S04]  /*a430*/  LDL.LU R238, [R1+0x8ac] ;  /* 0x0008ac0001ee7983 */ /* 0x0003680000300800 */
[----:B------:R1:W-:Y:S01]  /*a440*/  STL.64 [R1+0x1c0], R244 ;  /* 0x0001c0f401007387 */ /* 0x0003e20000100a00 */
[----:B------:R-:W-:Y:S02]  /*a450*/  IMAD R240, R240, UR7, RZ ;  /* 0x00000007f0f07c24 */ /* 0x000fe4000f8e02ff */
[----:B-1----:R-:W-:Y:S01]  /*a460*/  IMAD.MOV.U32 R245, RZ, RZ, R249 ;  /* 0x000000fffff57224 */ /* 0x002fe200078e00f9 */
[----:B------:R-:W-:Y:S02]  /*a470*/  LEA.HI.X.SX32 R249, R132, R119, 0x2, P4 ;  /* 0x0000007784f97211 */ /* 0x000fe400020f16ff */
[----:B------:R-:W-:Y:S01]  /*a480*/  LEA R244, P5, R239, R118, 0x2 ;  /* 0x00000076eff47211 */ /* 0x000fe200078a10ff */
[----:B------:R-:W4:Y:S04]  /*a490*/  LDL.LU R132, [R1+0x8a8] ;  /* 0x0008a80001847983 */ /* 0x000f280000300800 */
[----:B------:R1:W-:Y:S01]  /*a4a0*/  STL.64 [R1+0x1d0], R248 ;  /* 0x0001d0f801007387 */ /* 0x0003e20000100a00 */
[----:B------:R-:W-:-:S02]  /*a4b0*/  IMAD R241, R241, UR7, RZ ;  /* 0x00000007f1f17c24 */ /* 0x000fc4000f8e02ff */
[----:B-1----:R-:W-:Y:S01]  /*a4c0*/  IMAD.MOV.U32 R249, RZ, RZ, R245 ;  /* 0x000000fffff97224 */ /* 0x002fe200078e00f5 */
[-C--:B------:R-:W-:Y:S02]  /*a4d0*/  LEA.HI.X.SX32 R245, R239, R119.reuse, 0x2, P5 ;  /* 0x00000077eff57211 */ /* 0x080fe400028f16ff */
[----:B------:R-:W-:Y:S01]  /*a4e0*/  LEA R248, P4, R240, R118, 0x2 ;  /* 0x00000076f0f87211 */ /* 0x000fe200078810ff */
        /* <DEDUP_REMOVED lines=19> */
[----:B------:R1:W-:Y:S02]  /*a620*/  STL.64 [R1+0x1f8], R248 ;  /* 0x0001f8f801007387 */ /* 0x0003e40000100a00 */
[----:B-1----:R-:W-:Y:S01]  /*a630*/  IMAD.MOV.U32 R249, RZ, RZ, R245 ;  /* 0x000000fffff97224 */ /* 0x002fe200078e00f5 */
[----:B------:R-:W-:-:S02]  /*a640*/  LEA.HI.X.SX32 R245, R243, R119, 0x2, P5 ;  /* 0x00000077f3f57211 */ /* 0x000fc400028f16ff */
[----:B------:R1:W5:Y:S01]  /*a650*/  LDL.LU R243, [R1+0x894] ;  /* 0x0008940001f37983 */ /* 0x0003620000300800 */
[----:B------:R-:W-:-:S03]  /*a660*/  LEA R248, P4, R0, R118, 0x2 ;  /* 0x0000007600f87211 */ /* 0x000fc600078810ff */
[----:B------:R1:W-:Y:S01]  /*a670*/  STL.64 [R1+0x208], R244 ;  /* 0x000208f401007387 */ /* 0x0003e20000100a00 */
[----:B------:R-:W-:Y:S02]  /*a680*/  IMAD R252, R252, UR7, RZ ;  /* 0x00000007fcfc7c24 */ /* 0x000fe4000f8e02ff */
[----:B------:R-:W-:Y:S02]  /*a690*/  IMAD R251, R251, UR7, RZ ;  /* 0x00000007fbfb7c24 */ /* 0x000fe4000f8e02ff */
[----:B-1----:R-:W-:Y:S01]  /*a6a0*/  IMAD.MOV.U32 R245, RZ, RZ, R249 ;  /* 0x000000fffff57224 */ /* 0x002fe200078e00f9 */
[-C--:B------:R-:W-:Y:S02]  /*a6b0*/  LEA R244, P5, R249, R118.reuse, 0x2 ;  /* 0x00000076f9f47211 */ /* 0x080fe400078a10ff */
[-C--:B------:R-:W-:Y:S02]  /*a6c0*/  LEA.HI.X.SX32 R249, R0, R119.reuse, 0x2, P4 ;  /* 0x0000007700f97211 */ /* 0x080fe400020f16ff */
[----:B------:R-:W-:Y:S01]  /*a6d0*/  LEA.HI.X.SX32 R245, R245, R119, 0x2, P5 ;  /* 0x00000077f5f57211 */ /* 0x000fe200028f16ff */
[----:B------:R-:W4:Y:S04]  /*a6e0*/  LDL.LU R0, [R1+0x890] ;  /* 0x0008900001007983 */ /* 0x000f280000300800 */
[----:B------:R1:W-:Y:S04]  /*a6f0*/  STL.64 [R1+0x210], R248 ;  /* 0x000210f801007387 */ /* 0x0003e80000100a00 */
[----:B------:R3:W-:Y:S01]  /*a700*/  STL.64 [R1+0x218], R244 ;  /* 0x000218f401007387 */ /* 0x0007e20000100a00 */
[----:B-1----:R-:W-:-:S02]  /*a710*/  LEA R248, P4, R252, R118, 0x2 ;  /* 0x00000076fcf87211 */ /* 0x002fc400078810ff */
[C---:B---3--:R-:W-:Y:S02]  /*a720*/  LEA R244, P5, R251.reuse, R118, 0x2 ;  /* 0x00000076fbf47211 */ /* 0x048fe400078a10ff */
[-C--:B------:R-:W-:Y:S02]  /*a730*/  LEA.HI.X.SX32 R249, R252, R119.reuse, 0x2, P4 ;  /* 0x00000077fcf97211 */ /* 0x080fe400020f16ff */
[----:B------:R-:W-:-:S03]  /*a740*/  LEA.HI.X.SX32 R245, R251, R119, 0x2, P5 ;  /* 0x00000077fbf57211 */ /* 0x000fc600028f16ff */
[----:B------:R-:W-:Y:S04]  /*a750*/  STL.64 [R1+0x220], R248 ;  /* 0x000220f801007387 */ /* 0x000fe80000100a00 */
[----:B------:R1:W-:Y:S04]  /*a760*/  STL.64 [R1+0x230], R244 ;  /* 0x000230f401007387 */ /* 0x0003e80000100a00 */
[----:B-1----:R1:W5:Y:S01]  /*a770*/  LDL.LU.64 R244, [R1+0x888] ;  /* 0x0008880001f47983 */ /* 0x0023620000300a00 */
[----:B--2---:R-:W-:-:S03]  /*a780*/  IMAD R252, R247, UR7, RZ ;  /* 0x00000007f7fc7c24 */ /* 0x004fc6000f8e02ff */
[----:B------:R-:W2:Y:S01]  /*a790*/  LDL.LU R247, [R1+0x204] ;  /* 0x0002040001f77983 */ /* 0x000ea20000300800 */
[----:B------:R-:W-:Y:S02]  /*a7a0*/  IMAD R250, R250, UR7, RZ ;  /* 0x00000007fafa7c24 */ /* 0x000fe4000f8e02ff */
[----:B------:R-:W-:Y:S02]  /*a7b0*/  IMAD R133, R133, UR7, RZ ;  /* 0x0000000785857c24 */ /* 0x000fe4000f8e02ff */
[----:B------:R-:W-:Y:S01]  /*a7c0*/  IMAD R246, R246, UR7, RZ ;  /* 0x00000007f6f67c24 */ /* 0x000fe2000f8e02ff */
[----:B------:R-:W-:-:S03]  /*a7d0*/  LEA R248, P4, R250, R118, 0x2 ;  /* 0x00000076faf87211 */ /* 0x000fc600078810ff */
[----:B------:R-:W-:Y:S01]  /*a7e0*/  IMAD.MOV.U32 R251, RZ, RZ, R246 ;  /* 0x000000fffffb7224 */ /* 0x000fe200078e00f6 */
[----:B------:R-:W-:Y:S02]  /*a7f0*/  LEA.HI.X.SX32 R249, R250, R119, 0x2, P4 ;  /* 0x00000077faf97211 */ /* 0x000fe400020f16ff */
[----:B------:R-:W-:-:S03]  /*a800*/  LEA R246, P5, R133, R118, 0x2 ;  /* 0x0000007685f67211 */ /* 0x000fc600078a10ff */
[----:B------:R3:W-:Y:S01]  /*a810*/  STL.64 [R1+0x238], R248 ;  /* 0x000238f801007387 */ /* 0x0007e20000100a00 */
[----:B------:R-:W-:Y:S02]  /*a820*/  IMAD R120, R120, UR7, RZ ;  /* 0x0000000778787c24 */ /* 0x000fe4000f8e02ff */
[----:B----4-:R-:W-:Y:S02]  /*a830*/  IMAD R121, R121, UR7, RZ ;  /* 0x0000000779797c24 */ /* 0x010fe4000f8e02ff */
[----:B--2---:R-:W-:Y:S01]  /*a840*/  IMAD R250, R247, UR7, RZ ;  /* 0x00000007f7fa7c24 */ /* 0x004fe2000f8e02ff */
[----:B------:R-:W-:Y:S02]  /*a850*/  LEA.HI.X.SX32 R247, R133, R119, 0x2, P5 ;  /* 0x0000007785f77211 */ /* 0x000fe400028f16ff */
[----:B------:R-:W2:Y:S01]  /*a860*/  LDL.LU R133, [R1+0x228] ;  /* 0x0002280001857983 */ /* 0x000ea20000300800 */
[----:B---3--:R-:W-:Y:S01]  /*a870*/  LEA R248, P4, R120, R118, 0x2 ;  /* 0x0000007678f87211 */ /* 0x008fe200078810ff */
[----:B------:R-:W-:-:S03]  /*a880*/  IMAD R132, R132, UR7, RZ ;  /* 0x0000000784847c24 */ /* 0x000fc6000f8e02ff */
[-C--:B------:R-:W-:Y:S01]  /*a890*/  LEA.HI.X.SX32 R249, R120, R119.reuse, 0x2, P4 ;  /* 0x0000007778f97211 */ /* 0x080fe200020f16ff */
[----:B------:R3:W-:Y:S04]  /*a8a0*/  STL.64 [R1+0x240], R246 ;  /* 0x000240f601007387 */ /* 0x0007e80000100a00 */
[----:B------:R4:W-:Y:S01]  /*a8b0*/  STL.64 [R1+0x250], R248 ;  /* 0x000250f801007387 */ /* 0x0009e20000100a00 */
[CC--:B---3--:R-:W-:Y:S02]  /*a8c0*/  LEA R246, P5, R132.reuse, R118.reuse, 0x2 ;  /* 0x0000007684f67211 */ /* 0x0c8fe400078a10ff */
[----:B----4-:R-:W-:Y:S02]  /*a8d0*/  LEA R248, P4, R121, R118, 0x2 ;  /* 0x0000007679f87211 */ /* 0x010fe400078810ff */
[----:B------:R-:W-:-:S02]  /*a8e0*/  LEA.HI.X.SX32 R247, R132, R119, 0x2, P5 ;  /* 0x0000007784f77211 */ /* 0x000fc400028f16ff */
[----:B------:R-:W-:Y:S01]  /*a8f0*/  LEA.HI.X.SX32 R249, R121, R119, 0x2, P4 ;  /* 0x0000007779f97211 */ /* 0x000fe200020f16ff */
[----:B------:R1:W5:Y:S04]  /*a900*/  LDL.LU R132, [R1+0x880] ;  /* 0x0008800001847983 */ /* 0x0003680000300800 */
[----:B------:R3:W-:Y:S04]  /*a910*/  STL.64 [R1+0x258], R246 ;  /* 0x000258f601007387 */ /* 0x0007e80000100a00 */
[----:B------:R4:W-:Y:S01]  /*a920*/  STL.64 [R1+0x260], R248 ;  /* 0x000260f801007387 */ /* 0x0009e20000100a00 */
[----:B---3--:R-:W-:-:S02]  /*a930*/  LEA R246, P5, R251, R118, 0x2 ;  /* 0x00000076fbf67211 */ /* 0x008fc400078a10ff */
[C---:B----4-:R-:W-:Y:S02]  /*a940*/  LEA R248, P4, R252.reuse, R118, 0x2 ;  /* 0x00000076fcf87211 */ /* 0x050fe400078810ff */
[-C--:B------:R-:W-:Y:S02]  /*a950*/  LEA.HI.X.SX32 R247, R251, R119.reuse, 0x2, P5 ;  /* 0x00000077fbf77211 */ /* 0x080fe400028f16ff */
[----:B------:R-:W-:-:S03]  /*a960*/  LEA.HI.X.SX32 R249, R252, R119, 0x2, P4 ;  /* 0x00000077fcf97211 */ /* 0x000fc600020f16ff */
[----:B------:R3:W-:Y:S04]  /*a970*/  STL.64 [R1+0x278], R246 ;  /* 0x000278f601007387 */ /* 0x0007e80000100a00 */
[----:B------:R-:W-:Y:S01]  /*a980*/  STL.64 [R1+0x458], R248 ;  /* 0x000458f801007387 */ /* 0x000fe20000100a00 */
[----:B---3--:R-:W-:-:S04]  /*a990*/  LEA R246, P5, R250, R118, 0x2 ;  /* 0x00000076faf67211 */ /* 0x008fc800078a10ff */
[----:B------:R-:W-:-:S05]  /*a9a0*/  LEA.HI.X.SX32 R247, R250, R119, 0x2, P5 ;  /* 0x00000077faf77211 */ /* 0x000fca00028f16ff */
[----:B------:R3:W-:Y:S04]  /*a9b0*/  STL.64 [R1+0x468], R246 ;  /* 0x000468f601007387 */ /* 0x0007e80000100a00 */
[----:B---3--:R1:W5:Y:S01]  /*a9c0*/  LDL.LU.64 R246, [R1+0x878] ;  /* 0x0008780001f67983 */ /* 0x0083620000300a00 */
[----:B--2---:R-:W-:-:S05]  /*a9d0*/  IMAD R120, R133, UR7, RZ ;  /* 0x0000000785787c24 */ /* 0x004fca000f8e02ff */
[C---:B------:R-:W-:Y:S01]  /*a9e0*/  LEA R248, P4, R120.reuse, R118, 0x2 ;  /* 0x0000007678f87211 */ /* 0x040fe200078810ff */
[----:B------:R-:W2:Y:S01]  /*a9f0*/  S2R R121, SR_TID.X ;  /* 0x0000000000797919 */ /* 0x000ea20000002100 */
[----:B------:R-:W3:Y:S02]  /*aa00*/  LDC R118, c[0x0][0x3a0] ;  /* 0x0000e800ff767b82 */ /* 0x000ee40000000800 */
[----:B------:R-:W-:-:S05]  /*aa10*/  LEA.HI.X.SX32 R249, R120, R119, 0x2, P4 ;  /* 0x0000007778f97211 */ /* 0x000fca00020f16ff */
[----:B------:R4:W-:Y:S04]  /*aa20*/  STL.64 [R1+0x460], R248 ;  /* 0x000460f801007387 */ /* 0x0009e80000100a00 */
[----:B----4-:R1:W5:Y:S01]  /*aa30*/  LDL.LU.64 R248, [R1+0x870] ;  /* 0x0008700001f87983 */ /* 0x0103620000300a00 */
[----:B------:R-:W4:Y:S01]  /*aa40*/  S2R R252, SR_TID.X ;  /* 0x0000000000fc7919 */ /* 0x000f220000002100 */
[----:B--2---:R-:W-:-:S04]  /*aa50*/  SHF.R.U32.HI R121, RZ, 0x7, R121 ;  /* 0x00000007ff797819 */ /* 0x004fc80000011679 */
[----:B------:R-:W-:Y:S01]  /*aa60*/  SGXT.U32 R121, R121, 0x1 ;  /* 0x000000017979781a */ /* 0x000fe20000000000 */
[----:B------:R-:W-:-:S03]  /*aa70*/  USHF.L.U32 UR4, UR8, 0x15, URZ ;  /* 0x0000001508047899 */ /* 0x000fc600080006ff */
[----:B------:R-:W-:Y:S01]  /*aa80*/  LOP3.LUT R133, R121, 0x6, RZ, 0xfc, !PT ;  /* 0x0000000679857812 */ /* 0x000fe200078efcff */
[----:B------:R-:W-:-:S03]  /*aa90*/  ULOP3.LUT UR12, UR4, 0x600000, URZ, 0xc0, !UPT ;  /* 0x00600000040c7892 */ /* 0x000fc6000f8ec0ff */
[----:B---3--:R-:W-:Y:S01]  /*aaa0*/  ISETP.GE.AND P5, PT, R133, R118, PT ;  /* 0x000000768500720c */ /* 0x008fe20003fa6270 */
[----:B------:R-:W-:-:S03]  /*aab0*/  UIADD3 UR73, UPT, UPT, UR10, UR12, URZ ;  /* 0x0000000c0a497290 */ /* 0x000fc6000fffe0ff */
[----:B------:R-:W-:Y:S01]  /*aac0*/  SEL R118, R0, RZ, !P5 ;  /* 0x000000ff00767207 */ /* 0x000fe20006800000 */
[----:B------:R-:W-:Y:S01]  /*aad0*/  UMOV UR7, 0x1 ;  /* 0x0000000100077882 */ /* 0x000fe20000000000 */
[----:B----4-:R-:W-:-:S04]  /*aae0*/  LOP3.LUT R251, R252, 0x80, RZ, 0xc0, !PT ;  /* 0x00000080fcfb7812 */ /* 0x010fc800078ec0ff */
[----:B------:R-:W-:Y:S01]  /*aaf0*/  SHF.R.U32.HI R120, RZ, 0x5, R251 ;  /* 0x00000005ff787819 */ /* 0x000fe200000116fb */
[----:B-1----:R-:W-:Y:S06]  /*ab00*/  BRA.U UP0, `(.L_x_5) ;  /* 0x0000000100187547 */ /* 0x002fec000b800000 */
[----:B------:R-:W-:Y:S01]  /*ab10*/  ELECT P4, URZ, PT ;  /* 0x0000000000ff782f */ /* 0x000fe20003880000 */
[----:B------:R-:W-:Y:S01]  /*ab20*/  IMAD.MOV.U32 R119, RZ, RZ, 0x1 ;  /* 0x00000001ff777424 */ /* 0x000fe200078e00ff */
[----:B------:R-:W-:Y:S01]  /*ab30*/  UMOV UR4, 0x40 ;  /* 0x0000004000047882 */ /* 0x000fe20000000000 */
[----:B------:R-:W-:Y:S01]  /*ab40*/  UVIRTCOUNT.DEALLOC.SMPOOL 0x80 ;  /* 0x000000800000784c */ /* 0x000fe20000000000 */
[----:B------:R-:W-:-:S09]  /*ab50*/  ULEA UR4, UR6, UR4, 0x18 ;  /* 0x0000000406047291 */ /* 0x000fd2000f8ec0ff */
[----:B------:R1:W-:Y:S03]  /*ab60*/  @P4 STS.U8 [UR4], R119 ;  /* 0x00000077ff004988 */ /* 0x0003e60008000004 */
.L_x_5:
[----:B------:R2:W-:Y:S04]  /*ab70*/  STL.64 [R1+0x958], R16 ;  /* 0x0009581001007387 */ /* 0x0005e80000100a00 */
[----:B--2---:R-:W2:Y:S01]  /*ab80*/  LDL.64 R16, [R1+0x8] ;  /* 0x0000080001107983 */ /* 0x004ea20000100a00 */
[----:B------:R-:W-:-:S03]  /*ab90*/  LOP3.LUT R250, R252, 0x7f, RZ, 0xc0, !PT ;  /* 0x0000007ffcfa7812 */ /* 0x000fc600078ec0ff */
[----:B------:R3:W-:Y:S04]  /*aba0*/  STL.64 [R1+0x950], R8 ;  /* 0x0009500801007387 */ /* 0x0007e80000100a00 */
[----:B---3--:R-:W3:Y:S01]  /*abb0*/  LDL.64 R8, [R1] ;  /* 0x0000000001087983 */ /* 0x008ee20000100a00 */
[----:B------:R-:W-:Y:S01]  /*abc0*/  ISETP.NE.U32.AND P5, PT, R118, RZ, PT ;  /* 0x000000ff7600720c */ /* 0x000fe20003fa5070 */
[----:B------:R-:W-:Y:S01]  /*abd0*/  ULEA UR73, UR5, UR73, 0x5 ;  /* 0x0000004905497291 */ /* 0x000fe2000f8e28ff */
[C---:B------:R-:W-:Y:S01]  /*abe0*/  LOP3.LUT R118, R121.reuse, 0x8, RZ, 0xfc, !PT ;  /* 0x0000000879767812 */ /* 0x040fe200078efcff */
[----:B------:R-:W-:Y:S01]  /*abf0*/  VOTEU.ALL UP1, P1 ;  /* 0x0000000000ff7886 */ /* 0x000fe20000820000 */
[C---:B-1----:R-:W-:Y:S01]  /*ac00*/  LOP3.LUT R119, R121.reuse, 0xa, RZ, 0xfc, !PT ;  /* 0x0000000a79777812 */ /* 0x042fe200078efcff */
[----:B------:R-:W-:Y:S01]  /*ac10*/  UIADD3 UR4, UPT, UPT, UR9, 0x80000, URZ ;  /* 0x0008000009047890 */ /* 0x000fe2000fffe0ff */
[----:B------:R-:W-:Y:S01]  /*ac20*/  LOP3.LUT R133, R121, 0xc, RZ, 0xfc, !PT ;  /* 0x0000000c79857812 */ /* 0x000fe200078efcff */
[----:B------:R-:W-:Y:S01]  /*ac30*/  IMAD R120, R250, 0x200, R120 ;  /* 0x00000200fa787824 */ /* 0x000fe200078e0278 */
[----:B------:R-:W1:Y:S01]  /*ac40*/  LDC R118, c[0x0][0x3a0] ;  /* 0x0000e800ff767b82 */ /* 0x000e620000000800 */
[----:B------:R-:W-:Y:S01]  /*ac50*/  SHF.R.U32.HI R121, RZ, 0x7, R252 ;  /* 0x00000007ff797819 */ /* 0x000fe200000116fc */
[----:B------:R-:W-:Y:S01]  /*ac60*/  STTM.x128 tmem[UR73], RZ ;  /* 0x000000ff000079ed */ /* 0x000fe200083c0049 */
[----:B------:R-:W4:Y:S01]  /*ac70*/  FENCE.VIEW.ASYNC.T ;  /* 0x00000000000073c6 */ /* 0x000f220000000200 */
[----:B------:R-:W-:-:S04]  /*ac80*/  @!UP1 UIADD3 UR16, UPT, UPT, -UR7, 0x100000, URZ ;  /* 0x0010000007109890 */ /* 0x000fc8000fffe1ff */
[----:B------:R-:W-:Y:S02]  /*ac90*/  @!UP1 USHF.L.U32 UR17, UR16, 0xb, URZ ;  /* 0x0000000b10119899 */ /* 0x000fe400080006ff */
[----:B------:R-:W-:Y:S01]  /*aca0*/  @!UP1 USHF.L.U32 UR16, UR16, 0x1, URZ ;  /* 0x0000000110109899 */ /* 0x000fe200080006ff */
[----:B----4-:R-:W-:Y:S01]  /*acb0*/  VOTEU.ALL UP2, P1 ;  /* 0x0000000000ff7886 */ /* 0x010fe20000840000 */
[----:B------:R-:W-:Y:S01]  /*acc0*/  SGXT.U32 R121, R121, 0x1 ;  /* 0x000000017979781a */ /* 0x000fe20000000000 */
[----:B------:R-:W-:Y:S01]  /*acd0*/  VIADD R252, R120, UR9 ;  /* 0x0000000978fc7c36 */ /* 0x000fe20008000000 */
[----:B------:R-:W-:-:S04]  /*ace0*/  @!UP1 UIADD3 UR6, UPT, UPT, -UR7, 0x100000, URZ ;  /* 0x0010000007069890 */ /* 0x000fc8000fffe1ff */
[----:B------:R-:W-:Y:S02]  /*acf0*/  @!UP1 USHF.L.U32 UR7, UR6, 0xb, URZ ;  /* 0x0000000b06079899 */ /* 0x000fe400080006ff */
[----:B------:R-:W-:Y:S01]  /*ad00*/  @!UP1 USHF.L.U32 UR6, UR6, 0x1, URZ ;  /* 0x0000000106069899 */ /* 0x000fe200080006ff */
[----:B------:R-:W-:Y:S01]  /*ad10*/  BAR.SYNC.DEFER_BLOCKING 0x0 ;  /* 0x0000000000007b1d */ /* 0x000fe20000010000 */
[----:B------:R-:W-:-:S05]  /*ad20*/  LOP3.LUT R121, R121, 0x8, RZ, 0xfc, !PT ;  /* 0x0000000879797812 */ /* 0x000fca00078efcff */
[----:B------:R-:W-:Y:S01]  /*ad30*/  VOTEU.ALL UP1, P1 ;  /* 0x0000000000ff7886 */ /* 0x000fe20000820000 */
[----:B-1----:R-:W-:Y:S02]  /*ad40*/  ISETP.GE.AND P4, PT, R121, R118, PT ;  /* 0x000000767900720c */ /* 0x002fe40003f86270 */
[----:B------:R-:W1:Y:S01]  /*ad50*/  S2R R121, SR_TID.X ;  /* 0x0000000000797919 */ /* 0x000e620000002100 */
[----:B------:R-:W4:Y:S02]  /*ad60*/  FENCE.VIEW.ASYNC.S ;  /* 0x00000000000073c6 */ /* 0x000f240000000000 */
[----:B----4-:R4:W4:Y:S02]  /*ad70*/  @!UP1 SYNCS.EXCH.64 URZ, [UR4], UR16 ;  /* 0x0000001004ff95b2 */ /* 0x0109240008000100 */
[----:B----4-:R-:W-:Y:S01]  /*ad80*/  BAR.SYNC.DEFER_BLOCKING 0x0 ;  /* 0x0000000000007b1d */ /* 0x010fe20000010000 */
[----:B-1----:R-:W-:-:S05]  /*ad90*/  SHF.R.U32.HI R121, RZ, 0x7, R121 ;  /* 0x00000007ff797819 */ /* 0x002fca0000011679 */
[----:B------:R1:W2:Y:S01]  /*ada0*/  @!UP2 SYNCS.EXCH.64 URZ, [UR9+0x80008], UR6 ;  /* 0x0800080609ffa5b2 */ /* 0x0002a20008000100 */
[----:B------:R-:W-:Y:S01]  /*adb0*/  SGXT.U32 R121, R121, 0x1 ;  /* 0x000000017979781a */ /* 0x000fe20000000000 */
[----:B------:R-:W-:Y:S01]  /*adc0*/  @!PT LDS RZ, [RZ] ;  /* 0x00000000fffff984 */ /* 0x000fe20000000800 */
[----:B------:R-:W-:Y:S01]  /*add0*/  @!PT LDS RZ, [RZ] ;  /* 0x00000000fffff984 */ /* 0x000fe20000000800 */
[----:B------:R-:W-:Y:S01]  /*ade0*/  @!PT LDS RZ, [RZ] ;  /* 0x00000000fffff984 */ /* 0x000fe20000000800 */
[----:B--2---:R-:W-:Y:S01]  /*adf0*/  LDGSTS.E [R252+0x60000], desc[UR26][R16.64], P6 ;  /* 0x6000000010fc7fae */ /* 0x004fe2000b1a101a */
[----:B------:R-:W-:Y:S02]  /*ae00*/  ISETP.GE.AND P6, PT, R119, R118, PT ;  /* 0x000000767700720c */ /* 0x000fe40003fc6270 */
[----:B------:R-:W-:Y:S02]  /*ae10*/  LOP3.LUT R119, R121, 0xe, RZ, 0xfc, !PT ;  /* 0x0000000e79777812 */ /* 0x000fe400078efcff */
[----:B------:R-:W2:Y:S01]  /*ae20*/  LDC R121, c[0x0][0x3a0] ;  /* 0x0000e800ff797b82 */ /* 0x000ea20000000800 */
[----:B------:R-:W-:Y:S01]  /*ae30*/  SEL R118, R0, RZ, !P4 ;  /* 0x000000ff00767207 */ /* 0x000fe20006000000 */
[----:B------:R-:W4:Y:S04]  /*ae40*/  LDL.LU.64 R16, [R1+0x958] ;  /* 0x0009580001107983 */ /* 0x000f280000300a00 */
[----:B---3--:R-:W-:Y:S04]  /*ae50*/  LDGSTS.E [R252+0x60008], desc[UR26][R8.64], P3 ;  /* 0x6000800008fc7fae */ /* 0x008fe800099a101a */
[----:B-----5:R3:W-:Y:S04]  /*ae60*/  LDGSTS.E [R252+0x60010], desc[UR26][R248.64], P2 ;  /* 0x60010000f8fc7fae */ /* 0x0207e800091a101a */
[----:B------:R-:W4:Y:S01]  /*ae70*/  LDL.LU.64 R8, [R1+0x950] ;  /* 0x0009500001087983 */ /* 0x000f220000300a00 */
[----:B--2---:R-:W-:-:S02]  /*ae80*/  ISETP.GE.AND P4, PT, R133, R121, PT ;  /* 0x000000798500720c */ /* 0x004fc40003f86270 */
[----:B------:R-:W-:Y:S02]  /*ae90*/  ISETP.GE.AND P3, PT, R119, R121, PT ;  /* 0x000000797700720c */ /* 0x000fe40003f66270 */
[----:B------:R-:W2:Y:S01]  /*aea0*/  S2R R121, SR_TID.X ;  /* 0x0000000000797919 */ /* 0x000ea20000002100 */
[----:B------:R-:W-:Y:S01]  /*aeb0*/  SEL R133, R0, RZ, !P6 ;  /* 0x000000ff00857207 */ /* 0x000fe20007000000 */
[----:B------:R3:W-:Y:S02]  /*aec0*/  STL.64 [R1+0x8d0], R248 ;  /* 0x0008d0f801007387 */ /* 0x0007e40000100a00 */
[----:B---3--:R-:W3:Y:S01]  /*aed0*/  LDC R249, c[0x0][0x3a0] ;  /* 0x0000e800fff97b82 */ /* 0x008ee20000000800 */
[----:B------:R-:W-:Y:S02]  /*aee0*/  SHF.R.U32.HI R248, RZ, 0x5, R251 ;  /* 0x00000005fff87819 */ /* 0x000fe400000116fb */
[----:B------:R-:W-:Y:S02]  /*aef0*/  ISETP.NE.U32.AND P6, PT, R118, RZ, PT ;  /* 0x000000ff7600720c */ /* 0x000fe40003fc5070 */
[----:B------:R-:W-:Y:S01]  /*af00*/  SEL R119, R0, RZ, !P4 ;  /* 0x000000ff00777207 */ /* 0x000fe20006000000 */
[----:B------:R-:W-:Y:S01]  /*af10*/  IMAD R248, R250, 0x200, R248 ;  /* 0x00000200faf87824 */ /* 0x000fe200078e02f8 */
[----:B------:R-:W-:-:S02]  /*af20*/  SEL R118, R0, RZ, !P3 ;  /* 0x000000ff00767207 */ /* 0x000fc40005800000 */
[----:B------:R-:W-:Y:S01]  /*af30*/  ISETP.NE.U32.AND P2, PT, R119, RZ, PT ;  /* 0x000000ff7700720c */ /* 0x000fe20003f45070 */
[----:B------:R-:W-:Y:S01]  /*af40*/  VIADD R248, R248, UR9 ;  /* 0x00000009f8f87c36 */ /* 0x000fe20008000000 */
[----:B--2---:R-:W-:-:S04]  /*af50*/  SHF.R.U32.HI R121, RZ, 0x7, R121 ;  /* 0x00000007ff797819 */ /* 0x004fc80000011679 */
[----:B------:R-:W-:Y:S01]  /*af60*/  LDGSTS.E [R248+0x60018], desc[UR26][R246.64], P5 ;  /* 0x60018000f6f87fae */ /* 0x000fe2000a9a101a */
[----:B------:R-:W-:-:S03]  /*af70*/  SGXT.U32 R121, R121, 0x1 ;  /* 0x000000017979781a */ /* 0x000fc60000000000 */
[----:B------:R2:W-:Y:S01]  /*af80*/  LDGSTS.E [R248+0x60020], desc[UR26][R244.64], P6 ;  /* 0x60020000f4f87fae */ /* 0x0005e2000b1a101a */
[----:B------:R-:W-:Y:S02]  /*af90*/  ISETP.NE.U32.AND P3, PT, R118, RZ, PT ;  /* 0x000000ff7600720c */ /* 0x000fe40003f65070 */
[C---:B------:R-:W-:Y:S02]  /*afa0*/  LOP3.LUT R119, R121.reuse, 0x10, RZ, 0xfc, !PT ;  /* 0x0000001079777812 */ /* 0x040fe400078efcff */
[----:B------:R-:W-:Y:S02]  /*afb0*/  LOP3.LUT R118, R121, 0x12, RZ, 0xfc, !PT ;  /* 0x0000001279767812 */ /* 0x000fe400078efcff */
[----:B------:R-:W-:Y:S02]  /*afc0*/  ISETP.NE.U32.AND P4, PT, R133, RZ, PT ;  /* 0x000000ff8500720c */ /* 0x000fe40003f85070 */
[----:B---3--:R-:W-:Y:S02]  /*afd0*/  ISETP.GE.AND P5, PT, R119, R249, PT ;  /* 0x000000f97700720c */ /* 0x008fe40003fa6270 */
[----:B------:R-:W-:-:S02]  /*afe0*/  LOP3.LUT R133, R121, 0x14, RZ, 0xfc, !PT ;  /* 0x0000001479857812 */ /* 0x000fc400078efcff */
[-C--:B------:R-:W-:Y:S02]  /*aff0*/  ISETP.GE.AND P6, PT, R118, R249.reuse, PT ;  /* 0x000000f97600720c */ /* 0x080fe40003fc6270 */
[C---:B------:R-:W-:Y:S02]  /*b000*/  SEL R118, R0.reuse, RZ, !P5 ;  /* 0x000000ff00767207 */ /* 0x040fe40006800000 */
[-C--:B------:R-:W-:Y:S02]  /*b010*/  ISETP.GE.AND P5, PT, R133, R249.reuse, PT ;  /* 0x000000f98500720c */ /* 0x080fe40003fa6270 */
[----:B------:R-:W-:Y:S01]  /*b020*/  SEL R133, R0, RZ, !P6 ;  /* 0x000000ff00857207 */ /* 0x000fe20007000000 */
[----:B------:R-:W-:Y:S01]  /*b030*/  STL.64 [R1+0x8d8], R246 ;  /* 0x0008d8f601007387 */ /* 0x000fe20000100a00 */
[----:B------:R-:W-:Y:S02]  /*b040*/  ISETP.NE.U32.AND P6, PT, R118, RZ, PT ;  /* 0x000000ff7600720c */ /* 0x000fe40003fc5070 */
[----:B------:R-:W-:Y:S01]  /*b050*/  LOP3.LUT R119, R121, 0x16, RZ, 0xfc, !PT ;  /* 0x0000001679777812 */ /* 0x000fe200078efcff */
[----:B------:R3:W-:Y:S03]  /*b060*/  LDGSTS.E [R248+0x60028], desc[UR26][R242.64], P4 ;  /* 0x60028000f2f87fae */ /* 0x0007e6000a1a101a */
[----:B------:R-:W-:Y:S01]  /*b070*/  ISETP.GE.AND P4, PT, R119, R249, PT ;  /* 0x000000f97700720c */ /* 0x000fe20003f86270 */
[----:B------:R2:W-:Y:S01]  /*b080*/  STL.64 [R1+0x8c0], R244 ;  /* 0x0008c0f401007387 */ /* 0x0005e20000100a00 */
[----:B------:R-:W-:-:S02]  /*b090*/  SEL R119, R0, RZ, !P5 ;  /* 0x000000ff00777207 */ /* 0x000fc40006800000 */
[----:B------:R-:W-:Y:S01]  /*b0a0*/  SEL R118, R0, RZ, !P4 ;  /* 0x000000ff00767207 */ /* 0x000fe20006000000 */
[----:B------:R3:W-:Y:S01]  /*b0b0*/  STL.64 [R1+0x8c8], R242 ;  /* 0x0008c8f201007387 */ /* 0x0007e20000100a00 */
[----:B------:R-:W-:-:S03]  /*b0c0*/  ISETP.NE.U32.AND P5, PT, R133, RZ, PT ;  /* 0x000000ff8500720c */ /* 0x000fc60003fa5070 */
[----:B------:R-:W-:Y:S01]  /*b0d0*/  LDGSTS.E [R248+0x60030], desc[UR26][R240.64], P2 ;  /* 0x60030000f0f87fae */ /* 0x000fe200091a101a */
[----:B--2---:R-:W-:-:S03]  /*b0e0*/  LOP3.LUT R244, R121, 0x18, RZ, 0xfc, !PT ;  /* 0x0000001879f47812 */ /* 0x004fc600078efcff */
[----:B------:R-:W-:Y:S01]  /*b0f0*/  LDGSTS.E [R248+0x60038], desc[UR26][R238.64], P3 ;  /* 0x60038000eef87fae */ /* 0x000fe200099a101a */
[----:B---3--:R-:W-:-:S03]  /*b100*/  LOP3.LUT R243, R121, 0x1a, RZ, 0xfc, !PT ;  /* 0x0000001a79f37812 */ /* 0x008fc600078efcff */
[----:B------:R2:W-:Y:S01]  /*b110*/  LDGSTS.E [R248+0x60040], desc[UR26][R236.64], P6 ;  /* 0x60040000ecf87fae */ /* 0x0005e2000b1a101a */
[-C--:B------:R-:W-:Y:S02]  /*b120*/  ISETP.GE.AND P3, PT, R244, R249.reuse, PT ;  /* 0x000000f9f400720c */ /* 0x080fe40003f66270 */
[----:B------:R-:W-:Y:S02]  /*b130*/  ISETP.NE.U32.AND P4, PT, R118, RZ, PT ;  /* 0x000000ff7600720c */ /* 0x000fe40003f85070 */
[----:B------:R-:W-:Y:S01]  /*b140*/  LOP3.LUT R242, R121, 0x1c, RZ, 0xfc, !PT ;  /* 0x0000001c79f27812 */ /* 0x000fe200078efcff */
[----:B------:R-:W-:Y:S01]  /*b150*/  STL.64 [R1+0x8e0], R240 ;  /* 0x0008e0f001007387 */ /* 0x000fe20000100a00 */
[----:B------:R-:W-:Y:S02]  /*b160*/  ISETP.GE.AND P6, PT, R243, R249, PT ;  /* 0x000000f9f300720c */ /* 0x000fe40003fc6270 */
[----:B------:R-:W-:Y:S01]  /*b170*/  ISETP.NE.U32.AND P2, PT, R119, RZ, PT ;  /* 0x000000ff7700720c */ /* 0x000fe20003f45070 */
[----:B------:R3:W-:Y:S01]  /*b180*/  LDGSTS.E [R248+0x60048], desc[UR26][R234.64], P5 ;  /* 0x60048000eaf87fae */ /* 0x0007e2000a9a101a */
[----:B------:R-:W-:-:S02]  /*b190*/  SEL R118, R0, RZ, !P3 ;  /* 0x000000ff00767207 */ /* 0x000fc40005800000 */
[----:B------:R-:W-:Y:S02]  /*b1a0*/  SEL R133, R0, RZ, !P6 ;  /* 0x000000ff00857207 */ /* 0x000fe40007000000 */
[----:B------:R-:W-:Y:S02]  /*b1b0*/  ISETP.NE.U32.AND P6, PT, R118, RZ, PT ;  /* 0x000000ff7600720c */ /* 0x000fe40003fc5070 */
[----:B------:R-:W-:Y:S01]  /*b1c0*/  LOP3.LUT R119, R121, 0x1e, RZ, 0xfc, !PT ;  /* 0x0000001e79777812 */ /* 0x000fe200078efcff */
[----:B------:R-:W-:Y:S01]  /*b1d0*/  STL.64 [R1+0x8e8], R238 ;  /* 0x0008e8ee01007387 */ /* 0x000fe20000100a00 */
[-C--:B------:R-:W-:Y:S02]  /*b1e0*/  ISETP.GE.AND P3, PT, R242, R249.reuse, PT ;  /* 0x000000f9f200720c */ /* 0x080fe40003f66270 */
        /* <DEDUP_REMOVED lines=54> */
[----:B------:R1:W-:Y:S01]  /*b550*/  LDGSTS.E [R248+0x60090], desc[UR26][R216.64], P2 ;  /* 0x60090000d8f87fae */ /* 0x0003e200091a101a */
[----:B--2---:R-:W-:-:S03]  /*b560*/  LOP3.LUT R220, R121, 0x30, RZ, 0xfc, !PT ;  /* 0x0000003079dc7812 */ /* 0x004fc600078efcff */
[----:B------:R2:W-:Y:S01]  /*b570*/  LDGSTS.E [R248+0x60098], desc[UR26][R214.64], P3 ;  /* 0x60098000d6f87fae */ /* 0x0005e200099a101a */
[----:B---3--:R-:W-:-:S03]  /*b580*/  LOP3.LUT R219, R121, 0x32, RZ, 0xfc, !PT ;  /* 0x0000003279db7812 */ /* 0x008fc600078efcff */
[----:B------:R-:W-:Y:S01]  /*b590*/  LDGSTS.E [R248+0x600a0], desc[UR26][R212.64], P6 ;  /* 0x600a0000d4f87fae */ /* 0x000fe2000b1a101a */
[-C--:B------:R-:W-:Y:S02]  /*b5a0*/  ISETP.GE.AND P3, PT, R220, R249.reuse, PT ;  /* 0x000000f9dc00720c */ /* 0x080fe40003f66270 */
[----:B------:R-:W-:Y:S01]  /*b5b0*/  ISETP.NE.U32.AND P4, PT, R118, RZ, PT ;  /* 0x000000ff7600720c */ /* 0x000fe20003f85070 */
[----:B------:R-:W-:Y:S01]  /*b5c0*/  LDGSTS.E [R248+0x600a8], desc[UR26][R210.64], P5 ;  /* 0x600a8000d2f87fae */ /* 0x000fe2000a9a101a */
[----:B------:R-:W-:Y:S02]  /*b5d0*/  ISETP.GE.AND P6, PT, R219, R249, PT ;  /* 0x000000f9db00720c */ /* 0x000fe40003fc6270 */
[----:B------:R-:W-:Y:S02]  /*b5e0*/  ISETP.NE.U32.AND P2, PT, R119, RZ, PT ;  /* 0x000000ff7700720c */ /* 0x000fe40003f45070 */
[C---:B------:R-:W-:Y:S02]  /*b5f0*/  SEL R118, R0.reuse, RZ, !P3 ;  /* 0x000000ff00767207 */ /* 0x040fe40005800000 */
[----:B------:R-:W-:-:S02]  /*b600*/  SEL R133, R0, RZ, !P6 ;  /* 0x000000ff00857207 */ /* 0x000fc40007000000 */
[C---:B------:R-:W-:Y:S02]  /*b610*/  LOP3.LUT R218, R121.reuse, 0x34, RZ, 0xfc, !PT ;  /* 0x0000003479da7812 */ /* 0x040fe400078efcff */
[----:B------:R-:W-:Y:S02]  /*b620*/  ISETP.NE.U32.AND P6, PT, R118, RZ, PT ;  /* 0x000000ff7600720c */ /* 0x000fe40003fc5070 */
[----:B------:R-:W-:Y:S02]  /*b630*/  LOP3.LUT R119, R121, 0x36, RZ, 0xfc, !PT ;  /* 0x0000003679777812 */ /* 0x000fe400078efcff */
[-C--:B------:R-:W-:Y:S01]  /*b640*/  ISETP.GE.AND P3, PT, R218, R249.reuse, PT ;  /* 0x000000f9da00720c */ /* 0x080fe20003f66270 */
[----:B------:R1:W-:Y:S01]  /*b650*/  STL.64 [R1+0x940], R216 ;  /* 0x000940d801007387 */ /* 0x0003e20000100a00 */
[----:B------:R-:W-:Y:S02]  /*b660*/  ISETP.GE.AND P5, PT, R119, R249, PT ;  /* 0x000000f97700720c */ /* 0x000fe40003fa6270 */
[----:B------:R-:W-:Y:S01]  /*b670*/  SEL R119, R0, RZ, !P3 ;  /* 0x000000ff00777207 */ /* 0x000fe20005800000 */
[----:B------:R2:W-:Y:S01]  /*b680*/  STL.64 [R1+0x948], R214 ;  /* 0x000948d601007387 */ /* 0x0005e20000100a00 */
[----:B------:R-:W-:-:S02]  /*b690*/  ISETP.NE.U32.AND P3, PT, R133, RZ, PT ;  /* 0x000000ff8500720c */ /* 0x000fc40003f65070 */
[----:B------:R-:W-:Y:S01]  /*b6a0*/  SEL R118, R0, RZ, !P5 ;  /* 0x000000ff00767207 */ /* 0x000fe20006800000 */
[----:B------:R-:W-:Y:S01]  /*b6b0*/  LDGSTS.E [R248+0x600b0], desc[UR26][R208.64], P2 ;  /* 0x600b0000d0f87fae */ /* 0x000fe200091a101a */
[----:B-1----:R-:W-:-:S03]  /*b6c0*/  LOP3.LUT R216, R121, 0x38, RZ, 0xfc, !PT ;  /* 0x0000003879d87812 */ /* 0x002fc600078efcff */
[----:B------:R-:W-:Y:S01]  /*b6d0*/  LDGSTS.E [R248+0x600b8], desc[UR26][R206.64], P4 ;  /* 0x600b8000cef87fae */ /* 0x000fe2000a1a101a */
[----:B--2---:R-:W-:-:S03]  /*b6e0*/  LOP3.LUT R215, R121, 0x3a, RZ, 0xfc, !PT ;  /* 0x0000003a79d77812 */ /* 0x004fc600078efcff */
[----:B------:R-:W-:Y:S01]  /*b6f0*/  LDGSTS.E [R248+0x600c0], desc[UR26][R204.64], P6 ;  /* 0x600c0000ccf87fae */ /* 0x000fe2000b1a101a */
[-C--:B------:R-:W-:Y:S02]  /*b700*/  ISETP.GE.AND P4, PT, R216, R249.reuse, PT ;  /* 0x000000f9d800720c */ /* 0x080fe40003f86270 */
[----:B------:R-:W-:Y:S01]  /*b710*/  ISETP.NE.U32.AND P5, PT, R118, RZ, PT ;  /* 0x000000ff7600720c */ /* 0x000fe20003fa5070 */
[----:B------:R-:W-:Y:S01]  /*b720*/  LDGSTS.E [R248+0x600c8], desc[UR26][R202.64], P3 ;  /* 0x600c8000caf87fae */ /* 0x000fe200099a101a */
[----:B------:R-:W-:Y:S02]  /*b730*/  ISETP.GE.AND P6, PT, R215, R249, PT ;  /* 0x000000f9d700720c */ /* 0x000fe40003fc6270 */
[----:B------:R-:W-:Y:S02]  /*b740*/  SEL R118, R0, RZ, !P4 ;  /* 0x000000ff00767207 */ /* 0x000fe40006000000 */
[----:B------:R-:W-:Y:S02]  /*b750*/  ISETP.NE.U32.AND P2, PT, R119, RZ, PT ;  /* 0x000000ff7700720c */ /* 0x000fe40003f45070 */
[----:B------:R-:W-:-:S02]  /*b760*/  LOP3.LUT R214, R121, 0x3c, RZ, 0xfc, !PT ;  /* 0x0000003c79d67812 */ /* 0x000fc400078efcff */
[----:B------:R-:W-:Y:S02]  /*b770*/  SEL R133, R0, RZ, !P6 ;  /* 0x000000ff00857207 */ /* 0x000fe40007000000 */
[----:B------:R-:W-:Y:S02]  /*b780*/  LOP3.LUT R119, R121, 0x3e, RZ, 0xfc, !PT ;  /* 0x0000003e79777812 */ /* 0x000fe400078efcff */
[----:B------:R-:W-:Y:S02]  /*b790*/  ISETP.NE.U32.AND P6, PT, R118, RZ, PT ;  /* 0x000000ff7600720c */ /* 0x000fe40003fc5070 */
[-C--:B------:R-:W-:Y:S02]  /*b7a0*/  ISETP.GE.AND P4, PT, R214, R249.reuse, PT ;  /* 0x000000f9d600720c */ /* 0x080fe40003f86270 */
[----:B------:R-:W-:Y:S01]  /*b7b0*/  ISETP.GE.AND P3, PT, R119, R249, PT ;  /* 0x000000f97700720c */ /* 0x000fe20003f66270 */
[----:B------:R-:W-:Y:S01]  /*b7c0*/  LDGSTS.E [R248+0x600d0], desc[UR26][R200.64], P2 ;  /* 0x600d0000c8f87fae */ /* 0x000fe200091a101a */
[----:B------:R-:W-:-:S02]  /*b7d0*/  SEL R119, R0, RZ, !P4 ;  /* 0x000000ff00777207 */ /* 0x000fc40006000000 */
[----:B------:R-:W-:Y:S01]  /*b7e0*/  ISETP.NE.U32.AND P4, PT, R133, RZ, PT ;  /* 0x000000ff8500720c */ /* 0x000fe20003f85070 */
[----:B------:R-:W-:Y:S01]  /*b7f0*/  LDGSTS.E [R248+0x600d8], desc[UR26][R198.64], P5 ;  /* 0x600d8000c6f87fae */ /* 0x000fe2000a9a101a */
[C---:B------:R-:W-:Y:S02]  /*b800*/  LOP3.LUT R216, R121.reuse, 0x40, RZ, 0xfc, !PT ;  /* 0x0000004079d87812 */ /* 0x040fe400078efcff */
[----:B------:R-:W-:Y:S01]  /*b810*/  SEL R118, R0, RZ, !P3 ;  /* 0x000000ff00767207 */ /* 0x000fe20005800000 */
[----:B------:R-:W-:Y:S01]  /*b820*/  LDGSTS.E [R248+0x600e0], desc[UR26][R196.64], P6 ;  /* 0x600e0000c4f87fae */ /* 0x000fe2000b1a101a */
[----:B------:R-:W-:Y:S02]  /*b830*/  LOP3.LUT R215, R121, 0x42, RZ, 0xfc, !PT ;  /* 0x0000004279d77812 */ /* 0x000fe400078efcff */
[----:B------:R-:W-:Y:S02]  /*b840*/  ISETP.GE.AND P5, PT, R216, R249, PT ;  /* 0x000000f9d800720c */ /* 0x000fe40003fa6270 */
[----:B------:R-:W-:-:S02]  /*b850*/  ISETP.NE.U32.AND P2, PT, R119, RZ, PT ;  /* 0x000000ff7700720c */ /* 0x000fc40003f45070 */
[----:B------:R-:W-:Y:S01]  /*b860*/  LOP3.LUT R214, R121, 0x44, RZ, 0xfc, !PT ;  /* 0x0000004479d67812 */ /* 0x000fe200078efcff */
[----:B------:R-:W-:Y:S01]  /*b870*/  LDGSTS.E [R248+0x600e8], desc[UR26][R194.64], P4 ;  /* 0x600e8000c2f87fae */ /* 0x000fe2000a1a101a */
[----:B------:R-:W-:Y:S02]  /*b880*/  ISETP.NE.U32.AND P3, PT, R118, RZ, PT ;  /* 0x000000ff7600720c */ /* 0x000fe40003f65070 */
[-C--:B------:R-:W-:Y:S02]  /*b890*/  ISETP.GE.AND P6, PT, R215, R249.reuse, PT ;  /* 0x000000f9d700720c */ /* 0x080fe40003fc6270 */
[----:B------:R-:W-:Y:S02]  /*b8a0*/  LOP3.LUT R119, R121, 0x46, RZ, 0xfc, !PT ;  /* 0x0000004679777812 */ /* 0x000fe400078efcff */
[----:B------:R-:W-:Y:S02]  /*b8b0*/  SEL R118, R0, RZ, !P5 ;  /* 0x000000ff00767207 */ /* 0x000fe40006800000 */
[----:B------:R-:W-:Y:S01]  /*b8c0*/  ISETP.GE.AND P5, PT, R214, R249, PT ;  /* 0x000000f9d600720c */ /* 0x000fe20003fa6270 */
[----:B------:R-:W-:Y:S01]  /*b8d0*/  LDGSTS.E [R248+0x600f0], desc[UR26][R192.64], P2 ;  /* 0x600f0000c0f87fae */ /* 0x000fe200091a101a */
[----:B------:R-:W-:-:S02]  /*b8e0*/  SEL R133, R0, RZ, !P6 ;  /* 0x000000ff00857207 */ /* 0x000fc40007000000 */
[----:B------:R-:W-:Y:S01]  /*b8f0*/  ISETP.GE.AND P4, PT, R119, R249, PT ;  /* 0x000000f97700720c */ /* 0x000fe20003f86270 */
[----:B------:R-:W-:Y:S01]  /*b900*/  LDGSTS.E [R248+0x600f8], desc[UR26][R190.64], P3 ;  /* 0x600f8000bef87fae */ /* 0x000fe200099a101a */
[----:B------:R-:W-:Y:S02]  /*b910*/  ISETP.NE.U32.AND P6, PT, R118, RZ, PT ;  /* 0x000000ff7600720c */ /* 0x000fe40003fc5070 */
[C---:B------:R-:W-:Y:S02]  /*b920*/  SEL R119, R0.reuse, RZ, !P5 ;  /* 0x000000ff00777207 */ /* 0x040fe40006800000 */
[----:B------:R-:W-:Y:S02]  /*b930*/  ISETP.NE.U32.AND P5, PT, R133, RZ, PT ;  /* 0x000000ff8500720c */ /* 0x000fe40003fa5070 */
[----:B------:R-:W-:Y:S02]  /*b940*/  LOP3.LUT R216, R121, 0x48, RZ, 0xfc, !PT ;  /* 0x0000004879d87812 */ /* 0x000fe400078efcff */
[----:B------:R-:W-:-:S02]  /*b950*/  SEL R118, R0, RZ, !P4 ;  /* 0x000000ff00767207 */ /* 0x000fc40006000000 */
[----:B------:R-:W-:Y:S02]  /*b960*/  ISETP.GE.AND P3, PT, R216, R249, PT ;  /* 0x000000f9d800720c */ /* 0x000fe40003f66270 */
[----:B------:R-:W-:Y:S01]  /*b970*/  LOP3.LUT R215, R121, 0x4a, RZ, 0xfc, !PT ;  /* 0x0000004a79d77812 */ /* 0x000fe200078efcff */
[----:B------:R-:W-:Y:S01]  /*b980*/  LDGSTS.E [R248+0x60100], desc[UR26][R188.64], P6 ;  /* 0x60100000bcf87fae */ /* 0x000fe2000b1a101a */
[----:B------:R-:W-:Y:S02]  /*b990*/  ISETP.NE.U32.AND P4, PT, R118, RZ, PT ;  /* 0x000000ff7600720c */ /* 0x000fe40003f85070 */
[----:B------:R-:W-:Y:S01]  /*b9a0*/  SEL R118, R0, RZ, !P3 ;  /* 0x000000ff00767207 */ /* 0x000fe20005800000 */
[----:B------:R-:W-:Y:S01]  /*b9b0*/  LDGSTS.E [R248+0x60108], desc[UR26][R186.64], P5 ;  /* 0x60108000baf87fae */ /* 0x000fe2000a9a101a */
[----:B------:R-:W-:Y:S02]  /*b9c0*/  ISETP.NE.U32.AND P2, PT, R119, RZ, PT ;  /* 0x000000ff7700720c */ /* 0x000fe40003f45070 */
[----:B------:R-:W-:-:S02]  /*b9d0*/  LOP3.LUT R214, R121, 0x4c, RZ, 0xfc, !PT ;  /* 0x0000004c79d67812 */ /* 0x000fc400078efcff */
[-C--:B------:R-:W-:Y:S02]  /*b9e0*/  ISETP.GE.AND P6, PT, R215, R249.reuse, PT ;  /* 0x000000f9d700720c */ /* 0x080fe40003fc6270 */
[----:B------:R-:W-:Y:S02]  /*b9f0*/  LOP3.LUT R119, R121, 0x4e, RZ, 0xfc, !PT ;  /* 0x0000004e79777812 */ /* 0x000fe400078efcff */
[----:B------:R-:W-:Y:S02]  /*ba00*/  ISETP.NE.U32.AND P5, PT, R118, RZ, PT ;  /* 0x000000ff7600720c */ /* 0x000fe40003fa5070 */
[-C--:B------:R-:W-:Y:S02]  /*ba10*/  ISETP.GE.AND P3, PT, R214, R249.reuse, PT ;  /* 0x000000f9d600720c */ /* 0x080fe40003f66270 */
[----:B------:R-:W-:Y:S01]  /*ba20*/  SEL R133, R0, RZ, !P6 ;  /* 0x000000ff00857207 */ /* 0x000fe20007000000 */
[----:B------:R-:W-:Y:S01]  /*ba30*/  LDGSTS.E [R248+0x60110], desc[UR26][R184.64], P2 ;  /* 0x60110000b8f87fae */ /* 0x000fe200091a101a */
[----:B------:R-:W-:-:S02]  /*ba40*/  ISETP.GE.AND P6, PT, R119, R249, PT ;  /* 0x000000f97700720c */ /* 0x000fc40003fc6270 */
[C---:B------:R-:W-:Y:S01]  /*ba50*/  SEL R119, R0.reuse, RZ, !P3 ;  /* 0x000000ff00777207 */ /* 0x040fe20005800000 */
[----:B------:R-:W-:Y:S01]  /*ba60*/  LDGSTS.E [R248+0x60118], desc[UR26][R182.64], P4 ;  /* 0x60118000b6f87fae */ /* 0x000fe2000a1a101a */
[----:B------:R-:W-:Y:S02]  /*ba70*/  ISETP.NE.U32.AND P3, PT, R133, RZ, PT ;  /* 0x000000ff8500720c */ /* 0x000fe40003f65070 */
[C---:B------:R-:W-:Y:S01]  /*ba80*/  LOP3.LUT R216, R121.reuse, 0x50, RZ, 0xfc, !PT ;  /* 0x0000005079d87812 */ /* 0x040fe200078efcff */
[----:B------:R-:W-:Y:S01]  /*ba90*/  LDGSTS.E [R248+0x60120], desc[UR26][R180.64], P5 ;  /* 0x60120000b4f87fae */ /* 0x000fe2000a9a101a */
[----:B------:R-:W-:Y:S02]  /*baa0*/  SEL R118, R0, RZ, !P6 ;  /* 0x000000ff00767207 */ /* 0x000fe40007000000 */
[----:B------:R-:W-:Y:S02]  /*bab0*/  LOP3.LUT R215, R121, 0x52, RZ, 0xfc, !PT ;  /* 0x0000005279d77812 */ /* 0x000fe400078efcff */
[----:B------:R-:W-:-:S02]  /*bac0*/  ISETP.GE.AND P4, PT, R216, R249, PT ;  /* 0x000000f9d800720c */ /* 0x000fc40003f86270 */
[----:B------:R-:W-:Y:S02]  /*bad0*/  ISETP.NE.U32.AND P2, PT, R119, RZ, PT ;  /* 0x000000ff7700720c */ /* 0x000fe40003f45070 */
[----:B------:R-:W-:Y:S01]  /*bae0*/  LOP3.LUT R214, R121, 0x54, RZ, 0xfc, !PT ;  /* 0x0000005479d67812 */ /* 0x000fe200078efcff */
[----:B------:R-:W-:Y:S01]  /*baf0*/  LDGSTS.E [R248+0x60128], desc[UR26][R178.64], P3 ;  /* 0x60128000b2f87fae */ /* 0x000fe200099a101a */
[----:B------:R-:W-:Y:S02]  /*bb00*/  ISETP.NE.U32.AND P6, PT, R118, RZ, PT ;  /* 0x000000ff7600720c */ /* 0x000fe40003fc5070 */
[----:B------:R-:W-:Y:S02]  /*bb10*/  ISETP.GE.AND P5, PT, R215, R249, PT ;  /* 0x000000f9d700720c */ /* 0x000fe40003fa6270 */
[----:B------:R-:W-:Y:S02]  /*bb20*/  LOP3.LUT R119, R121, 0x56, RZ, 0xfc, !PT ;  /* 0x0000005679777812 */ /* 0x000fe400078efcff */
[----:B------:R-:W-:-:S02]  /*bb30*/  SEL R118, R0, RZ, !P4 ;  /* 0x000000ff00767207 */ /* 0x000fc40006000000 */
[-C--:B------:R-:W-:Y:S01]  /*bb40*/  ISETP.GE.AND P4, PT, R214, R249.reuse, PT ;  /* 0x000000f9d600720c */ /* 0x080fe20003f86270 */
[----:B------:R-:W-:Y:S01]  /*bb50*/  LDGSTS.E [R248+0x60130], desc[UR26][R176.64], P2 ;  /* 0x60130000b0f87fae */ /* 0x000fe200091a101a */
[----:B------:R-:W-:Y:S02]  /*bb60*/  SEL R133, R0, RZ, !P5 ;  /* 0x000000ff00857207 */ /* 0x000fe40006800000 */
[----:B------:R-:W-:Y:S01]  /*bb70*/  ISETP.GE.AND P3, PT, R119, R249, PT ;  /* 0x000000f97700720c */ /* 0x000fe20003f66270 */
[----:B------:R-:W-:Y:S01]  /*bb80*/  LDGSTS.E [R248+0x60138], desc[UR26][R174.64], P6 ;  /* 0x60138000aef87fae */ /* 0x000fe2000b1a101a */
[----:B------:R-:W-:Y:S02]  /*bb90*/  ISETP.NE.U32.AND P5, PT, R118, RZ, PT ;  /* 0x000000ff7600720c */ /* 0x000fe40003fa5070 */
[----:B------:R-:W-:Y:S02]  /*bba0*/  SEL R119, R0, RZ, !P4 ;  /* 0x000000ff00777207 */ /* 0x000fe40006000000 */
[----:B------:R-:W-:-:S02]  /*bbb0*/  ISETP.NE.U32.AND P4, PT, R133, RZ, PT ;  /* 0x000000ff8500720c */ /* 0x000fc40003f85070 */
[----:B------:R-:W-:Y:S02]  /*bbc0*/  LOP3.LUT R216, R121, 0x58, RZ, 0xfc, !PT ;  /* 0x0000005879d87812 */ /* 0x000fe400078efcff */
[----:B------:R-:W-:Y:S02]  /*bbd0*/  SEL R118, R0, RZ, !P3 ;  /* 0x000000ff00767207 */ /* 0x000fe40005800000 */
[----:B------:R-:W-:Y:S02]  /*bbe0*/  ISETP.GE.AND P6, PT, R216, R249, PT ;  /* 0x000000f9d800720c */ /* 0x000fe40003fc6270 */
[----:B------:R-:W-:Y:S01]  /*bbf0*/  ISETP.NE.U32.AND P3, PT, R118, RZ, PT ;  /* 0x000000ff7600720c */ /* 0x000fe20003f65070 */
[----:B------:R-:W-:Y:S01]  /*bc00*/  LDGSTS.E [R248+0x60140], desc[UR26][R172.64], P5 ;  /* 0x60140000acf87fae */ /* 0x000fe2000a9a101a */
[----:B------:R-:W-:Y:S02]  /*bc10*/  ISETP.NE.U32.AND P2, PT, R119, RZ, PT ;  /* 0x000000ff7700720c */ /* 0x000fe40003f45070 */
[----:B------:R-:W-:Y:S01]  /*bc20*/  SEL R118, R0, RZ, !P6 ;  /* 0x000000ff00767207 */ /* 0x000fe20007000000 */
[----:B------:R-:W-:Y:S01]  /*bc30*/  LDGSTS.E [R248+0x60148], desc[UR26][R170.64], P4 ;  /* 0x60148000aaf87fae */ /* 0x000fe2000a1a101a */
[----:B------:R-:W-:-:S02]  /*bc40*/  LOP3.LUT R215, R121, 0x5a, RZ, 0xfc, !PT ;  /* 0x0000005a79d77812 */ /* 0x000fc400078efcff */
[----:B------:R-:W-:Y:S02]  /*bc50*/  LOP3.LUT R214, R121, 0x5c, RZ, 0xfc, !PT ;  /* 0x0000005c79d67812 */ /* 0x000fe400078efcff */
[----:B------:R-:W-:Y:S02]  /*bc60*/  ISETP.NE.U32.AND P4, PT, R118, RZ, PT ;  /* 0x000000ff7600720c */ /* 0x000fe40003f85070 */
[-C--:B------:R-:W-:Y:S02]  /*bc70*/  ISETP.GE.AND P5, PT, R215, R249.reuse, PT ;  /* 0x000000f9d700720c */ /* 0x080fe40003fa6270 */
[----:B------:R-:W-:Y:S01]  /*bc80*/  LOP3.LUT R119, R121, 0x5e, RZ, 0xfc, !PT ;  /* 0x0000005e79777812 */ /* 0x000fe200078efcff */
[----:B------:R-:W-:Y:S01]  /*bc90*/  LDGSTS.E [R248+0x60150], desc[UR26][R168.64], P2 ;  /* 0x60150000a8f87fae */ /* 0x000fe200091a101a */
[-C--:B------:R-:W-:Y:S02]  /*bca0*/  ISETP.GE.AND P6, PT, R214, R249.reuse, PT ;  /* 0x000000f9d600720c */ /* 0x080fe40003fc6270 */
[----:B------:R-:W-:Y:S01]  /*bcb0*/  SEL R133, R0, RZ, !P5 ;  /* 0x000000ff00857207 */ /* 0x000fe20006800000 */
[----:B------:R-:W-:Y:S01]  /*bcc0*/  LDGSTS.E [R248+0x60158], desc[UR26][R166.64], P3 ;  /* 0x60158000a6f87fae */ /* 0x000fe200099a101a */
[----:B------:R-:W-:-:S02]  /*bcd0*/  ISETP.GE.AND P5, PT, R119, R249, PT ;  /* 0x000000f97700720c */ /* 0x000fc40003fa6270 */
[----:B------:R-:W-:Y:S01]  /*bce0*/  LOP3.LUT R216, R121, 0x60, RZ, 0xfc, !PT ;  /* 0x0000006079d87812 */ /* 0x000fe200078efcff */
[----:B------:R-:W-:Y:S01]  /*bcf0*/  LDGSTS.E [R248+0x60160], desc[UR26][R164.64], P4 ;  /* 0x60160000a4f87fae */ /* 0x000fe2000a1a101a */
[C---:B------:R-:W-:Y:S02]  /*bd00*/  SEL R119, R0.reuse, RZ, !P6 ;  /* 0x000000ff00777207 */ /* 0x040fe40007000000 */
[----:B------:R-:W-:Y:S02]  /*bd10*/  ISETP.NE.U32.AND P6, PT, R133, RZ, PT ;  /* 0x000000ff8500720c */ /* 0x000fe40003fc5070 */
[----:B------:R-:W-:Y:S02]  /*bd20*/  SEL R118, R0, RZ, !P5 ;  /* 0x000000ff00767207 */ /* 0x000fe40006800000 */
[----:B------:R-:W-:Y:S02]  /*bd30*/  LOP3.LUT R215, R121, 0x62, RZ, 0xfc, !PT ;  /* 0x0000006279d77812 */ /* 0x000fe400078efcff */
[----:B------:R-:W-:-:S02]  /*bd40*/  ISETP.GE.AND P3, PT, R216, R249, PT ;  /* 0x000000f9d800720c */ /* 0x000fc40003f66270 */
[----:B------:R-:W-:Y:S02]  /*bd50*/  ISETP.NE.U32.AND P5, PT, R118, RZ, PT ;  /* 0x000000ff7600720c */ /* 0x000fe40003fa5070 */
[----:B------:R-:W-:Y:S02]  /*bd60*/  ISETP.GE.AND P4, PT, R215, R249, PT ;  /* 0x000000f9d700720c */ /* 0x000fe40003f86270 */
[C---:B------:R-:W-:Y:S01]  /*bd70*/  SEL R118, R0.reuse, RZ, !P3 ;  /* 0x000000ff00767207 */ /* 0x040fe20005800000 */
[----:B------:R-:W-:Y:S01]  /*bd80*/  LDGSTS.E [R248+0x60168], desc[UR26][R162.64], P6 ;  /* 0x60168000a2f87fae */ /* 0x000fe2000b1a101a */
[----:B------:R-:W-:Y:S02]  /*bd90*/  ISETP.NE.U32.AND P2, PT, R119, RZ, PT ;  /* 0x000000ff7700720c */ /* 0x000fe40003f45070 */
[----:B------:R-:W-:Y:S02]  /*bda0*/  LOP3.LUT R214, R121, 0x64, RZ, 0xfc, !PT ;  /* 0x0000006479d67812 */ /* 0x000fe400078efcff */
[----:B------:R-:W-:-:S02]  /*bdb0*/  SEL R133, R0, RZ, !P4 ;  /* 0x000000ff00857207 */ /* 0x000fc40006000000 */
[----:B------:R-:W-:Y:S02]  /*bdc0*/  LOP3.LUT R119, R121, 0x66, RZ, 0xfc, !PT ;  /* 0x0000006679777812 */ /* 0x000fe400078efcff */
[----:B------:R-:W-:Y:S02]  /*bdd0*/  ISETP.NE.U32.AND P4, PT, R118, RZ, PT ;  /* 0x000000ff7600720c */ /* 0x000fe40003f85070 */
[-C--:B------:R-:W-:Y:S02]  /*bde0*/  ISETP.GE.AND P3, PT, R214, R249.reuse, PT ;  /* 0x000000f9d600720c */ /* 0x080fe40003f66270 */
[----:B------:R-:W-:Y:S01]  /*bdf0*/  ISETP.GE.AND P6, PT, R119, R249, PT ;  /* 0x000000f97700720c */ /* 0x000fe20003fc6270 */
[----:B------:R-:W-:Y:S01]  /*be00*/  LDGSTS.E [R248+0x60170], desc[UR26][R160.64], P2 ;  /* 0x60170000a0f87fae */ /* 0x000fe200091a101a */
[----:B------:R-:W-:Y:S02]  /*be10*/  SEL R119, R0, RZ, !P3 ;  /* 0x000000ff00777207 */ /* 0x000fe40005800000 */
[----:B------:R-:W-:Y:S01]  /*be20*/  ISETP.NE.U32.AND P3, PT, R133, RZ, PT ;  /* 0x000000ff8500720c */ /* 0x000fe20003f65070 */
[----:B------:R-:W-:Y:S01]  /*be30*/  LDGSTS.E [R248+0x60178], desc[UR26][R158.64], P5 ;  /* 0x601780009ef87fae */ /* 0x000fe2000a9a101a */
[----:B------:R-:W-:-:S02]  /*be40*/  LOP3.LUT R216, R121, 0x68, RZ, 0xfc, !PT ;  /* 0x0000006879d87812 */ /* 0x000fc400078efcff */
[----:B------:R-:W-:Y:S01]  /*be50*/  LOP3.LUT R215, R121, 0x6a, RZ, 0xfc, !PT ;  /* 0x0000006a79d77812 */ /* 0x000fe200078efcff */
[----:B------:R-:W-:Y:S01]  /*be60*/  LDGSTS.E [R248+0x60180], desc[UR26][R156.64], P4 ;  /* 0x601800009cf87fae */ /* 0x000fe2000a1a101a */
[----:B------:R-:W-:Y:S02]  /*be70*/  SEL R118, R0, RZ, !P6 ;  /* 0x000000ff00767207 */ /* 0x000fe40007000000 */
[----:B------:R-:W-:Y:S02]  /*be80*/  ISETP.NE.U32.AND P2, PT, R119, RZ, PT ;  /* 0x000000ff7700720c */ /* 0x000fe40003f45070 */
[-C--:B------:R-:W-:Y:S02]  /*be90*/  ISETP.GE.AND P5, PT, R216, R249.reuse, PT ;  /* 0x000000f9d800720c */ /* 0x080fe40003fa6270 */
[----:B------:R-:W-:Y:S01]  /*bea0*/  LOP3.LUT R214, R121, 0x6c, RZ, 0xfc, !PT ;  /* 0x0000006c79d67812 */ /* 0x000fe200078efcff */
[----:B------:R-:W-:Y:S01]  /*beb0*/  LDGSTS.E [R248+0x60188], desc[UR26][R154.64], P3 ;  /* 0x601880009af87fae */ /* 0x000fe200099a101a */
[----:B------:R-:W-:-:S02]  /*bec0*/  ISETP.GE.AND P4, PT, R215, R249, PT ;  /* 0x000000f9d700720c */ /* 0x000fc40003f86270 */
[----:B------:R-:W-:Y:S02]  /*bed0*/  ISETP.NE.U32.AND P6, PT, R118, RZ, PT ;  /* 0x000000ff7600720c */ /* 0x000fe40003fc5070 */
[----:B------:R-:W-:Y:S02]  /*bee0*/  LOP3.LUT R119, R121, 0x6e, RZ, 0xfc, !PT ;  /* 0x0000006e79777812 */ /* 0x000fe400078efcff */
[----:B------:R-:W-:Y:S01]  /*bef0*/  SEL R118, R0, RZ, !P5 ;  /* 0x000000ff00767207 */ /* 0x000fe20006800000 */
[----:B------:R-:W-:Y:S01]  /*bf00*/  LDGSTS.E [R248+0x60190], desc[UR26][R152.64], P2 ;  /* 0x6019000098f87fae */ /* 0x000fe200091a101a */
[-C--:B------:R-:W-:Y:S02]  /*bf10*/  ISETP.GE.AND P5, PT, R214, R249.reuse, PT ;  /* 0x000000f9d600720c */ /* 0x080fe40003fa6270 */
[----:B------:R-:W-:Y:S02]  /*bf20*/  SEL R133, R0, RZ, !P4 ;  /* 0x000000ff00857207 */ /* 0x000fe40006000000 */
[----:B------:R-:W-:-:S02]  /*bf30*/  ISETP.GE.AND P4, PT, R119, R249, PT ;  /* 0x000000f97700720c */ /* 0x000fc40003f86270 */
[----:B------:R-:W-:Y:S01]  /*bf40*/  ISETP.NE.U32.AND P3, PT, R118, RZ, PT ;  /* 0x000000ff7600720c */ /* 0x000fe20003f65070 */
[----:B------:R-:W-:Y:S01]  /*bf50*/  LDGSTS.E [R248+0x60198], desc[UR26][R150.64], P6 ;  /* 0x6019800096f87fae */ /* 0x000fe2000b1a101a */
[C---:B------:R-:W-:Y:S02]  /*bf60*/  SEL R119, R0.reuse, RZ, !P5 ;  /* 0x000000ff00777207 */ /* 0x040fe40006800000 */
[----:B------:R-:W-:Y:S02]  /*bf70*/  ISETP.NE.U32.AND P5, PT, R133, RZ, PT ;  /* 0x000000ff8500720c */ /* 0x000fe40003fa5070 */
[----:B------:R-:W-:Y:S02]  /*bf80*/  SEL R118, R0, RZ, !P4 ;  /* 0x000000ff00767207 */ /* 0x000fe40006000000 */
[----:B------:R-:W-:Y:S02]  /*bf90*/  ISETP.NE.U32.AND P2, PT, R119, RZ, PT ;  /* 0x000000ff7700720c */ /* 0x000fe40003f45070 */
[----:B------:R-:W-:-:S02]  /*bfa0*/  ISETP.NE.U32.AND P4, PT, R118, RZ, PT ;  /* 0x000000ff7600720c */ /* 0x000fc40003f85070 */
[C---:B------:R-:W-:Y:S01]  /*bfb0*/  LOP3.LUT R216, R121.reuse, 0x70, RZ, 0xfc, !PT ;  /* 0x0000007079d87812 */ /* 0x040fe200078efcff */
[----:B------:R-:W-:Y:S01]  /*bfc0*/  LDGSTS.E [R248+0x601a0], desc[UR26][R148.64], P3 ;  /* 0x601a000094f87fae */ /* 0x000fe200099a101a */
[C---:B------:R-:W-:Y:S02]  /*bfd0*/  LOP3.LUT R215, R121.reuse, 0x72, RZ, 0xfc, !PT ;  /* 0x0000007279d77812 */ /* 0x040fe400078efcff */
[-C--:B------:R-:W-:Y:S01]  /*bfe0*/  ISETP.GE.AND P6, PT, R216, R249.reuse, PT ;  /* 0x000000f9d800720c */ /* 0x080fe20003fc6270 */
[----:B------:R-:W-:Y:S01]  /*bff0*/  LDGSTS.E [R248+0x601a8], desc[UR26][R146.64], P5 ;  /* 0x601a800092f87fae */ /* 0x000fe2000a9a101a */
[----:B------:R-:W-:Y:S02]  /*c000*/  LOP3.LUT R119, R121, 0x76, RZ, 0xfc, !PT ;  /* 0x0000007679777812 */ /* 0x000fe400078efcff */
[----:B------:R-:W-:Y:S01]  /*c010*/  ISETP.GE.AND P3, PT, R215, R249, PT ;  /* 0x000000f9d700720c */ /* 0x000fe20003f66270 */
[----:B------:R-:W-:Y:S01]  /*c020*/  LDGSTS.E [R248+0x601b0], desc[UR26][R144.64], P2 ;  /* 0x601b000090f87fae */ /* 0x000fe200091a101a */
[----:B------:R-:W-:-:S02]  /*c030*/  SEL R118, R0, RZ, !P6 ;  /* 0x000000ff00767207 */ /* 0x000fc40007000000 */
[----:B------:R-:W-:Y:S01]  /*c040*/  LOP3.LUT R214, R121, 0x74, RZ, 0xfc, !PT ;  /* 0x0000007479d67812 */ /* 0x000fe200078efcff */
[----:B------:R-:W-:Y:S01]  /*c050*/  LDGSTS.E [R248+0x601b8], desc[UR26][R142.64], P4 ;  /* 0x601b80008ef87fae */ /* 0x000fe2000a1a101a */
[-C--:B------:R-:W-:Y:S02]  /*c060*/  ISETP.GE.AND P5, PT, R119, R249.reuse, PT ;  /* 0x000000f97700720c */ /* 0x080fe40003fa6270 */
[----:B------:R-:W-:Y:S02]  /*c070*/  LOP3.LUT R216, R121, 0x78, RZ, 0xfc, !PT ;  /* 0x0000007879d87812 */ /* 0x000fe400078efcff */
[----:B------:R-:W-:Y:S02]  /*c080*/  SEL R133, R0, RZ, !P3 ;  /* 0x000000ff00857207 */ /* 0x000fe40005800000 */
[----:B------:R-:W-:Y:S02]  /*c090*/  ISETP.NE.U32.AND P3, PT, R118, RZ, PT ;  /* 0x000000ff7600720c */ /* 0x000fe40003f65070 */
[----:B------:R-:W-:-:S02]  /*c0a0*/  ISETP.GE.AND P6, PT, R214, R249, PT ;  /* 0x000000f9d600720c */ /* 0x000fc40003fc6270 */
[----:B------:R-:W-:Y:S01]  /*c0b0*/  SEL R118, R0, RZ, !P5 ;  /* 0x000000ff00767207 */ /* 0x000fe20006800000 */
[----:B------:R-:W1:Y:S01]  /*c0c0*/  S2R R251, SR_TID.X ;  /* 0x0000000000fb7919 */ /* 0x000e620000002100 */
[----:B------:R-:W-:Y:S02]  /*c0d0*/  LOP3.LUT R214, R121, 0x7c, RZ, 0xfc, !PT ;  /* 0x0000007c79d67812 */ /* 0x000fe400078efcff */
[-C--:B------:R-:W-:Y:S02]  /*c0e0*/  ISETP.GE.AND P4, PT, R216, R249.reuse, PT ;  /* 0x000000f9d800720c */ /* 0x080fe40003f86270 */
[----:B------:R-:W-:Y:S02]  /*c0f0*/  ISETP.NE.U32.AND P5, PT, R118, RZ, PT ;  /* 0x000000ff7600720c */ /* 0x000fe40003fa5070 */
[----:B------:R-:W-:Y:S01]  /*c100*/  SEL R118, R0, RZ, !P4 ;  /* 0x000000ff00767207 */ /* 0x000fe20006000000 */
[----:B------:R-:W-:Y:S01]  /*c110*/  LDGSTS.E [R248+0x601c0], desc[UR26][R140.64], P3 ;  /* 0x601c00008cf87fae */ /* 0x000fe200099a101a */
[----:B------:R-:W-:-:S02]  /*c120*/  ISETP.GE.AND P4, PT, R214, R249, PT ;  /* 0x000000f9d600720c */ /* 0x000fc40003f86270 */
[----:B------:R-:W2:Y:S01]  /*c130*/  S2R R214, SR_TID.X ;  /* 0x0000000000d67919 */ /* 0x000ea20000002100 */
[----:B------:R-:W-:Y:S02]  /*c140*/  LOP3.LUT R215, R121, 0x7a, RZ, 0xfc, !PT ;  /* 0x0000007a79d77812 */ /* 0x000fe400078efcff */
[C---:B------:R-:W-:Y:S02]  /*c150*/  SEL R119, R0.reuse, RZ, !P6 ;  /* 0x000000ff00777207 */ /* 0x040fe40007000000 */
[----:B------:R-:W-:Y:S02]  /*c160*/  ISETP.GE.AND P3, PT, R215, R249, PT ;  /* 0x000000f9d700720c */ /* 0x000fe40003f66270 */
[----:B------:R-:W-:Y:S02]  /*c170*/  ISETP.NE.U32.AND P6, PT, R133, RZ, PT ;  /* 0x000000ff8500720c */ /* 0x000fe40003fc5070 */
[----:B------:R-:W-:Y:S02]  /*c180*/  ISETP.NE.U32.AND P2, PT, R119, RZ, PT ;  /* 0x000000ff7700720c */ /* 0x000fe40003f45070 */
[----:B------:R-:W-:-:S02]  /*c190*/  SEL R133, R0, RZ, !P3 ;  /* 0x000000ff00857207 */ /* 0x000fc40005800000 */
[----:B------:R-:W-:Y:S01]  /*c1a0*/  ISETP.NE.U32.AND P3, PT, R118, RZ, PT ;  /* 0x000000ff7600720c */ /* 0x000fe20003f65070 */
[----:B------:R-:W-:Y:S01]  /*c1b0*/  VIADD R252, R249, 0xffffff80 ;  /* 0xffffff80f9fc7836 */ /* 0x000fe20000000000 */
[----:B------:R-:W-:Y:S01]  /*c1c0*/  LOP3.LUT R119, R121, 0x7e, RZ, 0xfc, !PT ;  /* 0x0000007e79777812 */ /* 0x000fe200078efcff */
[----:B------:R3:W-:Y:S04]  /*c1d0*/  STL.64 [R1+0x870], R120 ;  /* 0x0008707801007387 */ /* 0x0007e80000100a00 */
[----:B------:R-:W-:Y:S04]  /*c1e0*/  LDGSTS.E [R248+0x601c8], desc[UR26][R138.64], P6 ;  /* 0x601c80008af87fae */ /* 0x000fe8000b1a101a */
[----:B------:R-:W-:Y:S04]  /*c1f0*/  LDGSTS.E [R248+0x601d0], desc[UR26][R136.64], P2 ;  /* 0x601d000088f87fae */ /* 0x000fe800091a101a */
[----:B------:R-:W-:Y:S01]  /*c200*/  LDGSTS.E [R248+0x601d8], desc[UR26][R134.64], P5 ;  /* 0x601d800086f87fae */ /* 0x000fe2000a9a101a */
[----:B-1----:R-:W-:-:S03]  /*c210*/  LOP3.LUT R243, R251, 0x7f, RZ, 0xc0, !PT ;  /* 0x0000007ffbf37812 */ /* 0x002fc600078ec0ff */
[----:B------:R-:W-:Y:S01]  /*c220*/  LDGSTS.E [R248+0x601e0], desc[UR26][R130.64], P3 ;  /* 0x601e000082f87fae */ /* 0x000fe200099a101a */
[----:B------:R-:W-:Y:S02]  /*c230*/  ISETP.GE.AND P3, PT, R121, R252, PT ;  /* 0x000000fc7900720c */ /* 0x000fe40003f66270 */
[----:B---3--:R-:W1:Y:S01]  /*c240*/  S2R R121, SR_TID.X ;  /* 0x0000000000797919 */ /* 0x008e620000002100 */
[-C--:B------:R-:W-:Y:S02]  /*c250*/  ISETP.GE.AND P6, PT, R119, R249.reuse, PT ;  /* 0x000000f97700720c */ /* 0x080fe40003fc6270 */
[----:B------:R-:W-:Y:S01]  /*c260*/  SEL R119, R0, RZ, !P4 ;  /* 0x000000ff00777207 */ /* 0x000fe20006000000 */
[----:B------:R-:W-:Y:S01]  /*c270*/  VIADD R247, R249, 0x7f ;  /* 0x0000007ff9f77836 */ /* 0x000fe20000000000 */
[----:B------:R-:W-:Y:S02]  /*c280*/  ISETP.NE.U32.AND P4, PT, R133, RZ, PT ;  /* 0x000000ff8500720c */ /* 0x000fe40003f85070 */
[----:B------:R-:W-:-:S02]  /*c290*/  ISETP.GE.AND P5, PT, R243, R249, PT ;  /* 0x000000f9f300720c */ /* 0x000fc40003fa6270 */
[----:B--2---:R-:W-:-:S04]  /*c2a0*/  SHF.R.U32.HI R249, RZ, 0x7, R214 ;  /* 0x00000007fff97819 */ /* 0x004fc800000116d6 */
[----:B------:R-:W-:Y:S02]  /*c2b0*/  SGXT.U32 R249, R249, 0x1 ;  /* 0x00000001f9f9781a */ /* 0x000fe40000000000 */
[----:B------:R-:W-:Y:S02]  /*c2c0*/  SEL R118, R0, RZ, !P6 ;  /* 0x000000ff00767207 */ /* 0x000fe40007000000 */
[----:B------:R-:W-:Y:S01]  /*c2d0*/  LOP3.LUT R249, R249, 0x2, RZ, 0xfc, !PT ;  /* 0x00000002f9f97812 */ /* 0x000fe200078efcff */
[----:B------:R-:W-:Y:S01]  /*c2e0*/  LDGSTS.E [R248+0x601e8], desc[UR26][R128.64], P4 ;  /* 0x601e800080f87fae */ /* 0x000fe2000a1a101a */
[----:B------:R-:W-:Y:S02]  /*c2f0*/  ISETP.NE.U32.AND P2, PT, R119, RZ, PT ;  /* 0x000000ff7700720c */ /* 0x000fe40003f45070 */
[----:B------:R-:W-:Y:S01]  /*c300*/  ISETP.NE.U32.AND P6, PT, R118, RZ, PT ;  /* 0x000000ff7600720c */ /* 0x000fe20003fc5070 */
[----:B------:R-:W-:Y:S01]  /*c310*/  IMAD R133, R251, 0x100, R251 ;  /* 0x00000100fb857824 */ /* 0x000fe200078e02fb */
[----:B------:R-:W-:-:S02]  /*c320*/  ISETP.GE.AND P4, PT, R249, R252, PT ;  /* 0x000000fcf900720c */ /* 0x000fc40003f86270 */
[----:B------:R-:W-:Y:S01]  /*c330*/  SHF.R.U32.HI R249, RZ, 0x7, R214 ;  /* 0x00000007fff97819 */ /* 0x000fe200000116d6 */
[----:B------:R-:W-:-:S03]  /*c340*/  IMAD.SHL.U32 R118, R133, 0x4, RZ ;  /* 0x0000000485767824 */ /* 0x000fc600078e00ff */
[----:B------:R-:W-:Y:S02]  /*c350*/  SGXT.U32 R249, R249, 0x1 ;  /* 0x00000001f9f9781a */ /* 0x000fe40000000000 */
[----:B------:R-:W-:Y:S01]  /*c360*/  SHF.R.S32.HI R250, RZ, 0x7, R251 ;  /* 0x00000007fffa7819 */ /* 0x000fe200000114fb */
[----:B------:R-:W-:Y:S01]  /*c370*/  LDGSTS.E [R248+0x601f0], desc[UR26][R126.64], P2 ;  /* 0x601f00007ef87fae */ /* 0x000fe200091a101a */
[----:B------:R-:W-:Y:S02]  /*c380*/  LOP3.LUT R249, R249, 0x4, RZ, 0xfc, !PT ;  /* 0x00000004f9f97812 */ /* 0x000fe400078efcff */
[----:B------:R-:W-:Y:S01]  /*c390*/  LOP3.LUT R119, R118, 0x1807c, RZ, 0xc0, !PT ;  /* 0x0001807c76777812 */ /* 0x000fe200078ec0ff */
[----:B------:R-:W-:Y:S01]  /*c3a0*/  LDGSTS.E [R248+0x601f8], desc[UR26][R124.64], P6 ;  /* 0x601f80007cf87fae */ /* 0x000fe2000b1a101a */
[----:B------:R-:W-:Y:S02]  /*c3b0*/  SEL R118, R0, RZ, !P5 ;  /* 0x000000ff00767207 */ /* 0x000fe40006800000 */
[----:B------:R-:W-:Y:S01]  /*c3c0*/  ISETP.GT.AND P5, PT, R247, 0xff, PT ;  /* 0x000000fff700780c */ /* 0x000fe20003fa4270 */
[----:B------:R-:W0:Y:S01]  /*c3d0*/  LDGDEPBAR ;  /* 0x00000000000079af */ /* 0x000e220000000000 */
[----:B------:R-:W-:-:S02]  /*c3e0*/  SEL R0, RZ, 0x4, P3 ;  /* 0x00000004ff007807 */ /* 0x000fc40001800000 */
[----:B------:R-:W-:Y:S02]  /*c3f0*/  ISETP.GE.AND P6, PT, R249, R252, PT ;  /* 0x000000fcf900720c */ /* 0x000fe40003fc6270 */
[----:B------:R-:W-:Y:S02]  /*c400*/  SGXT R133, R250, 0x1 ;  /* 0x00000001fa85781a */ /* 0x000fe40000000200 */
[----:B-1----:R-:W-:Y:S02]  /*c410*/  LOP3.LUT R120, R121, 0x7f, RZ, 0xc0, !PT ;  /* 0x0000007f79787812 */ /* 0x002fe400078ec0ff */
[----:B------:R-:W-:Y:S02]  /*c420*/  SHF.R.U32.HI R249, RZ, 0x7, R251 ;  /* 0x00000007fff97819 */ /* 0x000fe400000116fb */
[----:B------:R-:W-:Y:S02]  /*c430*/  ISETP.NE.U32.AND P3, PT, R118, RZ, PT ;  /* 0x000000ff7600720c */ /* 0x000fe40003f65070 */
[----:B------:R-:W-:-:S02]  /*c440*/  SEL R118, R0, RZ, P5 ;  /* 0x000000ff00767207 */ /* 0x000fc40002800000 */
[----:B------:R-:W-:Y:S02]  /*c450*/  SEL R0, RZ, 0x4, P4 ;  /* 0x00000004ff007807 */ /* 0x000fe40002000000 */
[----:B------:R-:W-:Y:S02]  /*c460*/  LOP3.LUT R119, R119, 0x90, R133, 0x78, !PT ;  /* 0x0000009077777812 */ /* 0x000fe400078e7885 */
[----:B------:R-:W-:Y:S02]  /*c470*/  ISETP.GE.AND P4, PT, R120, R252, PT ;  /* 0x000000fc7800720c */ /* 0x000fe40003f86270 */
[----:B------:R-:W-:Y:S02]  /*c480*/  SGXT.U32 R249, R249, 0x1 ;  /* 0x00000001f9f9781a */ /* 0x000fe40000000000 */
[----:B------:R-:W-:Y:S02]  /*c490*/  ISETP.NE.U32.AND P2, PT, R118, RZ, PT ;  /* 0x000000ff7600720c */ /* 0x000fe40003f45070 */
[----:B------:R-:W-:-:S02]  /*c4a0*/  SEL R118, RZ, 0x4, P4 ;  /* 0x00000004ff767807 */ /* 0x000fc40002000000 */
[----:B------:R-:W-:Y:S02]  /*c4b0*/  LOP3.LUT R249, R249, 0x6, RZ, 0xfc, !PT ;  /* 0x00000006f9f97812 */ /* 0x000fe400078efcff */
[----:B------:R-:W-:Y:S02]  /*c4c0*/  SEL R214, RZ, 0x4, P6 ;  /* 0x00000004ffd67807 */ /* 0x000fe40003000000 */
[----:B------:R-:W-:Y:S01]  /*c4d0*/  LOP3.LUT R215, R119, 0x60, RZ, 0x3c, !PT ;  /* 0x0000006077d77812 */ /* 0x000fe200078e3cff */
[----:B------:R1:W-:Y:S01]  /*c4e0*/  STL [R1+0xa0], R118 ;  /* 0x0000a07601007387 */ /* 0x0003e20000100800 */
[----:B------:R-:W-:Y:S02]  /*c4f0*/  ISETP.GE.AND P6, PT, R249, R252, PT ;  /* 0x000000fcf900720c */ /* 0x000fe40003fc6270 */
[----:B------:R-:W-:Y:S01]  /*c500*/  SEL R252, R214, RZ, P5 ;  /* 0x000000ffd6fc7207 */ /* 0x000fe20002800000 */
[----:B------:R-:W-:Y:S01]  /*c510*/  VIADD R250, R215, UR9 ;  /* 0x00000009d7fa7c36 */ /* 0x000fe20008000000 */
[----:B------:R-:W2:Y:S04]  /*c520*/  LDL.64 R216, [R1+0x38] ;  /* 0x0000380001d87983 */ /* 0x000ea80000100a00 */
[----:B------:R-:W3:Y:S04]  /*c530*/  LDL.64 R214, [R1+0x10] ;  /* 0x0000100001d67983 */ /* 0x000ee80000100a00 */
[----:B------:R-:W2:Y:S04]  /*c540*/  LDL.64 R218, [R1+0x58] ;  /* 0x0000580001da7983 */ /* 0x000ea80000100a00 */
[----:B------:R-:W4:Y:S04]  /*c550*/  LDL.64 R220, [R1+0x78] ;  /* 0x0000780001dc7983 */ /* 0x000f280000100a00 */
        /* <DEDUP_REMOVED lines=12> */
[----:B------:R-:W4:Y:S01]  /*c620*/  LDL.64 R248, [R1+0x458] ;  /* 0x0004580001f87983 */ /* 0x000f220000100a00 */
[----:B------:R-:W-:-:S04]  /*c630*/  SEL R0, R0, RZ, P5 ;  /* 0x000000ff00007207 */ /* 0x000fc80002800000 */
[----:B------:R-:W-:Y:S01]  /*c640*/  ISETP.NE.U32.AND P4, PT, R0, RZ, PT ;  /* 0x000000ff0000720c */ /* 0x000fe20003f85070 */
[----:B------:R-:W-:-:S05]  /*c650*/  VIADD R0, R119, UR9 ;  /* 0x0000000977007c36 */ /* 0x000fca0008000000 */
[----:B------:R-:W-:Y:S04]  /*c660*/  LDGSTS.E [R0], desc[UR26][R122.64], P3 ;  /* 0x000000007a007fae */ /* 0x000fe800099a101a */
[----:B------:R-:W-:Y:S04]  /*c670*/  LDGSTS.E [R0+0x400], desc[UR26][R110.64], P3 ;  /* 0x004000006e007fae */ /* 0x000fe800099a101a */
        /* <DEDUP_REMOVED lines=13> */
[----:B---3--:R-:W-:Y:S04]  /*c750*/  LDGSTS.E [R0+0x3c00], desc[UR26][R214.64], P3 ;  /* 0x03c00000d6007fae */ /* 0x008fe800099a101a */
[----:B--2---:R-:W-:Y:S04]  /*c760*/  LDGSTS.E [R0+0x4000], desc[UR26][R216.64], P3 ;  /* 0x04000000d8007fae */ /* 0x004fe800099a101a */
[----:B------:R-:W-:Y:S04]  /*c770*/  LDGSTS.E [R0+0x4400], desc[UR26][R218.64], P3 ;  /* 0x04400000da007fae */ /* 0x000fe800099a101a */
[----:B------:R-:W2:Y:S04]  /*c780*/  LDL.64 R214, [R1+0x20] ;  /* 0x0000200001d67983 */ /* 0x000ea80000100a00 */
[----:B------:R-:W3:Y:S04]  /*c790*/  LDL.64 R216, [R1+0x40] ;  /* 0x0000400001d87983 */ /* 0x000ee80000100a00 */
[----:B----4-:R-:W-:Y:S04]  /*c7a0*/  LDGSTS.E [R0+0x4800], desc[UR26][R220.64], P3 ;  /* 0x04800000dc007fae */ /* 0x010fe800099a101a */
[----:B------:R-:W4:Y:S04]  /*c7b0*/  LDL.64 R218, [R1+0x60] ;  /* 0x0000600001da7983 */ /* 0x000f280000100a00 */
[----:B------:R-:W-:Y:S04]  /*c7c0*/  LDGSTS.E [R0+0x4c00], desc[UR26][R222.64], P3 ;  /* 0x04c00000de007fae */ /* 0x000fe800099a101a */
        /* <DEDUP_REMOVED lines=25> */
[----:B------:R-:W4:Y:S01]  /*c960*/  LDL.64 R248, [R1+0x468] ;  /* 0x0004680001f87983 */ /* 0x000f220000100a00 */
[----:B-1----:R-:W-:-:S05]  /*c970*/  LOP3.LUT R118, R119, 0x20, RZ, 0x3c, !PT ;  /* 0x0000002077767812 */ /* 0x002fca00078e3cff */
[----:B------:R-:W-:-:S05]  /*c980*/  VIADD R118, R118, UR9 ;  /* 0x0000000976767c36 */ /* 0x000fca0008000000 */
        /* <DEDUP_REMOVED lines=15> */
[----:B--2---:R-:W-:Y:S04]  /*ca80*/  LDGSTS.E [R118+0x3d00], desc[UR26][R214.64], P3 ;  /* 0x03d00000d6767fae */ /* 0x004fe800099a101a */
[----:B---3--:R-:W-:Y:S04]  /*ca90*/  LDGSTS.E [R118+0x4100], desc[UR26][R216.64], P3 ;  /* 0x04100000d8767fae */ /* 0x008fe800099a101a */
[----:B------:R-:W2:Y:S04]  /*caa0*/  LDL.64 R214, [R1+0x28] ;  /* 0x0000280001d67983 */ /* 0x000ea80000100a00 */
[----:B----4-:R-:W-:Y:S04]  /*cab0*/  LDGSTS.E [R118+0x4500], desc[UR26][R218.64], P3 ;  /* 0x04500000da767fae */ /* 0x010fe800099a101a */
[----:B------:R-:W3:Y:S04]  /*cac0*/  LDL.64 R216, [R1+0x48] ;  /* 0x0000480001d87983 */ /* 0x000ee80000100a00 */
        /* <DEDUP_REMOVED lines=29> */
[----:B------:R-:W-:-:S05]  /*cca0*/  LOP3.LUT R133, R119, 0x40, RZ, 0x3c, !PT ;  /* 0x0000004077857812 */ /* 0x000fca00078e3cff */
        /* <DEDUP_REMOVED lines=16> */
[----:B------:R1:W-:Y:S04]  /*cdb0*/  STL.64 [R1+0x8b8], R118 ;  /* 0x0008b87601007387 */ /* 0x0003e80000100a00 */
[----:B-1----:R-:W4:Y:S04]  /*cdc0*/  LDL.64 R118, [R1+0x218] ;  /* 0x0002180001767983 */ /* 0x002f280000100a00 */
        /* <DEDUP_REMOVED lines=8> */
[----:B------:R-:W2:Y:S04]  /*ce50*/  LDL.64 R220, [R1+0x98] ;  /* 0x0000980001dc7983 */ /* 0x000ea80000100a00 */
        /* <DEDUP_REMOVED lines=23> */
[----:B------:R-:W3:Y:S04]  /*cfd0*/  LDL.64 R246, [R1+0x278] ;  /* 0x0002780001f67983 */ /* 0x000ee80000100a00 */
[----:B------:R-:W-:Y:S04]  /*cfe0*/  LDGSTS.E [R250+0x300], desc[UR26][R112.64], P3 ;  /* 0x0030000070fa7fae */ /* 0x000fe800099a101a */
[----:B------:R-:W4:Y:S04]  /*cff0*/  LDL.LU.64 R248, [R1+0x8] ;  /* 0x0000080001f87983 */ /* 0x000f280000300a00 */
[----:B------:R1:W-:Y:S04]  /*d000*/  STL.64 [R1+0x8a8], R132 ;  /* 0x0008a88401007387 */ /* 0x0003e80000100a00 */
[----:B------:R-:W-:Y:S04]  /*d010*/  LDGSTS.E [R250+0x700], desc[UR26][R104.64], P3 ;  /* 0x0070000068fa7fae */ /* 0x000fe800099a101a */
[----:B------:R-:W-:Y:S04]  /*d020*/  LDGSTS.E [R250+0xb00], desc[UR26][R96.64], P3 ;  /* 0x00b0000060fa7fae */ /* 0x000fe800099a101a */
[----:B-1----:R-:W4:Y:S04]  /*d030*/  LDL.64 R132, [R1+0x480] ;  /* 0x0004800001847983 */ /* 0x002f280000100a00 */
        /* <DEDUP_REMOVED lines=10> */
[----:B------:R-:W-:Y:S01]  /*d0e0*/  LDGSTS.E [R250+0x3700], desc[UR26][R8.64], P3 ;  /* 0x0370000008fa7fae */ /* 0x000fe200099a101a */
[----:B------:R-:W-:-:S06]  /*d0f0*/  USHF.L.U32 UR14, UR14, 0x7, URZ ;  /* 0x000000070e0e7899 */ /* 0x000fcc00080006ff */
[----:B------:R-:W-:Y:S01]  /*d100*/  IMAD.U32 R251, RZ, RZ, UR14 ;  /* 0x0000000efffb7e24 */ /* 0x000fe2000f8e00ff */
[----:B--2---:R-:W-:Y:S04]  /*d110*/  LDGSTS.E [R250+0x3b00], desc[UR26][R244.64], P3 ;  /* 0x03b00000f4fa7fae */ /* 0x004fe800099a101a */
[----:B------:R-:W-:Y:S04]  /*d120*/  LDGSTS.E [R250+0x3f00], desc[UR26][R214.64], P3 ;  /* 0x03f00000d6fa7fae */ /* 0x000fe800099a101a */
[----:B---3--:R-:W-:Y:S04]  /*d130*/  LDGSTS.E [R250+0x4300], desc[UR26][R216.64], P3 ;  /* 0x04300000d8fa7fae */ /* 0x008fe800099a101a */
[----:B----4-:R-:W-:Y:S04]  /*d140*/  LDGSTS.E [R250+0x4700], desc[UR26][R218.64], P3 ;  /* 0x04700000dafa7fae */ /* 0x010fe800099a101a */
        /* <DEDUP_REMOVED lines=10> */
[----:B------:R1:W-:Y:S04]  /*d1f0*/  LDGSTS.E [R250+0x7300], desc[UR26][R118.64], P3 ;  /* 0x0730000076fa7fae */ /* 0x0003e800099a101a */
[----:B------:R-:W-:Y:S04]  /*d200*/  LDGSTS.E [R250+0x7700], desc[UR26][R240.64], P3 ;  /* 0x07700000f0fa7fae */ /* 0x000fe800099a101a */
[----:B------:R-:W-:Y:S01]  /*d210*/  LDGSTS.E [R250+0x7b00], desc[UR26][R246.64], P3 ;  /* 0x07b00000f6fa7fae */ /* 0x000fe200099a101a */
[----:B-1----:R-:W1:Y:S03]  /*d220*/  S2R R119, SR_TID.X ;  /* 0x0000000000777919 */ /* 0x002e660000002100 */
[----:B------:R2:W-:Y:S04]  /*d230*/  LDGSTS.E [R250+0x7f00], desc[UR26][R132.64], P3 ;  /* 0x07f0000084fa7fae */ /* 0x0005e800099a101a */
[----:B------:R-:W0:Y:S04]  /*d240*/  LDGDEPBAR ;  /* 0x00000000000079af */ /* 0x000e280000000000 */
[----:B------:R-:W3:Y:S04]  /*d250*/  LDL.LU.64 R244, [R1] ;  /* 0x0000000001f47983 */ /* 0x000ee80000300a00 */
[----:B------:R-:W4:Y:S04]  /*d260*/  LDL.LU.64 R214, [R1+0x948] ;  /* 0x0009480001d67983 */ /* 0x000f280000300a00 */
[----:B------:R-:W4:Y:S04]  /*d270*/  LDL.LU.64 R216, [R1+0x940] ;  /* 0x0009400001d87983 */ /* 0x000f280000300a00 */
[----:B------:R-:W4:Y:S04]  /*d280*/  LDL.LU.64 R218, [R1+0x938] ;  /* 0x0009380001da7983 */ /* 0x000f280000300a00 */
[----:B------:R-:W4:Y:S01]  /*d290*/  LDL.LU.64 R220, [R1+0x930] ;  /* 0x0009300001dc7983 */ /* 0x000f220000300a00 */
[----:B-1----:R-:W-:-:S03]  /*d2a0*/  SHF.R.U32.HI R118, RZ, 0x7, R119 ;  /* 0x00000007ff767819 */ /* 0x002fc60000011677 */
[----:B------:R-:W4:Y:S01]  /*d2b0*/  LDL.LU.64 R222, [R1+0x928] ;  /* 0x0009280001de7983 */ /* 0x000f220000300a00 */
[----:B------:R-:W-:-:S03]  /*d2c0*/  LOP3.LUT R119, R119, 0x80, RZ, 0xc0, !PT ;  /* 0x0000008077777812 */ /* 0x000fc600078ec0ff */
[----:B------:R-:W4:Y:S01]  /*d2d0*/  LDL.LU.64 R224, [R1+0x920] ;  /* 0x0009200001e07983 */ /* 0x000f220000300a00 */
[----:B--2---:R-:W-:-:S03]  /*d2e0*/  SHF.R.U32.HI R133, RZ, 0x5, R119 ;  /* 0x00000005ff857819 */ /* 0x004fc60000011677 */
[----:B------:R-:W2:Y:S02]  /*d2f0*/  LDL.LU.64 R226, [R1+0x918] ;  /* 0x0009180001e27983 */ /* 0x000ea40000300a00 */
[----:B------:R-:W-:Y:S02]  /*d300*/  IMAD R133, R243, 0x200, R133 ;  /* 0x00000200f3857824 */ /* 0x000fe400078e0285 */
[----:B------:R-:W2:Y:S01]  /*d310*/  LDL.LU.64 R228, [R1+0x910] ;  /* 0x0009100001e47983 */ /* 0x000ea20000300a00 */
[----:B------:R-:W-:-:S03]  /*d320*/  IMAD.WIDE R248, R251, 0x4, R248 ;  /* 0x00000004fbf87825 */ /* 0x000fc600078e02f8 */
[----:B------:R-:W2:Y:S01]  /*d330*/  LDL.LU.64 R230, [R1+0x908] ;  /* 0x0009080001e67983 */ /* 0x000ea20000300a00 */
[----:B------:R-:W-:Y:S01]  /*d340*/  VIADD R133, R133, UR9 ;  /* 0x0000000985857c36 */ /* 0x000fe20008000000 */
[----:B------:R-:W-:Y:S06]  /*d350*/  BAR.SYNC.DEFER_BLOCKING 0x0 ;  /* 0x0000000000007b1d */ /* 0x000fec0000010000 */
[----:B------:R-:W2:Y:S04]  /*d360*/  LDL.LU.64 R232, [R1+0x900] ;  /* 0x0009000001e87983 */ /* 0x000ea80000300a00 */
[----:B------:R-:W2:Y:S04]  /*d370*/  LDL.LU.64 R234, [R1+0x8f8] ;  /* 0x0008f80001ea7983 */ /* 0x000ea80000300a00 */
[----:B------:R-:W2:Y:S04]  /*d380*/  LDL.LU.64 R236, [R1+0x8f0] ;  /* 0x0008f00001ec7983 */ /* 0x000ea80000300a00 */
[----:B------:R-:W2:Y:S04]  /*d390*/  LDL.LU.64 R238, [R1+0x8e8] ;  /* 0x0008e80001ee7983 */ /* 0x000ea80000300a00 */
[----:B------:R-:W2:Y:S04]  /*d3a0*/  LDL.LU.64 R240, [R1+0x8e0] ;  /* 0x0008e00001f07983 */ /* 0x000ea80000300a00 */
[----:B------:R-:W2:Y:S04]  /*d3b0*/  LDL.LU.64 R246, [R1+0x8d8] ;  /* 0x0008d80001f67983 */ /* 0x000ea80000300a00 */
[----:B------:R1:W-:Y:S04]  /*d3c0*/  STL.64 [R1+0x450], R248 ;  /* 0x000450f801007387 */ /* 0x0003e80000100a00 */
[----:B------:R-:W-:Y:S01]  /*d3d0*/  @!PT LDS RZ, [RZ] ;  /* 0x00000000fffff984 */ /* 0x000fe20000000800 */
[----:B------:R-:W-:Y:S01]  /*d3e0*/  @!PT LDS RZ, [RZ] ;  /* 0x00000000fffff984 */ /* 0x000fe20000000800 */
[----:B------:R-:W-:Y:S01]  /*d3f0*/  @!PT LDS RZ, [RZ] ;  /* 0x00000000fffff984 */ /* 0x000fe20000000800 */
[----:B------:R1:W-:Y:S04]  /*d400*/  LDGSTS.E [R133+0x70000], desc[UR26][R248.64], P2 ;  /* 0x70000000f8857fae */ /* 0x0003e800091a101a */
[----:B-1----:R-:W2:Y:S01]  /*d410*/  LDL.LU.64 R248, [R1+0x8d0] ;  /* 0x0008d00001f87983 */ /* 0x002ea20000300a00 */
[----:B------:R-:W1:Y:S01]  /*d420*/  S2R R119, SR_TID.X ;  /* 0x0000000000777919 */ /* 0x000e620000002100 */
[----:B------:R-:W-:-:S02]  /*d430*/  ISETP.NE.U32.AND P3, PT, R252, RZ, PT ;  /* 0x000000fffc00720c */ /* 0x000fc40003f65070 */
[----:B------:R-:W1:Y:S01]  /*d440*/  LDC R252, c[0x0][0x3a0] ;  /* 0x0000e800fffc7b82 */ /* 0x000e620000000800 */
[----:B------:R-:W-:Y:S02]  /*d450*/  SGXT.U32 R118, R118, 0x1 ;  /* 0x000000017676781a */ /* 0x000fe40000000000 */
[----:B------:R-:W-:Y:S02]  /*d460*/  SEL R242, RZ, 0x4, P6 ;  /* 0x00000004fff27807 */ /* 0x000fe40003000000 */
[----:B------:R-:W-:Y:S01]  /*d470*/  LOP3.LUT R118, R118, 0x8, RZ, 0xfc, !PT ;  /* 0x0000000876767812 */ /* 0x000fe200078efcff */
[----:B-1----:R-:W-:Y:S01]  /*d480*/  VIADD R252, R252, 0xffffff80 ;  /* 0xffffff80fcfc7836 */ /* 0x002fe20000000000 */
[----:B------:R-:W-:-:S04]  /*d490*/  SHF.R.U32.HI R243, RZ, 0x7, R119 ;  /* 0x00000007fff37819 */ /* 0x000fc80000011677 */
[----:B------:R-:W-:Y:S02]  /*d4a0*/  ISETP.GE.AND P6, PT, R118, R252, PT ;  /* 0x000000fc7600720c */ /* 0x000fe40003fc6270 */
[----:B------:R-:W-:Y:S02]  /*d4b0*/  SGXT.U32 R243, R243, 0x1 ;  /* 0x00000001f3f3781a */ /* 0x000fe40000000000 */
[----:B------:R-:W-:Y:S02]  /*d4c0*/  SEL R118, R242, RZ, P5 ;  /* 0x000000fff2767207 */ /* 0x000fe40002800000 */
[----:B------:R-:W-:Y:S02]  /*d4d0*/  LOP3.LUT R243, R243, 0xa, RZ, 0xfc, !PT ;  /* 0x0000000af3f37812 */ /* 0x000fe400078efcff */
[----:B------:R-:W-:Y:S02]  /*d4e0*/  ISETP.NE.U32.AND P2, PT, R118, RZ, PT ;  /* 0x000000ff7600720c */ /* 0x000fe40003f45070 */
[----:B------:R-:W-:-:S02]  /*d4f0*/  SEL R118, RZ, 0x4, P6 ;  /* 0x00000004ff767807 */ /* 0x000fc40003000000 */
[----:B------:R-:W-:Y:S01]  /*d500*/  ISETP.GE.AND P6, PT, R243, R252, PT ;  /* 0x000000fcf300720c */ /* 0x000fe20003fc6270 */
[----:B---3--:R-:W-:-:S05]  /*d510*/  IMAD.WIDE R242, R251, 0x4, R244 ;  /* 0x00000004fbf27825 */ /* 0x008fca00078e02f4 */
[----:B------:R1:W-:Y:S01]  /*d520*/  STL.64 [R1+0x448], R242 ;  /* 0x000448f201007387 */ /* 0x0003e20000100a00 */
[----:B--2---:R-:W-:-:S04]  /*d530*/  IMAD.WIDE R244, R251, 0x4, R248 ;  /* 0x00000004fbf47825 */ /* 0x004fc800078e02f8 */
[----:B------:R-:W-:Y:S02]  /*d540*/  IMAD.MOV.U32 R248, RZ, RZ, R242 ;  /* 0x000000fffff87224 */ /* 0x000fe400078e00f2 */
[----:B------:R-:W-:Y:S02]  /*d550*/  IMAD.MOV.U32 R249, RZ, RZ, R243 ;  /* 0x000000fffff97224 */ /* 0x000fe400078e00f3 */
[----:B-1----:R-:W2:Y:S04]  /*d560*/  LDL.LU.64 R242, [R1+0x8c8] ;  /* 0x0008c80001f27983 */ /* 0x002ea80000300a00 */
[----:B------:R1:W-:Y:S04]  /*d570*/  LDGSTS.E [R133+0x70008], desc[UR26][R248.64], P4 ;  /* 0x70008000f8857fae */ /* 0x0003e8000a1a101a */
[----:B------:R3:W-:Y:S04]  /*d580*/  STL.64 [R1+0x440], R244 ;  /* 0x000440f401007387 */ /* 0x0007e80000100a00 */
[----:B------:R-:W-:Y:S04]  /*d590*/  LDGSTS.E [R133+0x70010], desc[UR26][R244.64], P3 ;  /* 0x70010000f4857fae */ /* 0x000fe800099a101a */
[----:B---3--:R-:W3:Y:S01]  /*d5a0*/  LDL.LU.64 R244, [R1+0x8c0] ;  /* 0x0008c00001f47983 */ /* 0x008ee20000300a00 */
[----:B------:R-:W-:-:S04]  /*d5b0*/  SEL R119, R118, RZ, P5 ;  /* 0x000000ff76777207 */ /* 0x000fc80002800000 */
[----:B------:R-:W-:Y:S02]  /*d5c0*/  ISETP.NE.U32.AND P4, PT, R119, RZ, PT ;  /* 0x000000ff7700720c */ /* 0x000fe40003f85070 */
[----:B------:R-:W4:Y:S01]  /*d5d0*/  S2R R119, SR_TID.X ;  /* 0x0000000000777919 */ /* 0x000f220000002100 */
[----:B------:R-:W-:Y:S01]  /*d5e0*/  SEL R118, RZ, 0x4, P6 ;  /* 0x00000004ff767807 */ /* 0x000fe20003000000 */
[----:B------:R-:W4:Y:S01]  /*d5f0*/  S2R R132, SR_TID.X ;  /* 0x0000000000847919 */ /* 0x000f220000002100 */
[----:B-1----:R-:W-:Y:S02]  /*d600*/  IMAD.WIDE R248, R251, 0x4, R246 ;  /* 0x00000004fbf87825 */ /* 0x002fe400078e02f6 */
[----:B------:R-:W-:Y:S02]  /*d610*/  SEL R247, R118, RZ, P5 ;  /* 0x000000ff76f77207 */ /* 0x000fe40002800000 */
[----:B------:R-:W1:Y:S01]  /*d620*/  S2R R118, SR_TID.X ;  /* 0x0000000000767919 */ /* 0x000e620000002100 */
[----:B------:R3:W-:Y:S01]  /*d630*/  LDGSTS.E [R133+0x70018], desc[UR26][R248.64], P2 ;  /* 0x70018000f8857fae */ /* 0x0007e200091a101a */
[----:B----4-:R-:W-:-:S04]  /*d640*/  SHF.R.U32.HI R119, RZ, 0x7, R119 ;  /* 0x00000007ff777819 */ /* 0x010fc80000011677 */
[----:B------:R-:W-:Y:S02]  /*d650*/  SGXT.U32 R119, R119, 0x1 ;  /* 0x000000017777781a */ /* 0x000fe40000000000 */
[----:B------:R-:W-:Y:S02]  /*d660*/  SHF.R.U32.HI R132, RZ, 0x7, R132 ;  /* 0x00000007ff847819 */ /* 0x000fe40000011684 */
[----:B------:R-:W-:Y:S02]  /*d670*/  LOP3.LUT R119, R119, 0xe, RZ, 0xfc, !PT ;  /* 0x0000000e77777812 */ /* 0x000fe400078efcff */
[----:B------:R-:W-:Y:S02]  /*d680*/  SGXT.U32 R132, R132, 0x1 ;  /* 0x000000018484781a */ /* 0x000fe40000000000 */
[----:B------:R-:W-:Y:S02]  /*d690*/  ISETP.GE.AND P3, PT, R119, R252, PT ;  /* 0x000000fc7700720c */ /* 0x000fe40003f66270 */
[----:B-1----:R-:W-:-:S02]  /*d6a0*/  SHF.R.U32.HI R119, RZ, 0x7, R118 ;  /* 0x00000007ff777819 */ /* 0x002fc40000011676 */
[----:B------:R-:W-:Y:S02]  /*d6b0*/  LOP3.LUT R132, R132, 0xc, RZ, 0xfc, !PT ;  /* 0x0000000c84847812 */ /* 0x000fe400078efcff */
[----:B------:R-:W-:Y:S02]  /*d6c0*/  SGXT.U32 R119, R119, 0x1 ;  /* 0x000000017777781a */ /* 0x000fe40000000000 */
[----:B------:R-:W-:Y:S02]  /*d6d0*/  ISETP.GE.AND P6, PT, R132, R252, PT ;  /* 0x000000fc8400720c */ /* 0x000fe40003fc6270 */
[----:B------:R-:W-:Y:S02]  /*d6e0*/  LOP3.LUT R119, R119, 0x10, RZ, 0xfc, !PT ;  /* 0x0000001077777812 */ /* 0x000fe400078efcff */
[----:B------:R-:W-:Y:S02]  /*d6f0*/  SEL R246, RZ, 0x4, P6 ;  /* 0x00000004fff67807 */ /* 0x000fe40003000000 */
[----:B------:R-:W-:-:S02]  /*d700*/  ISETP.NE.U32.AND P2, PT, R247, RZ, PT ;  /* 0x000000fff700720c */ /* 0x000fc40003f45070 */
[----:B------:R-:W-:Y:S01]  /*d710*/  ISETP.GE.AND P6, PT, R119, R252, PT ;  /* 0x000000fc7700720c */ /* 0x000fe20003fc6270 */
[----:B------:R3:W-:Y:S01]  /*d720*/  STL.64 [R1+0x438], R248 ;  /* 0x000438f801007387 */ /* 0x0007e20000100a00 */
[----:B------:R-:W-:Y:S02]  /*d730*/  SEL R246, R246, RZ, P5 ;  /* 0x000000fff6f67207 */ /* 0x000fe40002800000 */
[----:B------:R-:W-:Y:S02]  /*d740*/  SEL R247, RZ, 0x4, P3 ;  /* 0x00000004fff77807 */ /* 0x000fe40001800000 */
[----:B------:R-:W-:Y:S02]  /*d750*/  ISETP.NE.U32.AND P3, PT, R246, RZ, PT ;  /* 0x000000fff600720c */ /* 0x000fe40003f65070 */
[----:B------:R-:W-:Y:S02]  /*d760*/  LOP3.LUT R121, R121, 0x80, RZ, 0xc0, !PT ;  /* 0x0000008079797812 */ /* 0x000fe400078ec0ff */
[----:B------:R-:W-:-:S04]  /*d770*/  SHF.R.U32.HI R119, RZ, 0x7, R118 ;  /* 0x00000007ff777819 */ /* 0x000fc80000011676 */
[----:B------:R-:W-:-:S04]  /*d780*/  SGXT.U32 R119, R119, 0x1 ;  /* 0x000000017777781a */ /* 0x000fc80000000000 */
[----:B------:R-:W-:Y:S01]  /*d790*/  LOP3.LUT R119, R119, 0x12, RZ, 0xfc, !PT ;  /* 0x0000001277777812 */ /* 0x000fe200078efcff */
[----:B---3--:R-:W-:Y:S01]  /*d7a0*/  IMAD.WIDE R248, R251, 0x4, R244 ;  /* 0x00000004fbf87825 */ /* 0x008fe200078e02f4 */
[----:B------:R-:W-:Y:S02]  /*d7b0*/  SEL R244, RZ, 0x4, P6 ;  /* 0x00000004fff47807 */ /* 0x000fe40003000000 */
[----:B------:R-:W-:Y:S01]  /*d7c0*/  SEL R245, R247, RZ, P5 ;  /* 0x000000fff7f57207 */ /* 0x000fe20002800000 */
[----:B--2---:R-:W-:Y:S01]  /*d7d0*/  IMAD.WIDE R246, R251, 0x4, R242 ;  /* 0x00000004fbf67825 */ /* 0x004fe200078e02f2 */
[----:B------:R-:W-:Y:S01]  /*d7e0*/  SEL R244, R244, RZ, P5 ;  /* 0x000000fff4f47207 */ /* 0x000fe20002800000 */
[----:B------:R-:W-:Y:S04]  /*d7f0*/  LDGSTS.E [R133+0x70020], desc[UR26][R248.64], P4 ;  /* 0x70020000f8857fae */ /* 0x000fe8000a1a101a */
[----:B------:R-:W-:Y:S01]  /*d800*/  LDGSTS.E [R133+0x70028], desc[UR26][R246.64], P2 ;  /* 0x70028000f6857fae */ /* 0x000fe200091a101a */
[----:B------:R-:W-:-:S02]  /*d810*/  ISETP.NE.U32.AND P2, PT, R244, RZ, PT ;  /* 0x000000fff400720c */ /* 0x000fc40003f45070 */
[----:B------:R-:W-:Y:S02]  /*d820*/  SHF.R.U32.HI R244, RZ, 0x5, R121 ;  /* 0x00000005fff47819 */ /* 0x000fe40000011679 */
[----:B------:R-:W1:Y:S03]  /*d830*/  S2R R121, SR_TID.X ;  /* 0x0000000000797919 */ /* 0x000e660000002100 */
[----:B------:R-:W-:Y:S01]  /*d840*/  IMAD R244, R120, 0x200, R244 ;  /* 0x0000020078f47824 */ /* 0x000fe200078e02f4 */
[----:B------:R-:W-:Y:S01]  /*d850*/  ISETP.GE.AND P6, PT, R119, R252, PT ;  /* 0x000000fc7700720c */ /* 0x000fe20003fc6270 */
[----:B------:R-:W-:Y:S01]  /*d860*/  IMAD.WIDE R118, R251, 0x4, R240 ;  /* 0x00000004fb767825 */ /* 0x000fe200078e02f0 */
[----:B------:R-:W-:Y:S03]  /*d870*/  STL.64 [R1+0x430], R248 ;  /* 0x000430f801007387 */ /* 0x000fe60000100a00 */
[----:B------:R-:W-:Y:S01]  /*d880*/  VIADD R244, R244, UR9 ;  /* 0x00000009f4f47c36 */ /* 0x000fe20008000000 */
[----:B------:R-:W-:Y:S04]  /*d890*/  STL.64 [R1+0x428], R246 ;  /* 0x000428f601007387 */ /* 0x000fe80000100a00 */
[----:B------:R2:W-:Y:S04]  /*d8a0*/  STL.64 [R1+0x420], R118 ;  /* 0x0004207601007387 */ /* 0x0005e80000100a00 */
[----:B------:R2:W-:Y:S01]  /*d8b0*/  LDGSTS.E [R244+0x70030], desc[UR26][R118.64], P3 ;  /* 0x7003000076f47fae */ /* 0x0005e200099a101a */
[----:B------:R-:W-:Y:S01]  /*d8c0*/  SEL R242, RZ, 0x4, P6 ;  /* 0x00000004fff27807 */ /* 0x000fe20003000000 */
[----:B--2---:R-:W2:Y:S01]  /*d8d0*/  S2R R118, SR_TID.X ;  /* 0x0000000000767919 */ /* 0x004ea20000002100 */
[----:B-1----:R-:W-:-:S04]  /*d8e0*/  SHF.R.U32.HI R120, RZ, 0x7, R121 ;  /* 0x00000007ff787819 */ /* 0x002fc80000011679 */
[----:B------:R-:W-:-:S04]  /*d8f0*/  SGXT.U32 R120, R120, 0x1 ;  /* 0x000000017878781a */ /* 0x000fc80000000000 */
[----:B------:R-:W-:-:S04]  /*d900*/  LOP3.LUT R120, R120, 0x14, RZ, 0xfc, !PT ;  /* 0x0000001478787812 */ /* 0x000fc800078efcff */
[----:B------:R-:W-:Y:S02]  /*d910*/  ISETP.GE.AND P6, PT, R120, R252, PT ;  /* 0x000000fc7800720c */ /* 0x000fe40003fc6270 */
[----:B------:R-:W1:Y:S01]  /*d920*/  S2R R120, SR_TID.X ;  /* 0x0000000000787919 */ /* 0x000e620000002100 */
[----:B------:R-:W-:-:S04]  /*d930*/  SHF.R.U32.HI R121, RZ, 0x7, R121 ;  /* 0x00000007ff797819 */ /* 0x000fc80000011679 */
[----:B------:R-:W-:-:S04]  /*d940*/  SGXT.U32 R121, R121, 0x1 ;  /* 0x000000017979781a */ /* 0x000fc80000000000 */
[----:B------:R-:W-:-:S04]  /*d950*/  LOP3.LUT R121, R121, 0x16, RZ, 0xfc, !PT ;  /* 0x0000001679797812 */ /* 0x000fc800078efcff */
[----:B------:R-:W-:Y:S02]  /*d960*/  ISETP.GE.AND P3, PT, R121, R252, PT ;  /* 0x000000fc7900720c */ /* 0x000fe40003f66270 */
[----:B--2---:R-:W-:Y:S02]  /*d970*/  SHF.R.U32.HI R121, RZ, 0x7, R118 ;  /* 0x00000007ff797819 */ /* 0x004fe40000011676 */
[----:B------:R-:W-:Y:S02]  /*d980*/  SEL R240, R242, RZ, P5 ;  /* 0x000000fff2f07207 */ /* 0x000fe40002800000 */
[----:B------:R-:W-:Y:S02]  /*d990*/  SGXT.U32 R121, R121, 0x1 ;  /* 0x000000017979781a */ /* 0x000fe40000000000 */
[----:B------:R-:W-:Y:S02]  /*d9a0*/  ISETP.NE.U32.AND P4, PT, R245, RZ, PT ;  /* 0x000000fff500720c */ /* 0x000fe40003f85070 */
[----:B------:R-:W-:-:S02]  /*d9b0*/  LOP3.LUT R121, R121, 0x18, RZ, 0xfc, !PT ;  /* 0x0000001879797812 */ /* 0x000fc400078efcff */
[----:B------:R-:W-:Y:S02]  /*d9c0*/  SEL R241, RZ, 0x4, P6 ;  /* 0x00000004fff17807 */ /* 0x000fe40003000000 */
[----:B------:R-:W-:Y:S02]  /*d9d0*/  ISETP.NE.U32.AND P6, PT, R240, RZ, PT ;  /* 0x000000fff000720c */ /* 0x000fe40003fc5070 */
[----:B------:R-:W-:Y:S02]  /*d9e0*/  SEL R240, RZ, 0x4, P3 ;  /* 0x00000004fff07807 */ /* 0x000fe40001800000 */
[----:B------:R-:W-:Y:S02]  /*d9f0*/  ISETP.GE.AND P3, PT, R121, R252, PT ;  /* 0x000000fc7900720c */ /* 0x000fe40003f66270 */
[----:B-1----:R-:W-:Y:S01]  /*da00*/  SHF.R.U32.HI R121, RZ, 0x7, R120 ;  /* 0x00000007ff797819 */ /* 0x002fe20000011678 */
[----:B------:R-:W-:-:S03]  /*da10*/  IMAD.WIDE R132, R251, 0x4, R238 ;  /* 0x00000004fb847825 */ /* 0x000fc600078e02ee */
[----:B------:R-:W-:Y:S01]  /*da20*/  SGXT.U32 R121, R121, 0x1 ;  /* 0x000000017979781a */ /* 0x000fe20000000000 */
[----:B------:R-:W-:Y:S01]  /*da30*/  IMAD.WIDE R118, R251, 0x4, R236 ;  /* 0x00000004fb767825 */ /* 0x000fe200078e02ec */
[----:B------:R-:W-:Y:S01]  /*da40*/  SEL R236, R240, RZ, P5 ;  /* 0x000000fff0ec7207 */ /* 0x000fe20002800000 */
[----:B------:R-:W-:Y:S01]  /*da50*/  LDGSTS.E [R244+0x70038], desc[UR26][R132.64], P4 ;  /* 0x7003800084f47fae */ /* 0x000fe2000a1a101a */
[----:B------:R-:W-:-:S03]  /*da60*/  LOP3.LUT R121, R121, 0x1a, RZ, 0xfc, !PT ;  /* 0x0000001a79797812 */ /* 0x000fc600078efcff */
[----:B------:R1:W-:Y:S01]  /*da70*/  LDGSTS.E [R244+0x70040], desc[UR26][R118.64], P2 ;  /* 0x7004000076f47fae */ /* 0x0003e200091a101a */
[----:B------:R-:W-:Y:S02]  /*da80*/  ISETP.NE.U32.AND P2, PT, R236, RZ, PT ;  /* 0x000000ffec00720c */ /* 0x000fe40003f45070 */
[----:B------:R-:W-:Y:S02]  /*da90*/  SEL R236, RZ, 0x4, P3 ;  /* 0x00000004ffec7807 */ /* 0x000fe40001800000 */
[----:B------:R-:W-:Y:S02]  /*daa0*/  ISETP.GE.AND P3, PT, R121, R252, PT ;  /* 0x000000fc7900720c */ /* 0x000fe40003f66270 */
[----:B------:R-:W-:Y:S01]  /*dab0*/  SHF.R.U32.HI R121, RZ, 0x7, R120 ;  /* 0x00000007ff797819 */ /* 0x000fe20000011678 */
[----:B------:R-:W-:Y:S03]  /*dac0*/  STL.64 [R1+0x418], R132 ;  /* 0x0004188401007387 */ /* 0x000fe60000100a00 */
[----:B------:R-:W-:Y:S01]  /*dad0*/  SGXT.U32 R121, R121, 0x1 ;  /* 0x000000017979781a */ /* 0x000fe20000000000 */
[----:B------:R1:W-:Y:S01]  /*dae0*/  STL.64 [R1+0x410], R118 ;  /* 0x0004107601007387 */ /* 0x0003e20000100a00 */
[----:B------:R-:W-:-:S02]  /*daf0*/  SEL R238, R241, RZ, P5 ;  /* 0x000000fff1ee7207 */ /* 0x000fc40002800000 */
[----:B------:R-:W-:Y:S02]  /*db00*/  LOP3.LUT R121, R121, 0x1c, RZ, 0xfc, !PT ;  /* 0x0000001c79797812 */ /* 0x000fe400078efcff */
[----:B------:R-:W-:Y:S01]  /*db10*/  ISETP.NE.U32.AND P4, PT, R238, RZ, PT ;  /* 0x000000ffee00720c */ /* 0x000fe20003f85070 */
[----:B-1----:R-:W-:-:S05]  /*db20*/  IMAD.WIDE R118, R251, 0x4, R234 ;  /* 0x00000004fb767825 */ /* 0x002fca00078e02ea */
[----:B------:R1:W-:Y:S01]  /*db30*/  LDGSTS.E [R244+0x70048], desc[UR26][R118.64], P6 ;  /* 0x7004800076f47fae */ /* 0x0003e2000b1a101a */
[----:B------:R-:W-:Y:S02]  /*db40*/  ISETP.GE.AND P6, PT, R121, R252, PT ;  /* 0x000000fc7900720c */ /* 0x000fe40003fc6270 */
[----:B------:R-:W-:Y:S01]  /*db50*/  SHF.R.U32.HI R121, RZ, 0x7, R120 ;  /* 0x00000007ff797819 */ /* 0x000fe20000011678 */
[----:B------:R-:W-:-:S03]  /*db60*/  IMAD.WIDE R132, R251, 0x4, R232 ;  /* 0x00000004fb847825 */ /* 0x000fc600078e02e8 */
[----:B------:R-:W-:Y:S02]  /*db70*/  SGXT.U32 R121, R121, 0x1 ;  /* 0x000000017979781a */ /* 0x000fe40000000000 */
[----:B------:R-:W-:Y:S02]  /*db80*/  LDGSTS.E [R244+0x70050], desc[UR26][R132.64], P4 ;  /* 0x7005000084f47fae */ /* 0x000fe4000a1a101a */
[----:B------:R-:W-:-:S04]  /*db90*/  LOP3.LUT R121, R121, 0x1e, RZ, 0xfc, !PT ;  /* 0x0000001e79797812 */ /* 0x000fc800078efcff */
[----:B------:R-:W-:Y:S02]  /*dba0*/  ISETP.GE.AND P4, PT, R121, R252, PT ;  /* 0x000000fc7900720c */ /* 0x000fe40003f86270 */
[----:B------:R-:W-:Y:S01]  /*dbb0*/  SHF.R.U32.HI R121, RZ, 0x7, R120 ;  /* 0x00000007ff797819 */ /* 0x000fe20000011678 */
[----:B------:R1:W-:Y:S01]  /*dbc0*/  STL.64 [R1+0x408], R118 ;  /* 0x0004087601007387 */ /* 0x0003e20000100a00 */
[----:B------:R-:W-:Y:S02]  /*dbd0*/  SEL R234, R236, RZ, P5 ;  /* 0x000000ffecea7207 */ /* 0x000fe40002800000 */
[----:B------:R-:W-:Y:S02]  /*dbe0*/  SEL R235, RZ, 0x4, P3 ;  /* 0x00000004ffeb7807 */ /* 0x000fe40001800000 */
[----:B------:R-:W-:Y:S02]  /*dbf0*/  SGXT.U32 R121, R121, 0x1 ;  /* 0x000000017979781a */ /* 0x000fe40000000000 */
[----:B------:R-:W-:-:S02]  /*dc00*/  ISETP.NE.U32.AND P3, PT, R234, RZ, PT ;  /* 0x000000ffea00720c */ /* 0x000fc40003f65070 */
[----:B------:R-:W-:Y:S01]  /*dc10*/  LOP3.LUT R121, R121, 0x20, RZ, 0xfc, !PT ;  /* 0x0000002079797812 */ /* 0x000fe200078efcff */
[----:B-1----:R-:W-:Y:S01]  /*dc20*/  IMAD.WIDE R118, R251, 0x4, R230 ;  /* 0x00000004fb767825 */ /* 0x002fe200078e02e6 */
[----:B------:R-:W-:Y:S02]  /*dc30*/  SEL R230, RZ, 0x4, P6 ;  /* 0x00000004ffe67807 */ /* 0x000fe40003000000 */
[----:B------:R-:W-:Y:S02]  /*dc40*/  SEL R231, R235, RZ, P5 ;  /* 0x000000ffebe77207 */ /* 0x000fe40002800000 */
[----:B------:R-:W-:Y:S01]  /*dc50*/  SEL R230, R230, RZ, P5 ;  /* 0x000000ffe6e67207 */ /* 0x000fe20002800000 */
[----:B------:R1:W-:Y:S01]  /*dc60*/  LDGSTS.E [R244+0x70058], desc[UR26][R118.64], P2 ;  /* 0x7005800076f47fae */ /* 0x0003e200091a101a */
[----:B------:R-:W-:Y:S02]  /*dc70*/  ISETP.NE.U32.AND P2, PT, R231, RZ, PT ;  /* 0x000000ffe700720c */ /* 0x000fe40003f45070 */
[----:B------:R-:W-:Y:S01]  /*dc80*/  ISETP.GE.AND P6, PT, R121, R252, PT ;  /* 0x000000fc7900720c */ /* 0x000fe20003fc6270 */
[----:B------:R-:W-:Y:S01]  /*dc90*/  STL.64 [R1+0x400], R132 ;  /* 0x0004008401007387 */ /* 0x000fe20000100a00 */
[----:B------:R-:W-:-:S02]  /*dca0*/  SEL R231, RZ, 0x4, P4 ;  /* 0x00000004ffe77807 */ /* 0x000fc40002000000 */
[----:B------:R-:W-:Y:S01]  /*dcb0*/  SHF.R.U32.HI R121, RZ, 0x7, R120 ;  /* 0x00000007ff797819 */ /* 0x000fe20000011678 */
[----:B------:R1:W-:Y:S01]  /*dcc0*/  STL.64 [R1+0x3f8], R118 ;  /* 0x0003f87601007387 */ /* 0x0003e20000100a00 */
[----:B------:R-:W-:Y:S02]  /*dcd0*/  ISETP.NE.U32.AND P4, PT, R230, RZ, PT ;  /* 0x000000ffe600720c */ /* 0x000fe40003f85070 */
[----:B------:R-:W-:-:S04]  /*dce0*/  SGXT.U32 R121, R121, 0x1 ;  /* 0x000000017979781a */ /* 0x000fc80000000000 */
[----:B------:R-:W-:Y:S01]  /*dcf0*/  LOP3.LUT R121, R121, 0x22, RZ, 0xfc, !PT ;  /* 0x0000002279797812 */ /* 0x000fe200078efcff */
[----:B-1----:R-:W-:Y:S01]  /*dd00*/  IMAD.WIDE R118, R251, 0x4, R228 ;  /* 0x00000004fb767825 */ /* 0x002fe200078e02e4 */
[----:B------:R-:W-:-:S03]  /*dd10*/  SEL R228, RZ, 0x4, P6 ;  /* 0x00000004ffe47807 */ /* 0x000fc60003000000 */
[----:B------:R-:W-:Y:S01]  /*dd20*/  IMAD.WIDE R132, R251, 0x4, R226 ;  /* 0x00000004fb847825 */ /* 0x000fe200078e02e2 */
[----:B------:R1:W-:Y:S04]  /*dd30*/  STL.64 [R1+0x3f0], R118 ;  /* 0x0003f07601007387 */ /* 0x0003e80000100a00 */
[----:B------:R1:W-:Y:S01]  /*dd40*/  LDGSTS.E [R244+0x70060], desc[UR26][R118.64], P3 ;  /* 0x7006000076f47fae */ /* 0x0003e200099a101a */
[----:B------:R-:W-:Y:S02]  /*dd50*/  ISETP.GE.AND P6, PT, R121, R252, PT ;  /* 0x000000fc7900720c */ /* 0x000fe40003fc6270 */
[--C-:B------:R-:W-:Y:S01]  /*dd60*/  SHF.R.U32.HI R121, RZ, 0x7, R120.reuse ;  /* 0x00000007ff797819 */ /* 0x100fe20000011678 */
[----:B------:R-:W-:Y:S01]  /*dd70*/  STL.64 [R1+0x3e8], R132 ;  /* 0x0003e88401007387 */ /* 0x000fe20000100a00 */
[----:B------:R-:W-:-:S03]  /*dd80*/  SHF.R.U32.HI R120, RZ, 0x7, R120 ;  /* 0x00000007ff787819 */ /* 0x000fc60000011678 */
[----:B------:R-:W-:Y:S01]  /*dd90*/  LDGSTS.E [R244+0x70068], desc[UR26][R132.64], P2 ;  /* 0x7006800084f47fae */ /* 0x000fe200091a101a */
[----:B-1----:R-:W-:Y:S01]  /*dda0*/  IMAD.WIDE R118, R251, 0x4, R224 ;  /* 0x00000004fb767825 */ /* 0x002fe200078e02e0 */
[----:B------:R-:W-:-:S04]  /*ddb0*/  SGXT.U32 R120, R120, 0x1 ;  /* 0x000000017878781a */ /* 0x000fc80000000000 */
[----:B------:R1:W-:Y:S04]  /*ddc0*/  STL.64 [R1+0x3e0], R118 ;  /* 0x0003e07601007387 */ /* 0x0003e80000100a00 */
[----:B------:R1:W-:Y:S01]  /*ddd0*/  LDGSTS.E [R244+0x70070], desc[UR26][R118.64], P4 ;  /* 0x7007000076f47fae */ /* 0x0003e2000a1a101a */
[----:B------:R-:W-:Y:S01]  /*dde0*/  LOP3.LUT R120, R120, 0x24, RZ, 0xfc, !PT ;  /* 0x0000002478787812 */ /* 0x000fe200078efcff */
[----:B-1----:R-:W1:Y:S01]  /*ddf0*/  S2R R118, SR_TID.X ;  /* 0x0000000000767919 */ /* 0x002e620000002100 */
[----:B------:R-:W-:Y:S02]  /*de00*/  SEL R226, RZ, 0x4, P6 ;  /* 0x00000004ffe27807 */ /* 0x000fe40003000000 */
[----:B------:R-:W-:Y:S02]  /*de10*/  ISETP.GE.AND P6, PT, R120, R252, PT ;  /* 0x000000fc7800720c */ /* 0x000fe40003fc6270 */
[----:B------:R-:W2:Y:S01]  /*de20*/  S2R R120, SR_TID.X ;  /* 0x0000000000787919 */ /* 0x000ea20000002100 */
[----:B------:R-:W-:-:S04]  /*de30*/  SGXT.U32 R121, R121, 0x1 ;  /* 0x000000017979781a */ /* 0x000fc80000000000 */
[----:B------:R-:W-:-:S04]  /*de40*/  LOP3.LUT R121, R121, 0x26, RZ, 0xfc, !PT ;  /* 0x0000002679797812 */ /* 0x000fc800078efcff */
[----:B------:R-:W-:Y:S02]  /*de50*/  ISETP.GE.AND P4, PT, R121, R252, PT ;  /* 0x000000fc7900720c */ /* 0x000fe40003f86270 */
[----:B------:R-:W-:Y:S02]  /*de60*/  SEL R229, R231, RZ, P5 ;  /* 0x000000ffe7e57207 */ /* 0x000fe40002800000 */
[----:B------:R-:W-:Y:S02]  /*de70*/  SEL R228, R228, RZ, P5 ;  /* 0x000000ffe4e47207 */ /* 0x000fe40002800000 */
[----:B------:R-:W-:Y:S02]  /*de80*/  SEL R224, R226, RZ, P5 ;  /* 0x000000ffe2e07207 */ /* 0x000fe40002800000 */
[----:B------:R-:W-:Y:S02]  /*de90*/  ISETP.NE.U32.AND P3, PT, R229, RZ, PT ;  /* 0x000000ffe500720c */ /* 0x000fe40003f65070 */
[----:B-1----:R-:W-:-:S04]  /*dea0*/  SHF.R.U32.HI R121, RZ, 0x7, R118 ;  /* 0x00000007ff797819 */ /* 0x002fc80000011676 */
[----:B------:R-:W-:Y:S02]  /*deb0*/  SGXT.U32 R121, R121, 0x1 ;  /* 0x000000017979781a */ /* 0x000fe40000000000 */
[----:B------:R-:W-:Y:S02]  /*dec0*/  ISETP.NE.U32.AND P2, PT, R228, RZ, PT ;  /* 0x000000ffe400720c */ /* 0x000fe40003f45070 */
[----:B------:R-:W-:Y:S02]  /*ded0*/  LOP3.LUT R121, R121, 0x28, RZ, 0xfc, !PT ;  /* 0x0000002879797812 */ /* 0x000fe400078efcff */
[----:B------:R-:W-:Y:S02]  /*dee0*/  SEL R225, RZ, 0x4, P6 ;  /* 0x00000004ffe17807 */ /* 0x000fe40003000000 */
[----:B------:R-:W-:Y:S02]  /*def0*/  ISETP.NE.U32.AND P6, PT, R224, RZ, PT ;  /* 0x000000ffe000720c */ /* 0x000fe40003fc5070 */
[----:B------:R-:W-:-:S02]  /*df00*/  SEL R224, RZ, 0x4, P4 ;  /* 0x00000004ffe07807 */ /* 0x000fc40002000000 */
[----:B------:R-:W-:Y:S02]  /*df10*/  ISETP.GE.AND P4, PT, R121, R252, PT ;  /* 0x000000fc7900720c */ /* 0x000fe40003f86270 */
[----:B--2---:R-:W-:Y:S01]  /*df20*/  SHF.R.U32.HI R121, RZ, 0x7, R120 ;  /* 0x00000007ff797819 */ /* 0x004fe20000011678 */
        /* <DEDUP_REMOVED lines=104> */
[----:B------:R-:W-:Y:S01]  /*e5b0*/  SGXT.U32 R121, R121, 0x1 ;  /* 0x000000017979781a */ /* 0x000fe20000000000 */
[----:B------:R1:W-:Y:S01]  /*e5c0*/  STL.64 [R1+0x388], R118 ;  /* 0x0003887601007387 */ /* 0x0003e20000100a00 */
[----:B------:R-:W-:Y:S02]  /*e5d0*/  SEL R202, R204, RZ, P5 ;  /* 0x000000ffccca7207 */ /* 0x000fe40002800000 */
[----:B------:R-:W-:Y:S01]  /*e5e0*/  SEL R203, RZ, 0x4, P3 ;  /* 0x00000004ffcb7807 */ /* 0x000fe20001800000 */
[----:B------:R-:W-:Y:S01]  /*e5f0*/  LDGSTS.E [R244+0x700d0], desc[UR26][R132.64], P4 ;  /* 0x700d000084f47fae */ /* 0x000fe2000a1a101a */
[----:B------:R-:W-:Y:S02]  /*e600*/  LOP3.LUT R121, R121, 0x3e, RZ, 0xfc, !PT ;  /* 0x0000003e79797812 */ /* 0x000fe400078efcff */
[----:B------:R-:W-:Y:S01]  /*e610*/  ISETP.NE.U32.AND P3, PT, R202, RZ, PT ;  /* 0x000000ffca00720c */ /* 0x000fe20003f65070 */
[----:B-1----:R-:W-:Y:S01]  /*e620*/  IMAD.WIDE R118, R251, 0x4, R198 ;  /* 0x00000004fb767825 */ /* 0x002fe200078e02c6 */
[----:B------:R-:W-:-:S02]  /*e630*/  SEL R198, RZ, 0x4, P6 ;  /* 0x00000004ffc67807 */ /* 0x000fc40003000000 */
[----:B------:R-:W-:Y:S02]  /*e640*/  SEL R199, R203, RZ, P5 ;  /* 0x000000ffcbc77207 */ /* 0x000fe40002800000 */
[----:B------:R-:W-:Y:S01]  /*e650*/  ISETP.GE.AND P4, PT, R121, R252, PT ;  /* 0x000000fc7900720c */ /* 0x000fe20003f86270 */
[----:B------:R1:W-:Y:S01]  /*e660*/  LDGSTS.E [R244+0x700d8], desc[UR26][R118.64], P2 ;  /* 0x700d800076f47fae */ /* 0x0003e200091a101a */
[----:B------:R-:W-:Y:S02]  /*e670*/  SEL R198, R198, RZ, P5 ;  /* 0x000000ffc6c67207 */ /* 0x000fe40002800000 */
[----:B------:R-:W-:Y:S01]  /*e680*/  ISETP.NE.U32.AND P2, PT, R199, RZ, PT ;  /* 0x000000ffc700720c */ /* 0x000fe20003f45070 */
[----:B------:R-:W-:Y:S01]  /*e690*/  STL.64 [R1+0x380], R132 ;  /* 0x0003808401007387 */ /* 0x000fe20000100a00 */
[----:B------:R-:W-:Y:S02]  /*e6a0*/  SEL R199, RZ, 0x4, P4 ;  /* 0x00000004ffc77807 */ /* 0x000fe40002000000 */
[----:B------:R-:W-:Y:S01]  /*e6b0*/  ISETP.NE.U32.AND P4, PT, R198, RZ, PT ;  /* 0x000000ffc600720c */ /* 0x000fe20003f85070 */
[----:B------:R1:W-:Y:S01]  /*e6c0*/  STL.64 [R1+0x378], R118 ;  /* 0x0003787601007387 */ /* 0x0003e20000100a00 */
[----:B------:R-:W-:Y:S01]  /*e6d0*/  SHF.R.U32.HI R121, RZ, 0x7, R120 ;  /* 0x00000007ff797819 */ /* 0x000fe20000011678 */
[----:B-1----:R-:W-:-:S04]  /*e6e0*/  IMAD.WIDE R118, R251, 0x4, R196 ;  /* 0x00000004fb767825 */ /* 0x002fc800078e02c4 */
[----:B------:R-:W-:Y:S01]  /*e6f0*/  IMAD.WIDE R132, R251, 0x4, R194 ;  /* 0x00000004fb847825 */ /* 0x000fe200078e02c2 */
[----:B------:R1:W-:Y:S04]  /*e700*/  STL.64 [R1+0x370], R118 ;  /* 0x0003707601007387 */ /* 0x0003e80000100a00 */
[----:B------:R1:W-:Y:S01]  /*e710*/  LDGSTS.E [R244+0x700e0], desc[UR26][R118.64], P3 ;  /* 0x700e000076f47fae */ /* 0x0003e200099a101a */
[----:B------:R-:W-:-:S03]  /*e720*/  SGXT.U32 R121, R121, 0x1 ;  /* 0x000000017979781a */ /* 0x000fc60000000000 */
[----:B------:R-:W-:Y:S01]  /*e730*/  STL.64 [R1+0x368], R132 ;  /* 0x0003688401007387 */ /* 0x000fe20000100a00 */
[----:B------:R-:W-:-:S03]  /*e740*/  LOP3.LUT R121, R121, 0x40, RZ, 0xfc, !PT ;  /* 0x0000004079797812 */ /* 0x000fc600078efcff */
[----:B------:R-:W-:Y:S01]  /*e750*/  LDGSTS.E [R244+0x700e8], desc[UR26][R132.64], P2 ;  /* 0x700e800084f47fae */ /* 0x000fe200091a101a */
[----:B-1----:R-:W-:-:S05]  /*e760*/  IMAD.WIDE R118, R251, 0x4, R192 ;  /* 0x00000004fb767825 */ /* 0x002fca00078e02c0 */
[----:B------:R1:W-:Y:S04]  /*e770*/  STL.64 [R1+0x360], R118 ;  /* 0x0003607601007387 */ /* 0x0003e80000100a00 */
[----:B------:R1:W-:Y:S01]  /*e780*/  LDGSTS.E [R244+0x700f0], desc[UR26][R118.64], P4 ;  /* 0x700f000076f47fae */ /* 0x0003e2000a1a101a */
[----:B------:R-:W-:Y:S02]  /*e790*/  ISETP.GE.AND P6, PT, R121, R252, PT ;  /* 0x000000fc7900720c */ /* 0x000fe40003fc6270 */
[----:B------:R-:W-:Y:S01]  /*e7a0*/  SHF.R.U32.HI R121, RZ, 0x7, R120 ;  /* 0x00000007ff797819 */ /* 0x000fe20000011678 */
[----:B-1----:R-:W1:Y:S03]  /*e7b0*/  S2R R118, SR_TID.X ;  /* 0x0000000000767919 */ /* 0x002e660000002100 */
[----:B------:R-:W-:-:S04]  /*e7c0*/  SGXT.U32 R121, R121, 0x1 ;  /* 0x000000017979781a */ /* 0x000fc80000000000 */
[----:B------:R-:W-:Y:S02]  /*e7d0*/  LOP3.LUT R121, R121, 0x42, RZ, 0xfc, !PT ;  /* 0x0000004279797812 */ /* 0x000fe400078efcff */
[----:B------:R-:W-:Y:S02]  /*e7e0*/  SEL R196, RZ, 0x4, P6 ;  /* 0x00000004ffc47807 */ /* 0x000fe40003000000 */
[----:B------:R-:W-:Y:S02]  /*e7f0*/  ISETP.GE.AND P6, PT, R121, R252, PT ;  /* 0x000000fc7900720c */ /* 0x000fe40003fc6270 */
[--C-:B------:R-:W-:Y:S02]  /*e800*/  SHF.R.U32.HI R121, RZ, 0x7, R120.reuse ;  /* 0x00000007ff797819 */ /* 0x100fe40000011678 */
[----:B------:R-:W-:Y:S02]  /*e810*/  SHF.R.U32.HI R120, RZ, 0x7, R120 ;  /* 0x00000007ff787819 */ /* 0x000fe40000011678 */
[----:B------:R-:W-:-:S02]  /*e820*/  SGXT.U32 R121, R121, 0x1 ;  /* 0x000000017979781a */ /* 0x000fc40000000000 */
[----:B------:R-:W-:Y:S02]  /*e830*/  SGXT.U32 R120, R120, 0x1 ;  /* 0x000000017878781a */ /* 0x000fe40000000000 */
[----:B------:R-:W-:Y:S02]  /*e840*/  LOP3.LUT R121, R121, 0x46, RZ, 0xfc, !PT ;  /* 0x0000004679797812 */ /* 0x000fe400078efcff */
[----:B------:R-:W-:Y:S02]  /*e850*/  LOP3.LUT R120, R120, 0x44, RZ, 0xfc, !PT ;  /* 0x0000004478787812 */ /* 0x000fe400078efcff */
[----:B------:R-:W-:Y:S02]  /*e860*/  ISETP.GE.AND P4, PT, R121, R252, PT ;  /* 0x000000fc7900720c */ /* 0x000fe40003f86270 */
[----:B------:R-:W-:Y:S02]  /*e870*/  SEL R194, RZ, 0x4, P6 ;  /* 0x00000004ffc27807 */ /* 0x000fe40003000000 */
[----:B------:R-:W-:-:S02]  /*e880*/  SEL R197, R199, RZ, P5 ;  /* 0x000000ffc7c57207 */ /* 0x000fc40002800000 */
[----:B-1----:R-:W-:Y:S02]  /*e890*/  SHF.R.U32.HI R121, RZ, 0x7, R118 ;  /* 0x00000007ff797819 */ /* 0x002fe40000011676 */
[----:B------:R-:W-:Y:S02]  /*e8a0*/  SEL R196, R196, RZ, P5 ;  /* 0x000000ffc4c47207 */ /* 0x000fe40002800000 */
[----:B------:R-:W-:Y:S02]  /*e8b0*/  SGXT.U32 R121, R121, 0x1 ;  /* 0x000000017979781a */ /* 0x000fe40000000000 */
[----:B------:R-:W-:Y:S02]  /*e8c0*/  ISETP.GE.AND P6, PT, R120, R252, PT ;  /* 0x000000fc7800720c */ /* 0x000fe40003fc6270 */
[----:B------:R-:W-:Y:S01]  /*e8d0*/  SEL R192, R194, RZ, P5 ;  /* 0x000000ffc2c07207 */ /* 0x000fe20002800000 */
[----:B------:R-:W1:Y:S01]  /*e8e0*/  S2R R120, SR_TID.X ;  /* 0x0000000000787919 */ /* 0x000e620000002100 */
[----:B------:R-:W-:-:S02]  /*e8f0*/  ISETP.NE.U32.AND P3, PT, R197, RZ, PT ;  /* 0x000000ffc500720c */ /* 0x000fc40003f65070 */
[----:B------:R-:W-:Y:S02]  /*e900*/  LOP3.LUT R121, R121, 0x48, RZ, 0xfc, !PT ;  /* 0x0000004879797812 */ /* 0x000fe400078efcff */
[----:B------:R-:W-:Y:S02]  /*e910*/  ISETP.NE.U32.AND P2, PT, R196, RZ, PT ;  /* 0x000000ffc400720c */ /* 0x000fe40003f45070 */
[----:B------:R-:W-:Y:S02]  /*e920*/  SEL R193, RZ, 0x4, P6 ;  /* 0x00000004ffc17807 */ /* 0x000fe40003000000 */
[----:B------:R-:W-:Y:S02]  /*e930*/  ISETP.NE.U32.AND P6, PT, R192, RZ, PT ;  /* 0x000000ffc000720c */ /* 0x000fe40003fc5070 */
[----:B------:R-:W-:Y:S02]  /*e940*/  SEL R192, RZ, 0x4, P4 ;  /* 0x00000004ffc07807 */ /* 0x000fe40002000000 */
[----:B------:R-:W-:-:S02]  /*e950*/  ISETP.GE.AND P4, PT, R121, R252, PT ;  /* 0x000000fc7900720c */ /* 0x000fc40003f86270 */
[----:B------:R-:W-:Y:S01]  /*e960*/  SHF.R.U32.HI R121, RZ, 0x7, R118 ;  /* 0x00000007ff797819 */ /* 0x000fe20000011676 */
[----:B------:R-:W-:-:S03]  /*e970*/  IMAD.WIDE R242, R251, 0x4, R190 ;  /* 0x00000004fbf27825 */ /* 0x000fc600078e02be */
[----:B------:R-:W-:Y:S01]  /*e980*/  SGXT.U32 R121, R121, 0x1 ;  /* 0x000000017979781a */ /* 0x000fe20000000000 */
[----:B------:R-:W-:Y:S01]  /*e990*/  IMAD.WIDE R246, R251, 0x4, R188 ;  /* 0x00000004fbf67825 */ /* 0x000fe200078e02bc */
[----:B------:R-:W-:Y:S01]  /*e9a0*/  SEL R188, R192, RZ, P5 ;  /* 0x000000ffc0bc7207 */ /* 0x000fe20002800000 */
[----:B------:R-:W-:Y:S01]  /*e9b0*/  LDGSTS.E [R244+0x700f8], desc[UR26][R242.64], P3 ;  /* 0x700f8000f2f47fae */ /* 0x000fe200099a101a */
[----:B------:R-:W-:-:S03]  /*e9c0*/  LOP3.LUT R121, R121, 0x4a, RZ, 0xfc, !PT ;  /* 0x0000004a79797812 */ /* 0x000fc600078efcff */
[----:B------:R-:W-:Y:S01]  /*e9d0*/  LDGSTS.E [R244+0x70100], desc[UR26][R246.64], P2 ;  /* 0x70100000f6f47fae */ /* 0x000fe200091a101a */
[----:B------:R-:W-:Y:S02]  /*e9e0*/  ISETP.NE.U32.AND P2, PT, R188, RZ, PT ;  /* 0x000000ffbc00720c */ /* 0x000fe40003f45070 */
[----:B------:R-:W-:Y:S02]  /*e9f0*/  SEL R188, RZ, 0x4, P4 ;  /* 0x00000004ffbc7807 */ /* 0x000fe40002000000 */
[----:B------:R-:W-:Y:S02]  /*ea00*/  ISETP.GE.AND P4, PT, R121, R252, PT ;  /* 0x000000fc7900720c */ /* 0x000fe40003f86270 */
[----:B------:R-:W-:Y:S01]  /*ea10*/  SHF.R.U32.HI R121, RZ, 0x7, R118 ;  /* 0x00000007ff797819 */ /* 0x000fe20000011676 */
[----:B------:R-:W-:-:S03]  /*ea20*/  IMAD.WIDE R248, R251, 0x4, R186 ;  /* 0x00000004fbf87825 */ /* 0x000fc600078e02ba */
[----:B------:R-:W-:Y:S02]  /*ea30*/  SGXT.U32 R121, R121, 0x1 ;  /* 0x000000017979781a */ /* 0x000fe40000000000 */
[----:B------:R-:W-:Y:S01]  /*ea40*/  SEL R190, R193, RZ, P5 ;  /* 0x000000ffc1be7207 */ /* 0x000fe20002800000 */
[----:B------:R-:W-:Y:S01]  /*ea50*/  LDGSTS.E [R244+0x70108], desc[UR26][R248.64], P6 ;  /* 0x70108000f8f47fae */ /* 0x000fe2000b1a101a */
[----:B------:R-:W-:Y:S02]  /*ea60*/  LOP3.LUT R121, R121, 0x4c, RZ, 0xfc, !PT ;  /* 0x0000004c79797812 */ /* 0x000fe400078efcff */
[----:B------:R-:W-:Y:S02]  /*ea70*/  ISETP.NE.U32.AND P3, PT, R190, RZ, PT ;  /* 0x000000ffbe00720c */ /* 0x000fe40003f65070 */
[----:B------:R-:W-:Y:S02]  /*ea80*/  ISETP.GE.AND P6, PT, R121, R252, PT ;  /* 0x000000fc7900720c */ /* 0x000fe40003fc6270 */
[----:B-1----:R-:W-:Y:S01]  /*ea90*/  SHF.R.U32.HI R121, RZ, 0x7, R120 ;  /* 0x00000007ff797819 */ /* 0x002fe20000011678 */
[----:B------:R-:W-:-:S03]  /*eaa0*/  IMAD.WIDE R132, R251, 0x4, R184 ;  /* 0x00000004fb847825 */ /* 0x000fc600078e02b8 */
[----:B------:R-:W-:-:S04]  /*eab0*/  SGXT.U32 R121, R121, 0x1 ;  /* 0x000000017979781a */ /* 0x000fc80000000000 */
[----:B------:R-:W-:Y:S01]  /*eac0*/  LOP3.LUT R121, R121, 0x4e, RZ, 0xfc, !PT ;  /* 0x0000004e79797812 */ /* 0x000fe200078efcff */
[----:B------:R-:W-:Y:S03]  /*ead0*/  LDGSTS.E [R244+0x70110], desc[UR26][R132.64], P3 ;  /* 0x7011000084f47fae */ /* 0x000fe600099a101a */
[----:B------:R-:W-:Y:S02]  /*eae0*/  ISETP.GE.AND P3, PT, R121, R252, PT ;  /* 0x000000fc7900720c */ /* 0x000fe40003f66270 */
[----:B------:R-:W-:Y:S01]  /*eaf0*/  SHF.R.U32.HI R121, RZ, 0x7, R120 ;  /* 0x00000007ff797819 */ /* 0x000fe20000011678 */
[----:B------:R-:W-:Y:S01]  /*eb00*/  IMAD.WIDE R118, R251, 0x4, R182 ;  /* 0x00000004fb767825 */ /* 0x000fe200078e02b6 */
[----:B------:R-:W-:Y:S02]  /*eb10*/  SEL R186, R188, RZ, P5 ;  /* 0x000000ffbcba7207 */ /* 0x000fe40002800000 */
[----:B------:R-:W-:-:S02]  /*eb20*/  SEL R187, RZ, 0x4, P4 ;  /* 0x00000004ffbb7807 */ /* 0x000fc40002000000 */
[----:B------:R-:W-:Y:S01]  /*eb30*/  SGXT.U32 R121, R121, 0x1 ;  /* 0x000000017979781a */ /* 0x000fe20000000000 */
[----:B------:R-:W-:Y:S01]  /*eb40*/  STL.64 [R1+0x878], R242 ;  /* 0x000878f201007387 */ /* 0x000fe20000100a00 */
[----:B------:R-:W-:Y:S02]  /*eb50*/  SEL R182, RZ, 0x4, P6 ;  /* 0x00000004ffb67807 */ /* 0x000fe40003000000 */
[----:B------:R-:W-:Y:S01]  /*eb60*/  ISETP.NE.U32.AND P4, PT, R186, RZ, PT ;  /* 0x000000ffba00720c */ /* 0x000fe20003f85070 */
[----:B------:R1:W-:Y:S01]  /*eb70*/  LDGSTS.E [R244+0x70118], desc[UR26][R118.64], P2 ;  /* 0x7011800076f47fae */ /* 0x0003e200091a101a */
[----:B------:R-:W-:Y:S02]  /*eb80*/  SEL R183, R187, RZ, P5 ;  /* 0x000000ffbbb77207 */ /* 0x000fe40002800000 */
[----:B------:R-:W-:Y:S02]  /*eb90*/  LOP3.LUT R121, R121, 0x50, RZ, 0xfc, !PT ;  /* 0x0000005079797812 */ /* 0x000fe400078efcff */
[----:B------:R-:W-:Y:S01]  /*eba0*/  SEL R182, R182, RZ, P5 ;  /* 0x000000ffb6b67207 */ /* 0x000fe20002800000 */
[----:B------:R-:W-:Y:S01]  /*ebb0*/  STL.64 [R1+0x880], R246 ;  /* 0x000880f601007387 */ /* 0x000fe20000100a00 */
[----:B------:R-:W-:-:S02]  /*ebc0*/  ISETP.NE.U32.AND P2, PT, R183, RZ, PT ;  /* 0x000000ffb700720c */ /* 0x000fc40003f45070 */
[----:B------:R-:W-:Y:S01]  /*ebd0*/  ISETP.GE.AND P6, PT, R121, R252, PT ;  /* 0x000000fc7900720c */ /* 0x000fe20003fc6270 */
[----:B------:R-:W-:Y:S01]  /*ebe0*/  STL.64 [R1+0x888], R248 ;  /* 0x000888f801007387 */ /* 0x000fe20000100a00 */
[----:B------:R-:W-:Y:S02]  /*ebf0*/  SEL R183, RZ, 0x4, P3 ;  /* 0x00000004ffb77807 */ /* 0x000fe40001800000 */
[----:B------:R-:W-:Y:S01]  /*ec00*/  SHF.R.U32.HI R121, RZ, 0x7, R120 ;  /* 0x00000007ff797819 */ /* 0x000fe20000011678 */
[----:B------:R-:W-:Y:S01]  /*ec10*/  STL.64 [R1+0x8], R132 ;  /* 0x0000088401007387 */ /* 0x000fe20000100a00 */
[----:B------:R-:W-:-:S03]  /*ec20*/  ISETP.NE.U32.AND P3, PT, R182, RZ, PT ;  /* 0x000000ffb600720c */ /* 0x000fc60003f65070 */
[----:B------:R1:W-:Y:S01]  /*ec30*/  STL.64 [R1+0x358], R118 ;  /* 0x0003587601007387 */ /* 0x0003e20000100a00 */
        /* <DEDUP_REMOVED lines=60> */
[----:B------:R1:W-:Y:S03]  /*f000*/  STL.64 [R1+0x328], R118 ;  /* 0x0003287601007387 */ /* 0x0003e60000100a00 */
[----:B------:R-:W-:Y:S01]  /*f010*/  LOP3.LUT R121, R121, 0x5e, RZ, 0xfc, !PT ;  /* 0x0000005e79797812 */ /* 0x000fe200078efcff */
[----:B------:R-:W-:Y:S01]  /*f020*/  LDGSTS.E [R244+0x70150], desc[UR26][R132.64], P4 ;  /* 0x7015000084f47fae */ /* 0x000fe2000a1a101a */
[----:B------:R-:W-:Y:S02]  /*f030*/  SEL R170, R172, RZ, P5 ;  /* 0x000000ffacaa7207 */ /* 0x000fe40002800000 */
[----:B------:R-:W-:Y:S02]  /*f040*/  SEL R171, RZ, 0x4, P3 ;  /* 0x00000004ffab7807 */ /* 0x000fe40001800000 */
[----:B------:R-:W-:-:S02]  /*f050*/  ISETP.GE.AND P4, PT, R121, R252, PT ;  /* 0x000000fc7900720c */ /* 0x000fc40003f86270 */
[----:B------:R-:W-:Y:S01]  /*f060*/  SHF.R.U32.HI R121, RZ, 0x7, R120 ;  /* 0x00000007ff797819 */ /* 0x000fe20000011678 */
[----:B-1----:R-:W-:Y:S01]  /*f070*/  IMAD.WIDE R118, R251, 0x4, R166 ;  /* 0x00000004fb767825 */ /* 0x002fe200078e02a6 */
[----:B------:R-:W-:Y:S02]  /*f080*/  SEL R166, RZ, 0x4, P6 ;  /* 0x00000004ffa67807 */ /* 0x000fe40003000000 */
[----:B------:R-:W-:Y:S02]  /*f090*/  ISETP.NE.U32.AND P3, PT, R170, RZ, PT ;  /* 0x000000ffaa00720c */ /* 0x000fe40003f65070 */
[----:B------:R-:W-:Y:S01]  /*f0a0*/  SEL R167, R171, RZ, P5 ;  /* 0x000000ffaba77207 */ /* 0x000fe20002800000 */
[----:B------:R1:W-:Y:S01]  /*f0b0*/  LDGSTS.E [R244+0x70158], desc[UR26][R118.64], P2 ;  /* 0x7015800076f47fae */ /* 0x0003e200091a101a */
[----:B------:R-:W-:Y:S02]  /*f0c0*/  SGXT.U32 R121, R121, 0x1 ;  /* 0x000000017979781a */ /* 0x000fe40000000000 */
[----:B------:R-:W-:-:S02]  /*f0d0*/  SEL R166, R166, RZ, P5 ;  /* 0x000000ffa6a67207 */ /* 0x000fc40002800000 */
[----:B------:R-:W-:Y:S01]  /*f0e0*/  ISETP.NE.U32.AND P2, PT, R167, RZ, PT ;  /* 0x000000ffa700720c */ /* 0x000fe20003f45070 */
[----:B------:R-:W-:Y:S01]  /*f0f0*/  STL.64 [R1+0x320], R132 ;  /* 0x0003208401007387 */ /* 0x000fe20000100a00 */
[----:B------:R-:W-:Y:S02]  /*f100*/  LOP3.LUT R121, R121, 0x60, RZ, 0xfc, !PT ;  /* 0x0000006079797812 */ /* 0x000fe400078efcff */
[----:B------:R-:W-:Y:S01]  /*f110*/  SEL R167, RZ, 0x4, P4 ;  /* 0x00000004ffa77807 */ /* 0x000fe20002000000 */
[----:B------:R1:W-:Y:S01]  /*f120*/  STL.64 [R1+0x318], R118 ;  /* 0x0003187601007387 */ /* 0x0003e20000100a00 */
[----:B------:R-:W-:Y:S02]  /*f130*/  ISETP.NE.U32.AND P4, PT, R166, RZ, PT ;  /* 0x000000ffa600720c */ /* 0x000fe40003f85070 */
[----:B------:R-:W-:Y:S02]  /*f140*/  ISETP.GE.AND P6, PT, R121, R252, PT ;  /* 0x000000fc7900720c */ /* 0x000fe40003fc6270 */
[----:B------:R-:W-:Y:S01]  /*f150*/  SHF.R.U32.HI R121, RZ, 0x7, R120 ;  /* 0x00000007ff797819 */ /* 0x000fe20000011678 */
[----:B-1----:R-:W-:-:S03]  /*f160*/  IMAD.WIDE R118, R251, 0x4, R164 ;  /* 0x00000004fb767825 */ /* 0x002fc600078e02a4 */
[----:B------:R-:W-:Y:S01]  /*f170*/  SGXT.U32 R121, R121, 0x1 ;  /* 0x000000017979781a */ /* 0x000fe20000000000 */
[----:B------:R-:W-:Y:S01]  /*f180*/  IMAD.WIDE R132, R251, 0x4, R162 ;  /* 0x00000004fb847825 */ /* 0x000fe200078e02a2 */
[----:B------:R1:W-:Y:S04]  /*f190*/  STL.64 [R1+0x310], R118 ;  /* 0x0003107601007387 */ /* 0x0003e80000100a00 */
[----:B------:R1:W-:Y:S01]  /*f1a0*/  LDGSTS.E [R244+0x70160], desc[UR26][R118.64], P3 ;  /* 0x7016000076f47fae */ /* 0x0003e200099a101a */
[----:B------:R-:W-:-:S03]  /*f1b0*/  LOP3.LUT R121, R121, 0x62, RZ, 0xfc, !PT ;  /* 0x0000006279797812 */ /* 0x000fc600078efcff */
[----:B------:R-:W-:Y:S01]  /*f1c0*/  STL.64 [R1+0x308], R132 ;  /* 0x0003088401007387 */ /* 0x000fe20000100a00 */
[----:B------:R-:W-:-:S03]  /*f1d0*/  SEL R164, RZ, 0x4, P6 ;  /* 0x00000004ffa47807 */ /* 0x000fc60003000000 */
[----:B------:R-:W-:Y:S01]  /*f1e0*/  LDGSTS.E [R244+0x70168], desc[UR26][R132.64], P2 ;  /* 0x7016800084f47fae */ /* 0x000fe200091a101a */
[----:B-1----:R-:W-:Y:S01]  /*f1f0*/  IMAD.WIDE R118, R251, 0x4, R160 ;  /* 0x00000004fb767825 */ /* 0x002fe200078e02a0 */
[----:B------:R-:W-:-:S04]  /*f200*/  ISETP.GE.AND P6, PT, R121, R252, PT ;  /* 0x000000fc7900720c */ /* 0x000fc80003fc6270 */
[----:B------:R1:W-:Y:S04]  /*f210*/  STL.64 [R1+0x300], R118 ;  /* 0x0003007601007387 */ /* 0x0003e80000100a00 */
[----:B------:R1:W-:Y:S01]  /*f220*/  LDGSTS.E [R244+0x70170], desc[UR26][R118.64], P4 ;  /* 0x7017000076f47fae */ /* 0x0003e2000a1a101a */
[--C-:B------:R-:W-:Y:S02]  /*f230*/  SHF.R.U32.HI R121, RZ, 0x7, R120.reuse ;  /* 0x00000007ff797819 */ /* 0x100fe40000011678 */
[----:B------:R-:W-:Y:S01]  /*f240*/  SHF.R.U32.HI R120, RZ, 0x7, R120 ;  /* 0x00000007ff787819 */ /* 0x000fe20000011678 */
[----:B-1----:R-:W1:Y:S03]  /*f250*/  S2R R118, SR_TID.X ;  /* 0x0000000000767919 */ /* 0x002e660000002100 */
[----:B------:R-:W-:-:S04]  /*f260*/  SGXT.U32 R120, R120, 0x1 ;  /* 0x000000017878781a */ /* 0x000fc80000000000 */
[----:B------:R-:W-:Y:S02]  /*f270*/  LOP3.LUT R120, R120, 0x64, RZ, 0xfc, !PT ;  /* 0x0000006478787812 */ /* 0x000fe400078efcff */
[----:B------:R-:W-:Y:S02]  /*f280*/  SEL R162, RZ, 0x4, P6 ;  /* 0x00000004ffa27807 */ /* 0x000fe40003000000 */
[----:B------:R-:W-:Y:S02]  /*f290*/  ISETP.GE.AND P6, PT, R120, R252, PT ;  /* 0x000000fc7800720c */ /* 0x000fe40003fc6270 */
[----:B------:R-:W2:Y:S01]  /*f2a0*/  S2R R120, SR_TID.X ;  /* 0x0000000000787919 */ /* 0x000ea20000002100 */
[----:B------:R-:W-:Y:S02]  /*f2b0*/  SEL R165, R167, RZ, P5 ;  /* 0x000000ffa7a57207 */ /* 0x000fe40002800000 */
[----:B------:R-:W-:Y:S02]  /*f2c0*/  SEL R164, R164, RZ, P5 ;  /* 0x000000ffa4a47207 */ /* 0x000fe40002800000 */
[----:B------:R-:W-:-:S02]  /*f2d0*/  SGXT.U32 R121, R121, 0x1 ;  /* 0x000000017979781a */ /* 0x000fc40000000000 */
[----:B------:R-:W-:Y:S02]  /*f2e0*/  ISETP.NE.U32.AND P3, PT, R165, RZ, PT ;  /* 0x000000ffa500720c */ /* 0x000fe40003f65070 */
[----:B------:R-:W-:Y:S02]  /*f2f0*/  ISETP.NE.U32.AND P2, PT, R164, RZ, PT ;  /* 0x000000ffa400720c */ /* 0x000fe40003f45070 */
[----:B------:R-:W-:Y:S02]  /*f300*/  LOP3.LUT R121, R121, 0x66, RZ, 0xfc, !PT ;  /* 0x0000006679797812 */ /* 0x000fe400078efcff */
[----:B------:R-:W-:Y:S02]  /*f310*/  SEL R160, R162, RZ, P5 ;  /* 0x000000ffa2a07207 */ /* 0x000fe40002800000 */
[----:B------:R-:W-:Y:S01]  /*f320*/  SEL R161, RZ, 0x4, P6 ;  /* 0x00000004ffa17807 */ /* 0x000fe20003000000 */
[----:B------:R-:W-:Y:S01]  /*f330*/  IMAD.WIDE R132, R251, 0x4, R158 ;  /* 0x00000004fb847825 */ /* 0x000fe200078e029e */
[----:B------:R-:W-:-:S02]  /*f340*/  ISETP.GE.AND P4, PT, R121, R252, PT ;  /* 0x000000fc7900720c */ /* 0x000fc40003f86270 */
[----:B------:R-:W-:Y:S02]  /*f350*/  ISETP.NE.U32.AND P6, PT, R160, RZ, PT ;  /* 0x000000ffa000720c */ /* 0x000fe40003fc5070 */
[----:B-1----:R-:W-:Y:S01]  /*f360*/  SHF.R.U32.HI R121, RZ, 0x7, R118 ;  /* 0x00000007ff797819 */ /* 0x002fe20000011676 */
[----:B------:R-:W-:Y:S01]  /*f370*/  IMAD.WIDE R118, R251, 0x4, R156 ;  /* 0x00000004fb767825 */ /* 0x000fe200078e029c */
[----:B------:R-:W-:Y:S04]  /*f380*/  STL.64 [R1+0x2f8], R132 ;  /* 0x0002f88401007387 */ /* 0x000fe80000100a00 */
[----:B------:R-:W-:Y:S01]  /*f390*/  LDGSTS.E [R244+0x70178], desc[UR26][R132.64], P3 ;  /* 0x7017800084f47fae */ /* 0x000fe200099a101a */
[----:B------:R-:W-:-:S03]  /*f3a0*/  SGXT.U32 R121, R121, 0x1 ;  /* 0x000000017979781a */ /* 0x000fc60000000000 */
[----:B------:R1:W-:Y:S04]  /*f3b0*/  STL.64 [R1+0x2f0], R118 ;  /* 0x0002f07601007387 */ /* 0x0003e80000100a00 */
[----:B------:R1:W-:Y:S01]  /*f3c0*/  LDGSTS.E [R244+0x70180], desc[UR26][R118.64], P2 ;  /* 0x7018000076f47fae */ /* 0x0003e200091a101a */
[----:B------:R-:W-:Y:S02]  /*f3d0*/  LOP3.LUT R121, R121, 0x68, RZ, 0xfc, !PT ;  /* 0x0000006879797812 */ /* 0x000fe400078efcff */
[----:B------:R-:W-:Y:S01]  /*f3e0*/  SEL R160, RZ, 0x4, P4 ;  /* 0x00000004ffa07807 */ /* 0x000fe20002000000 */
[----:B-1----:R-:W-:-:S05]  /*f3f0*/  IMAD.WIDE R118, R251, 0x4, R154 ;  /* 0x00000004fb767825 */ /* 0x002fca00078e029a */
[----:B------:R1:W-:Y:S04]  /*f400*/  STL.64 [R1+0x2e8], R118 ;  /* 0x0002e87601007387 */ /* 0x0003e80000100a00 */
[----:B------:R1:W-:Y:S01]  /*f410*/  LDGSTS.E [R244+0x70188], desc[UR26][R118.64], P6 ;  /* 0x7018800076f47fae */ /* 0x0003e2000b1a101a */
[----:B------:R-:W-:Y:S02]  /*f420*/  ISETP.GE.AND P4, PT, R121, R252, PT ;  /* 0x000000fc7900720c */ /* 0x000fe40003f86270 */
[----:B--2---:R-:W-:Y:S01]  /*f430*/  SHF.R.U32.HI R121, RZ, 0x7, R120 ;  /* 0x00000007ff797819 */ /* 0x004fe20000011678 */
[----:B-1----:R-:W1:Y:S03]  /*f440*/  S2R R118, SR_TID.X ;  /* 0x0000000000767919 */ /* 0x002e660000002100 */
[----:B------:R-:W-:-:S02]  /*f450*/  SGXT.U32 R121, R121, 0x1 ;  /* 0x000000017979781a */ /* 0x000fc40000000000 */
[----:B------:R-:W-:Y:S02]  /*f460*/  SEL R156, R160, RZ, P5 ;  /* 0x000000ffa09c7207 */ /* 0x000fe40002800000 */
[----:B------:R-:W-:Y:S02]  /*f470*/  LOP3.LUT R121, R121, 0x6a, RZ, 0xfc, !PT ;  /* 0x0000006a79797812 */ /* 0x000fe400078efcff */
[----:B------:R-:W-:Y:S02]  /*f480*/  ISETP.NE.U32.AND P2, PT, R156, RZ, PT ;  /* 0x000000ff9c00720c */ /* 0x000fe40003f45070 */
[----:B------:R-:W-:Y:S02]  /*f490*/  SEL R156, RZ, 0x4, P4 ;  /* 0x00000004ff9c7807 */ /* 0x000fe40002000000 */
[----:B------:R-:W-:Y:S02]  /*f4a0*/  ISETP.GE.AND P4, PT, R121, R252, PT ;  /* 0x000000fc7900720c */ /* 0x000fe40003f86270 */
[----:B------:R-:W-:-:S02]  /*f4b0*/  SEL R158, R161, RZ, P5 ;  /* 0x000000ffa19e7207 */ /* 0x000fc40002800000 */
[----:B------:R-:W-:Y:S02]  /*f4c0*/  SHF.R.U32.HI R121, RZ, 0x7, R120 ;  /* 0x00000007ff797819 */ /* 0x000fe40000011678 */
[----:B------:R-:W-:Y:S02]  /*f4d0*/  ISETP.NE.U32.AND P3, PT, R158, RZ, PT ;  /* 0x000000ff9e00720c */ /* 0x000fe40003f65070 */
[----:B------:R-:W-:-:S04]  /*f4e0*/  SGXT.U32 R121, R121, 0x1 ;  /* 0x000000017979781a */ /* 0x000fc80000000000 */
[----:B------:R-:W-:Y:S01]  /*f4f0*/  LOP3.LUT R121, R121, 0x6c, RZ, 0xfc, !PT ;  /* 0x0000006c79797812 */ /* 0x000fe200078efcff */
[----:B------:R-:W-:-:S03]  /*f500*/  IMAD.WIDE R132, R251, 0x4, R152 ;  /* 0x00000004fb847825 */ /* 0x000fc600078e0298 */
[----:B------:R-:W-:Y:S01]  /*f510*/  ISETP.GE.AND P6, PT, R121, R252, PT ;  /* 0x000000fc7900720c */ /* 0x000fe20003fc6270 */
[----:B------:R-:W-:Y:S01]  /*f520*/  IMAD.WIDE R120, R251, 0x4, R150 ;  /* 0x00000004fb787825 */ /* 0x000fe200078e0296 */
[----:B------:R-:W-:Y:S01]  /*f530*/  STL.64 [R1+0x2e0], R132 ;  /* 0x0002e08401007387 */ /* 0x000fe20000100a00 */
[----:B-1----:R-:W-:-:S03]  /*f540*/  SHF.R.U32.HI R119, RZ, 0x7, R118 ;  /* 0x00000007ff777819 */ /* 0x002fc60000011676 */
[----:B------:R-:W-:Y:S01]  /*f550*/  LDGSTS.E [R244+0x70190], desc[UR26][R132.64], P3 ;  /* 0x7019000084f47fae */ /* 0x000fe200099a101a */
[----:B------:R-:W-:-:S03]  /*f560*/  SGXT.U32 R119, R119, 0x1 ;  /* 0x000000017777781a */ /* 0x000fc60000000000 */
[----:B------:R1:W-:Y:S01]  /*f570*/  STL.64 [R1+0x2d8], R120 ;  /* 0x0002d87801007387 */ /* 0x0003e20000100a00 */
[----:B------:R-:W-:-:S03]  /*f580*/  SEL R155, RZ, 0x4, P4 ;  /* 0x00000004ff9b7807 */ /* 0x000fc60002000000 */
[----:B------:R1:W-:Y:S01]  /*f590*/  LDGSTS.E [R244+0x70198], desc[UR26][R120.64], P2 ;  /* 0x7019800078f47fae */ /* 0x0003e200091a101a */
[----:B------:R-:W-:Y:S02]  /*f5a0*/  LOP3.LUT R119, R119, 0x6e, RZ, 0xfc, !PT ;  /* 0x0000006e77777812 */ /* 0x000fe400078efcff */
[----:B------:R-:W-:Y:S02]  /*f5b0*/  SEL R150, R155, RZ, P5 ;  /* 0x000000ff9b967207 */ /* 0x000fe40002800000 */
[----:B------:R-:W-:Y:S02]  /*f5c0*/  ISETP.GE.AND P3, PT, R119, R252, PT ;  /* 0x000000fc7700720c */ /* 0x000fe40003f66270 */
[--C-:B-1----:R-:W-:Y:S02]  /*f5d0*/  SHF.R.U32.HI R120, RZ, 0x7, R118.reuse ;  /* 0x00000007ff787819 */ /* 0x102fe40000011676 */
[----:B------:R-:W-:Y:S02]  /*f5e0*/  SHF.R.U32.HI R121, RZ, 0x7, R118 ;  /* 0x00000007ff797819 */ /* 0x000fe40000011676 */
[----:B------:R-:W-:-:S02]  /*f5f0*/  SGXT.U32 R120, R120, 0x1 ;  /* 0x000000017878781a */ /* 0x000fc40000000000 */
[----:B------:R-:W-:Y:S02]  /*f600*/  SGXT.U32 R121, R121, 0x1 ;  /* 0x000000017979781a */ /* 0x000fe40000000000 */
[----:B------:R-:W-:Y:S02]  /*f610*/  LOP3.LUT R120, R120, 0x70, RZ, 0xfc, !PT ;  /* 0x0000007078787812 */ /* 0x000fe400078efcff */
[----:B------:R-:W-:Y:S02]  /*f620*/  LOP3.LUT R121, R121, 0x72, RZ, 0xfc, !PT ;  /* 0x0000007279797812 */ /* 0x000fe400078efcff */
[----:B------:R-:W-:Y:S02]  /*f630*/  ISETP.NE.U32.AND P2, PT, R150, RZ, PT ;  /* 0x000000ff9600720c */ /* 0x000fe40003f45070 */
[----:B------:R-:W-:Y:S02]  /*f640*/  SEL R151, RZ, 0x4, P6 ;  /* 0x00000004ff977807 */ /* 0x000fe40003000000 */
[----:B------:R-:W-:-:S02]  /*f650*/  SEL R150, RZ, 0x4, P3 ;  /* 0x00000004ff967807 */ /* 0x000fc40001800000 */
[-C--:B------:R-:W-:Y:S02]  /*f660*/  ISETP.GE.AND P6, PT, R120, R252.reuse, PT ;  /* 0x000000fc7800720c */ /* 0x080fe40003fc6270 */
[----:B------:R-:W-:Y:S01]  /*f670*/  ISETP.GE.AND P3, PT, R121, R252, PT ;  /* 0x000000fc7900720c */ /* 0x000fe20003f66270 */
[----:B------:R-:W-:-:S04]  /*f680*/  IMAD.WIDE R120, R251, 0x4, R148 ;  /* 0x00000004fb787825 */ /* 0x000fc800078e0294 */
[----:B------:R-:W-:Y:S01]  /*f690*/  IMAD.WIDE R118, R251, 0x4, R146 ;  /* 0x00000004fb767825 */ /* 0x000fe200078e0292 */
[----:B------:R1:W-:Y:S04]  /*f6a0*/  STL.64 [R1+0x2d0], R120 ;  /* 0x0002d07801007387 */ /* 0x0003e80000100a00 */
[----:B------:R2:W-:Y:S04]  /*f6b0*/  STL.64 [R1+0x2c8], R118 ;  /* 0x0002c87601007387 */ /* 0x0005e80000100a00 */
[----:B------:R-:W3:Y:S01]  /*f6c0*/  LDL.LU R133, [R1+0xa0] ;  /* 0x0000a00001857983 */ /* 0x000ee20000300800 */
[----:B------:R-:W4:Y:S01]  /*f6d0*/  S2R R153, SR_TID.X ;  /* 0x0000000000997919 */ /* 0x000f220000002100 */
[----:B------:R-:W-:-:S02]  /*f6e0*/  SEL R154, R156, RZ, P5 ;  /* 0x000000ff9c9a7207 */ /* 0x000fc40002800000 */
[----:B------:R-:W-:Y:S02]  /*f6f0*/  SEL R151, R151, RZ, P5 ;  /* 0x000000ff97977207 */ /* 0x000fe40002800000 */
[----:B------:R-:W-:Y:S02]  /*f700*/  ISETP.NE.U32.AND P4, PT, R154, RZ, PT ;  /* 0x000000ff9a00720c */ /* 0x000fe40003f85070 */
[----:B------:R-:W-:Y:S02]  /*f710*/  SEL R152, RZ, 0x4, P6 ;  /* 0x00000004ff987807 */ /* 0x000fe40003000000 */
[----:B------:R-:W-:Y:S01]  /*f720*/  ISETP.NE.U32.AND P6, PT, R151, RZ, PT ;  /* 0x000000ff9700720c */ /* 0x000fe20003fc5070 */
[----:B------:R-:W-:-:S08]  /*f730*/  IMAD.WIDE R144, R251, 0x4, R144 ;  /* 0x00000004fb907825 */ /* 0x000fd000078e0290 */
[----:B------:R1:W-:Y:S04]  /*f740*/  LDGSTS.E [R244+0x701a0], desc[UR26][R120.64], P4 ;  /* 0x701a000078f47fae */ /* 0x0003e8000a1a101a */
[----:B------:R2:W-:Y:S04]  /*f750*/  LDGSTS.E [R244+0x701a8], desc[UR26][R118.64], P2 ;  /* 0x701a800076f47fae */ /* 0x0005e800091a101a */
[----:B------:R-:W-:Y:S01]  /*f760*/  LDGSTS.E [R244+0x701b0], desc[UR26][R144.64], P6 ;  /* 0x701b000090f47fae */ /* 0x000fe2000b1a101a */
[----:B----4-:R-:W-:-:S04]  /*f770*/  SHF.R.U32.HI R132, RZ, 0x7, R153 ;  /* 0x00000007ff847819 */ /* 0x010fc80000011699 */
[----:B------:R-:W-:-:S04]  /*f780*/  SGXT.U32 R132, R132, 0x1 ;  /* 0x000000018484781a */ /* 0x000fc80000000000 */
[----:B------:R-:W-:-:S04]  /*f790*/  LOP3.LUT R132, R132, 0x74, RZ, 0xfc, !PT ;  /* 0x0000007484847812 */ /* 0x000fc800078efcff */
[----:B------:R-:W-:Y:S02]  /*f7a0*/  ISETP.GE.AND P6, PT, R132, R252, PT ;  /* 0x000000fc8400720c */ /* 0x000fe40003fc6270 */
[----:B------:R-:W4:Y:S01]  /*f7b0*/  S2R R132, SR_TID.X ;  /* 0x0000000000847919 */ /* 0x000f220000002100 */
[----:B------:R-:W-:Y:S02]  /*f7c0*/  SEL R150, R150, RZ, P5 ;  /* 0x000000ff96967207 */ /* 0x000fe40002800000 */
[----:B------:R-:W-:Y:S02]  /*f7d0*/  SEL R151, RZ, 0x4, P3 ;  /* 0x00000004ff977807 */ /* 0x000fe40001800000 */
[----:B------:R-:W-:Y:S02]  /*f7e0*/  ISETP.NE.U32.AND P3, PT, R150, RZ, PT ;  /* 0x000000ff9600720c */ /* 0x000fe40003f65070 */
[----:B------:R-:W-:Y:S01]  /*f7f0*/  SHF.R.U32.HI R245, RZ, 0x7, R153 ;  /* 0x00000007fff57819 */ /* 0x000fe20000011699 */
[----:B------:R-:W-:-:S03]  /*f800*/  IMAD.WIDE R142, R251, 0x4, R142 ;  /* 0x00000004fb8e7825 */ /* 0x000fc600078e028e */
[----:B------:R-:W-:Y:S01]  /*f810*/  SGXT.U32 R245, R245, 0x1 ;  /* 0x00000001f5f5781a */ /* 0x000fe20000000000 */
[----:B------:R-:W-:-:S03]  /*f820*/  IMAD.WIDE R140, R251, 0x4, R140 ;  /* 0x00000004fb8c7825 */ /* 0x000fc600078e028c */
[----:B------:R-:W-:Y:S01]  /*f830*/  LOP3.LUT R245, R245, 0x76, RZ, 0xfc, !PT ;  /* 0x00000076f5f57812 */ /* 0x000fe200078efcff */
[C---:B------:R-:W-:Y:S01]  /*f840*/  IMAD.WIDE R138, R251.reuse, 0x4, R138 ;  /* 0x00000004fb8a7825 */ /* 0x040fe200078e028a */
[----:B------:R-:W-:Y:S03]  /*f850*/  STL.64 [R1+0x2c0], R144 ;  /* 0x0002c09001007387 */ /* 0x000fe60000100a00 */
[----:B------:R-:W-:Y:S01]  /*f860*/  IMAD.WIDE R130, R251, 0x4, R130 ;  /* 0x00000004fb827825 */ /* 0x000fe200078e0282 */
[----:B------:R-:W-:Y:S01]  /*f870*/  LDGSTS.E [R244+0x701b8], desc[UR26][R142.64], P3 ;  /* 0x701b80008ef47fae */ /* 0x000fe200099a101a */
[----:B------:R-:W-:Y:S02]  /*f880*/  ISETP.GE.AND P3, PT, R245, R252, PT ;  /* 0x000000fcf500720c */ /* 0x000fe40003f66270 */
[C---:B-1----:R-:W-:Y:S01]  /*f890*/  IMAD.WIDE R120, R251.reuse, 0x4, R136 ;  /* 0x00000004fb787825 */ /* 0x042fe200078e0288 */
[----:B------:R-:W-:Y:S03]  /*f8a0*/  STL.64 [R1+0x2b8], R142 ;  /* 0x0002b88e01007387 */ /* 0x000fe60000100a00 */
[----:B------:R-:W-:Y:S01]  /*f8b0*/  IMAD.WIDE R128, R251, 0x4, R128 ;  /* 0x00000004fb807825 */ /* 0x000fe200078e0280 */
[----:B------:R-:W-:Y:S01]  /*f8c0*/  STL.64 [R1+0x2b0], R140 ;  /* 0x0002b08c01007387 */ /* 0x000fe20000100a00 */
[----:B----4-:R-:W-:-:S02]  /*f8d0*/  SHF.R.U32.HI R245, RZ, 0x7, R132 ;  /* 0x00000007fff57819 */ /* 0x010fc40000011684 */
[C---:B--2---:R-:W-:Y:S01]  /*f8e0*/  IMAD.WIDE R118, R251.reuse, 0x4, R134 ;  /* 0x00000004fb767825 */ /* 0x044fe200078e0286 */
[----:B------:R-:W-:Y:S01]  /*f8f0*/  SHF.R.U32.HI R132, RZ, 0x7, R132 ;  /* 0x00000007ff847819 */ /* 0x000fe20000011684 */
[----:B------:R-:W-:Y:S02]  /*f900*/  STL.64 [R1+0x2a8], R138 ;  /* 0x0002a88a01007387 */ /* 0x000fe40000100a00 */
[C---:B------:R-:W-:Y:S02]  /*f910*/  IMAD.WIDE R126, R251.reuse, 0x4, R126 ;  /* 0x00000004fb7e7825 */ /* 0x040fe400078e027e */
[----:B------:R-:W-:Y:S01]  /*f920*/  STL.64 [R1+0x290], R130 ;  /* 0x0002908201007387 */ /* 0x000fe20000100a00 */
[----:B------:R-:W-:Y:S01]  /*f930*/  SGXT.U32 R132, R132, 0x1 ;  /* 0x000000018484781a */ /* 0x000fe20000000000 */
[----:B------:R-:W-:Y:S02]  /*f940*/  IMAD.WIDE R124, R251, 0x4, R124 ;  /* 0x00000004fb7c7825 */ /* 0x000fe400078e027c */
[----:B------:R-:W-:Y:S04]  /*f950*/  STL.64 [R1+0x2a0], R120 ;  /* 0x0002a07801007387 */ /* 0x000fe80000100a00 */
[----:B------:R-:W-:Y:S01]  /*f960*/  STL.64 [R1+0x288], R128 ;  /* 0x0002888001007387 */ /* 0x000fe20000100a00 */
[----:B------:R-:W-:-:S03]  /*f970*/  LOP3.LUT R132, R132, 0x7a, RZ, 0xfc, !PT ;  /* 0x0000007a84847812 */ /* 0x000fc600078efcff */
[----:B------:R-:W-:Y:S04]  /*f980*/  STL.64 [R1+0x298], R118 ;  /* 0x0002987601007387 */ /* 0x000fe80000100a00 */
[----:B------:R-:W-:Y:S04]  /*f990*/  STL.64 [R1+0x280], R126 ;  /* 0x0002807e01007387 */ /* 0x000fe80000100a00 */
[----:B------:R-:W-:Y:S04]  /*f9a0*/  STL [R1+0x890], R250 ;  /* 0x000890fa01007387 */ /* 0x000fe80000100800 */
[----:B------:R1:W-:Y:S02]  /*f9b0*/  STL.64 [R1+0x270], R124 ;  /* 0x0002707c01007387 */ /* 0x0003e40000100a00 */
[----:B-1----:R-:W-:-:S02]  /*f9c0*/  SEL R124, RZ, 0x4, P3 ;  /* 0x00000004ff7c7807 */ /* 0x002fc40001800000 */
[----:B------:R-:W-:Y:S02]  /*f9d0*/  SEL R125, RZ, 0x4, P6 ;  /* 0x00000004ff7d7807 */ /* 0x000fe40003000000 */
[----:B------:R-:W-:Y:S02]  /*f9e0*/  ISETP.GE.AND P6, PT, R132, R252, PT ;  /* 0x000000fc8400720c */ /* 0x000fe40003fc6270 */
[----:B------:R-:W-:Y:S02]  /*f9f0*/  SEL R124, R124, RZ, P5 ;  /* 0x000000ff7c7c7207 */ /* 0x000fe40002800000 */
[----:B------:R-:W-:Y:S02]  /*fa00*/  SEL R127, RZ, 0x4, P6 ;  /* 0x00000004ff7f7807 */ /* 0x000fe40003000000 */
[----:B------:R-:W-:Y:S02]  /*fa10*/  ISETP.NE.U32.AND P6, PT, R124, RZ, PT ;  /* 0x000000ff7c00720c */ /* 0x000fe40003fc5070 */
[----:B------:R-:W-:-:S04]  /*fa20*/  SEL R148, R152, RZ, P5 ;  /* 0x000000ff98947207 */ /* 0x000fc80002800000 */
[----:B------:R-:W-:Y:S02]  /*fa30*/  ISETP.NE.U32.AND P4, PT, R148, RZ, PT ;  /* 0x000000ff9400720c */ /* 0x000fe40003f85070 */
[----:B------:R-:W-:Y:S02]  /*fa40*/  SEL R146, R151, RZ, P5 ;  /* 0x000000ff97927207 */ /* 0x000fe40002800000 */
[----:B------:R-:W-:Y:S02]  /*fa50*/  SGXT.U32 R245, R245, 0x1 ;  /* 0x00000001f5f5781a */ /* 0x000fe40000000000 */
[----:B------:R-:W-:Y:S02]  /*fa60*/  ISETP.NE.U32.AND P2, PT, R146, RZ, PT ;  /* 0x000000ff9200720c */ /* 0x000fe40003f45070 */
[----:B------:R-:W-:Y:S02]  /*fa70*/  LOP3.LUT R245, R245, 0x78, RZ, 0xfc, !PT ;  /* 0x00000078f5f57812 */ /* 0x000fe400078efcff */
[----:B------:R-:W-:-:S03]  /*fa80*/  SHF.R.U32.HI R132, RZ, 0x7, R153 ;  /* 0x00000007ff847819 */ /* 0x000fc60000011699 */
[----:B------:R-:W-:Y:S01]  /*fa90*/  LDGSTS.E [R244+0x701c0], desc[UR26][R140.64], P4 ;  /* 0x701c00008cf47fae */ /* 0x000fe2000a1a101a */
[----:B------:R-:W-:Y:S02]  /*faa0*/  ISETP.GE.AND P4, PT, R245, R252, PT ;  /* 0x000000fcf500720c */ /* 0x000fe40003f86270 */
[----:B------:R-:W-:Y:S02]  /*fab0*/  SHF.R.U32.HI R245, RZ, 0x7, R153 ;  /* 0x00000007fff57819 */ /* 0x000fe40000011699 */
[----:B------:R-:W-:Y:S01]  /*fac0*/  SGXT.U32 R132, R132, 0x1 ;  /* 0x000000018484781a */ /* 0x000fe20000000000 */
[----:B------:R-:W-:Y:S01]  /*fad0*/  LDGSTS.E [R244+0x701c8], desc[UR26][R138.64], P2 ;  /* 0x701c80008af47fae */ /* 0x000fe200091a101a */
[----:B------:R-:W-:Y:S02]  /*fae0*/  SGXT.U32 R245, R245, 0x1 ;  /* 0x00000001f5f5781a */ /* 0x000fe40000000000 */
[----:B------:R-:W-:Y:S02]  /*faf0*/  LOP3.LUT R132, R132, 0x7e, RZ, 0xfc, !PT ;  /* 0x0000007e84847812 */ /* 0x000fe400078efcff */
[----:B------:R-:W-:-:S02]  /*fb00*/  LOP3.LUT R245, R245, 0x7c, RZ, 0xfc, !PT ;  /* 0x0000007cf5f57812 */ /* 0x000fc400078efcff */
[-C--:B------:R-:W-:Y:S02]  /*fb10*/  ISETP.GE.AND P2, PT, R132, R252.reuse, PT ;  /* 0x000000fc8400720c */ /* 0x080fe40003f46270 */
[----:B------:R-:W-:Y:S02]  /*fb20*/  SEL R126, R125, RZ, P5 ;  /* 0x000000ff7d7e7207 */ /* 0x000fe40002800000 */
[----:B------:R-:W-:Y:S02]  /*fb30*/  ISETP.GE.AND P3, PT, R245, R252, PT ;  /* 0x000000fcf500720c */ /* 0x000fe40003f66270 */
[----:B------:R-:W-:Y:S02]  /*fb40*/  SEL R125, RZ, 0x4, P4 ;  /* 0x00000004ff7d7807 */ /* 0x000fe40002000000 */
[----:B------:R-:W-:Y:S01]  /*fb50*/  ISETP.NE.U32.AND P4, PT, R126, RZ, PT ;  /* 0x000000ff7e00720c */ /* 0x000fe20003f85070 */
[----:B------:R-:W-:Y:S01]  /*fb60*/  USHF.L.U32 UR16, UR15, 0x7, URZ ;  /* 0x000000070f107899 */ /* 0x000fe200080006ff */
[----:B------:R-:W-:-:S02]  /*fb70*/  SEL R125, R125, RZ, P5 ;  /* 0x000000ff7d7d7207 */ /* 0x000fc40002800000 */
[----:B------:R-:W-:Y:S02]  /*fb80*/  SEL R126, RZ, 0x4, P3 ;  /* 0x00000004ff7e7807 */ /* 0x000fe40001800000 */
[----:B---3--:R-:W-:Y:S02]  /*fb90*/  SEL R124, R133, RZ, P5 ;  /* 0x000000ff857c7207 */ /* 0x008fe40002800000 */
[----:B------:R-:W1:Y:S02]  /*fba0*/  S2R R133, SR_TID.X ;  /* 0x0000000000857919 */ /* 0x000e640000002100 */
[----:B------:R-:W-:Y:S02]  /*fbb0*/  ISETP.NE.U32.AND P3, PT, R124, RZ, PT ;  /* 0x000000ff7c00720c */ /* 0x000fe40003f65070 */
[----:B------:R-:W-:Y:S02]  /*fbc0*/  SEL R124, RZ, 0x4, P2 ;  /* 0x00000004ff7c7807 */ /* 0x000fe40001000000 */
[----:B------:R-:W-:Y:S01]  /*fbd0*/  ISETP.NE.U32.AND P2, PT, R125, RZ, PT ;  /* 0x000000ff7d00720c */ /* 0x000fe20003f45070 */
[----:B------:R-:W-:-:S04]  /*fbe0*/  IMAD.U32 R125, RZ, RZ, UR16 ;  /* 0x00000010ff7d7e24 */ /* 0x000fc8000f8e00ff */
[----:B------:R-:W-:Y:S01]  /*fbf0*/  IMAD.WIDE R116, R125, 0x4, R116 ;  /* 0x000000047d747825 */ /* 0x000fe200078e0274 */
[C---:B-1----:R-:W-:Y:S02]  /*fc00*/  LOP3.LUT R132, R133.reuse, 0x80, RZ, 0xc0, !PT ;  /* 0x0000008085847812 */ /* 0x042fe400078ec0ff */
[----:B------:R-:W-:Y:S02]  /*fc10*/  LOP3.LUT R133, R133, 0x7f, RZ, 0xc0, !PT ;  /* 0x0000007f85857812 */ /* 0x000fe400078ec0ff */
[----:B------:R-:W-:-:S05]  /*fc20*/  SHF.R.U32.HI R252, RZ, 0x5, R132 ;  /* 0x00000005fffc7819 */ /* 0x000fca0000011684 */
[----:B------:R-:W-:-:S04]  /*fc30*/  IMAD R252, R133, 0x200, R252 ;  /* 0x0000020085fc7824 */ /* 0x000fc800078e02fc */
[----:B------:R-:W-:-:S05]  /*fc40*/  VIADD R252, R252, UR9 ;  /* 0x00000009fcfc7c36 */ /* 0x000fca0008000000 */
[----:B------:R-:W-:Y:S01]  /*fc50*/  LDGSTS.E [R252+0x701d0], desc[UR26][R120.64], P4 ;  /* 0x701d000078fc7fae */ /* 0x000fe2000a1a101a */
[----:B------:R-:W-:-:S03]  /*fc60*/  IMAD.WIDE R114, R125, 0x4, R114 ;  /* 0x000000047d727825 */ /* 0x000fc600078e0272 */
[----:B------:R1:W-:Y:S01]  /*fc70*/  LDGSTS.E [R252+0x701d8], desc[UR26][R118.64], P6 ;  /* 0x701d800076fc7fae */ /* 0x0003e2000b1a101a */
[----:B------:R-:W-:-:S04]  /*fc80*/  IMAD.WIDE R112, R125, 0x4, R112 ;  /* 0x000000047d707825 */ /* 0x000fc800078e0270 */
[----:B------:R-:W-:-:S04]  /*fc90*/  IMAD.WIDE R110, R125, 0x4, R110 ;  /* 0x000000047d6e7825 */ /* 0x000fc800078e026e */
[----:B-1----:R-:W-:-:S04]  /*fca0*/  IMAD.WIDE R118, R125, 0x4, R122 ;  /* 0x000000047d767825 */ /* 0x002fc800078e027a */
[C---:B------:R-:W-:Y:S01]  /*fcb0*/  IMAD.WIDE R108, R125.reuse, 0x4, R108 ;  /* 0x000000047d6c7825 */ /* 0x040fe200078e026c */
[----:B------:R-:W-:Y:S03]  /*fcc0*/  STL.64 [R1+0x268], R118 ;  /* 0x0002687601007387 */ /* 0x000fe60000100a00 */
        /* <DEDUP_REMOVED lines=15> */
[----:B------:R-:W-:Y:S04]  /*fdc0*/  STL.64 [R1+0x550], R248 ;  /* 0x000550f801007387 */ /* 0x000fe80000100a00 */
[----:B------:R-:W-:Y:S01]  /*fdd0*/  STL.64 [R1+0x488], R100 ;  /* 0x0004886401007387 */ /* 0x000fe20000100a00 */
[----:B------:R-:W-:-:S03]  /*fde0*/  IMAD.WIDE R90, R125, 0x4, R90 ;  /* 0x000000047d5a7825 */ /* 0x000fc600078e025a */
        /* <DEDUP_REMOVED lines=8> */
[----:B------:R-:W-:Y:S04]  /*fe70*/  STL.64 [R1+0x470], R92 ;  /* 0x0004705c01007387 */ /* 0x000fe80000100a00 */
[----:B------:R1:W-:Y:S04]  /*fe80*/  STL.64 [R1+0x8a0], R246 ;  /* 0x0008a0f601007387 */ /* 0x0003e80000100a00 */
[----:B------:R-:W-:Y:S01]  /*fe90*/  STL.64 [R1+0x4e8], R90 ;  /* 0x0004e85a01007387 */ /* 0x000fe20000100a00 */
[----:B------:R-:W-:-:S03]  /*fea0*/  IMAD.WIDE R76, R125, 0x4, R76 ;  /* 0x000000047d4c7825 */ /* 0x000fc600078e024c */
[----:B------:R-:W-:Y:S01]  /*feb0*/  STL.64 [R1+0x1c8], R86 ;  /* 0x0001c85601007387 */ /* 0x000fe20000100a00 */
[----:B-1----:R-:W-:-:S03]  /*fec0*/  IMAD.WIDE R246, R125, 0x4, R82 ;  /* 0x000000047df67825 */ /* 0x002fc600078e0252 */
[----:B------:R-:W-:Y:S04]  /*fed0*/  STL.64 [R1+0x540], R242 ;  /* 0x000540f201007387 */ /* 0x000fe80000100a00 */
[----:B------:R-:W-:Y:S04]  /*fee0*/  STL.64 [R1+0x1f0], R84 ;  /* 0x0001f05401007387 */ /* 0x000fe80000100a00 */
[----:B------:R-:W-:Y:S04]  /*fef0*/  STL.64 [R1+0x8b0], R242 ;  /* 0x0008b0f201007387 */ /* 0x000fe80000100a00 */
[----:B------:R-:W-:Y:S04]  /*ff00*/  STL.64 [R1+0x4d8], R246 ;  /* 0x0004d8f601007387 */ /* 0x000fe80000100a00 */
[----:B------:R1:W-:Y:S04]  /*ff10*/  STL.64 [R1+0x180], R78 ;  /* 0x0001804e01007387 */ /* 0x0003e80000100a00 */
[----:B------:R-:W2:Y:S04]  /*ff20*/  LDL.LU.64 R218, [R1+0x18] ;  /* 0x0000180001da7983 */ /* 0x000ea80000300a00 */
[----:B------:R-:W3:Y:S04]  /*ff30*/  LDL.LU.64 R236, [R1+0x10] ;  /* 0x0000100001ec7983 */ /* 0x000ee80000300a00 */
[----:B------:R4:W-:Y:S04]  /*ff40*/  STL.64 [R1+0x1b8], R76 ;  /* 0x0001b84c01007387 */ /* 0x0009e80000100a00 */
[----:B------:R-:W3:Y:S04]  /*ff50*/  LDL.LU.64 R234, [R1+0x20] ;  /* 0x0000200001ea7983 */ /* 0x000ee80000300a00 */
[----:B------:R-:W3:Y:S04]  /*ff60*/  LDL.LU.64 R232, [R1+0x28] ;  /* 0x0000280001e87983 */ /* 0x000ee80000300a00 */
[----:B------:R-:W3:Y:S04]  /*ff70*/  LDL.LU.64 R230, [R1+0x30] ;  /* 0x0000300001e67983 */ /* 0x000ee80000300a00 */
[----:B------:R-:W3:Y:S04]  /*ff80*/  LDL.LU.64 R228, [R1+0x38] ;  /* 0x0000380001e47983 */ /* 0x000ee80000300a00 */
[----:B------:R-:W3:Y:S04]  /*ff90*/  LDL.LU.64 R226, [R1+0x40] ;  /* 0x0000400001e27983 */ /* 0x000ee80000300a00 */
[----:B------:R-:W3:Y:S04]  /*ffa0*/  LDL.LU.64 R224, [R1+0x48] ;  /* 0x0000480001e07983 */ /* 0x000ee80000300a00 */
[----:B------:R-:W3:Y:S04]  /*ffb0*/  LDL.LU.64 R222, [R1+0x50] ;  /* 0x0000500001de7983 */ /* 0x000ee80000300a00 */
[----:B------:R-:W3:Y:S04]  /*ffc0*/  LDL.LU.64 R220, [R1+0x58] ;  /* 0x0000580001dc7983 */ /* 0x000ee80000300a00 */
[----:B------:R-:W3:Y:S01]  /*ffd0*/  LDL.LU.64 R240, [R1+0x60] ;  /* 0x0000600001f07983 */ /* 0x000ee20000300a00 */
[----:B------:R-:W-:-:S03]  /*ffe0*/  IMAD.WIDE R120, R125, 0x4, R80 ;  /* 0x000000047d787825 */ /* 0x000fc600078e0250 */
[----:B------:R-:W4:Y:S01]  /*fff0*/  LDL.LU.64 R216, [R1+0x68] ;  /* 0x0000680001d87983 */ /* 0x000f220000300a00 */
[----:B------:R-:W-:-:S03]  /*10000*/  IMAD.WIDE R248, R125, 0x4, R74 ;  /* 0x000000047df87825 */ /* 0x000fc600078e024a */
[----:B------:R-:W4:Y:S01]  /*10010*/  LDL.LU.64 R214, [R1+0x70] ;  /* 0x0000700001d67983 */ /* 0x000f220000300a00 */
[----:B-1----:R-:W-:-:S03]  /*10020*/  IMAD.WIDE R78, R125, 0x4, R70 ;  /* 0x000000047d4e7825 */ /* 0x002fc600078e0246 */
[----:B------:R-:W4:Y:S01]  /*10030*/  LDL.LU.64 R212, [R1+0x78] ;  /* 0x0000780001d47983 */ /* 0x000f220000300a00 */
[----:B------:R-:W-:-:S03]  /*10040*/  IMAD.WIDE R72, R125, 0x4, R72 ;  /* 0x000000047d487825 */ /* 0x000fc600078e0248 */
[----:B------:R-:W4:Y:S01]  /*10050*/  LDL.LU.64 R210, [R1+0x88] ;  /* 0x0000880001d27983 */ /* 0x000f220000300a00 */
[----:B------:R-:W-:-:S03]  /*10060*/  IMAD.WIDE R242, R125, 0x4, R68 ;  /* 0x000000047df27825 */ /* 0x000fc600078e0244 */
[----:B------:R-:W4:Y:S01]  /*10070*/  LDL.LU.64 R208, [R1+0x90] ;  /* 0x0000900001d07983 */ /* 0x000f220000300a00 */
[----:B------:R-:W-:-:S03]  /*10080*/  IMAD.WIDE R250, R125, 0x4, R66 ;  /* 0x000000047dfa7825 */ /* 0x000fc600078e0242 */
[----:B------:R-:W4:Y:S01]  /*10090*/  LDL.LU.64 R206, [R1+0x98] ;  /* 0x0000980001ce7983 */ /* 0x000f220000300a00 */
[----:B------:R-:W-:-:S03]  /*100a0*/  IMAD.WIDE R118, R125, 0x4, R62 ;  /* 0x000000047d767825 */ /* 0x000fc600078e023e */
[----:B------:R-:W-:Y:S01]  /*100b0*/  STL.64 [R1+0x538], R120 ;  /* 0x0005387801007387 */ /* 0x000fe20000100a00 */
[----:B------:R-:W-:-:S03]  /*100c0*/  IMAD.WIDE R82, R125, 0x4, R64 ;  /* 0x000000047d527825 */ /* 0x000fc600078e0240 */
[----:B------:R-:W-:Y:S01]  /*100d0*/  STL.64 [R1+0x4c8], R248 ;  /* 0x0004c8f801007387 */ /* 0x000fe20000100a00 */
[----:B------:R-:W-:-:S03]  /*100e0*/  IMAD.WIDE R132, R125, 0x4, R60 ;  /* 0x000000047d847825 */ /* 0x000fc600078e023c */
[----:B------:R1:W-:Y:S01]  /*100f0*/  STL.64 [R1+0x110], R78 ;  /* 0x0001104e01007387 */ /* 0x0003e20000100a00 */
[----:B------:R-:W-:-:S03]  /*10100*/  IMAD.WIDE R58, R125, 0x4, R58 ;  /* 0x000000047d3a7825 */ /* 0x000fc600078e023a */
[----:B------:R-:W-:Y:S01]  /*10110*/  STL.64 [R1+0x530], R72 ;  /* 0x0005304801007387 */ /* 0x000fe20000100a00 */
        /* <DEDUP_REMOVED lines=13> */
[----:B------:R1:W-:Y:S01]  /*101f0*/  STL.64 [R1], R62 ;  /* 0x0000003e01007387 */ /* 0x0003e20000100a00 */
[----:B------:R-:W-:-:S03]  /*10200*/  IMAD.WIDE R16, R125, 0x4, R16 ;  /* 0x000000047d107825 */ /* 0x000fc600078e0210 */
[----:B------:R1:W-:Y:S01]  /*10210*/  STL.64 [R1+0x520], R88 ;  /* 0x0005205801007387 */ /* 0x0003e20000100a00 */
[----:B------:R-:W-:-:S03]  /*10220*/  IMAD.WIDE R8, R125, 0x4, R8 ;  /* 0x000000047d087825 */ /* 0x000fc600078e0208 */
[----:B------:R1:W-:Y:S04]  /*10230*/  STL.64 [R1+0x478], R68 ;  /* 0x0004784401007387 */ /* 0x0003e80000100a00 */
[----:B------:R1:W-:Y:S04]  /*10240*/  STL.64 [R1+0x518], R48 ;  /* 0x0005183001007387 */ /* 0x0003e80000100a00 */
[----:B------:R1:W-:Y:S04]  /*10250*/  STL.64 [R1+0x500], R40 ;  /* 0x0005002801007387 */ /* 0x0003e80000100a00 */
[----:B------:R1:W-:Y:S04]  /*10260*/  STL.64 [R1+0x4f0], R32 ;  /* 0x0004f02001007387 */ /* 0x0003e80000100a00 */
[----:B------:R1:W-:Y:S04]  /*10270*/  STL.64 [R1+0x4e0], R24 ;  /* 0x0004e01801007387 */ /* 0x0003e80000100a00 */
[----:B------:R1:W-:Y:S04]  /*10280*/  STL.64 [R1+0x4d0], R16 ;  /* 0x0004d01001007387 */ /* 0x0003e80000100a00 */
[----:B------:R1:W-:Y:S01]  /*10290*/  STL.64 [R1+0x4a8], R8 ;  /* 0x0004a80801007387 */ /* 0x0003e20000100a00 */
[----:B--2---:R-:W-:-:S05]  /*102a0*/  IMAD.WIDE R92, R125, 0x4, R218 ;  /* 0x000000047d5c7825 */ /* 0x004fca00078e02da */
[----:B------:R2:W-:Y:S01]  /*102b0*/  STL.64 [R1+0x490], R92 ;  /* 0x0004905c01007387 */ /* 0x0005e20000100a00 */
[----:B---3--:R-:W-:-:S03]  /*102c0*/  IMAD.WIDE R218, R125, 0x4, R240 ;  /* 0x000000047dda7825 */ /* 0x008fc600078e02f0 */
[----:B------:R-:W3:Y:S04]  /*102d0*/  LDL.LU.64 R240, [R1+0xa8] ;  /* 0x0000a80001f07983 */ /* 0x000ee80000300a00 */
[----:B------:R-:W2:Y:S04]  /*102e0*/  LDL.LU.64 R202, [R1+0xb0] ;  /* 0x0000b00001ca7983 */ /* 0x000ea80000300a00 */
        /* <DEDUP_REMOVED lines=27> */
[----:B------:R-:W2:Y:S01]  /*104a0*/  LDL.LU.64 R146, [R1+0x1a8] ;  /* 0x0001a80001927983 */ /* 0x000ea20000300a00 */
[----:B---3--:R-:W-:-:S03]  /*104b0*/  IMAD.WIDE R204, R125, 0x4, R240 ;  /* 0x000000047dcc7825 */ /* 0x008fc600078e02f0 */
[----:B------:R-:W3:Y:S01]  /*104c0*/  LDL.LU.64 R240, [R1+0x1b0] ;  /* 0x0001b00001f07983 */ /* 0x000ee20000300a00 */
[----:B------:R-:W-:Y:S02]  /*104d0*/  SEL R127, R127, RZ, P5 ;  /* 0x000000ff7f7f7207 */ /* 0x000fe40002800000 */
[----:B------:R-:W-:Y:S01]  /*104e0*/  SEL R126, R126, RZ, P5 ;  /* 0x000000ff7e7e7207 */ /* 0x000fe20002800000 */
[----:B------:R-:W2:Y:S04]  /*104f0*/  LDL.LU.64 R142, [R1+0x1c0] ;  /* 0x0001c000018e7983 */ /* 0x000ea80000300a00 */
[----:B------:R-:W2:Y:S01]  /*10500*/  LDL.LU.64 R140, [R1+0x1d0] ;  /* 0x0001d000018c7983 */ /* 0x000ea20000300a00 */
[----:B------:R-:W-:-:S03]  /*10510*/  SEL R124, R124, RZ, P5 ;  /* 0x000000ff7c7c7207 */ /* 0x000fc60002800000 */
[----:B------:R-:W2:Y:S01]  /*10520*/  LDL.LU.64 R138, [R1+0x1d8] ;  /* 0x0001d800018a7983 */ /* 0x000ea20000300a00 */
[----:B------:R-:W-:-:S03]  /*10530*/  ISETP.NE.U32.AND P4, PT, R127, RZ, PT ;  /* 0x000000ff7f00720c */ /* 0x000fc60003f85070 */
[----:B------:R-:W2:Y:S01]  /*10540*/  LDL.LU.64 R136, [R1+0x1e0] ;  /* 0x0001e00001887983 */ /* 0x000ea20000300a00 */
[----:B------:R-:W-:-:S03]  /*10550*/  ISETP.NE.U32.AND P5, PT, R126, RZ, PT ;  /* 0x000000ff7e00720c */ /* 0x000fc60003fa5070 */
        /* <DEDUP_REMOVED lines=13> */
[----:B----4-:R-:W-:-:S03]  /*10630*/  IMAD.WIDE R76, R125, 0x4, R18 ;  /* 0x000000047d4c7825 */ /* 0x010fc600078e0212 */
[----:B------:R-:W4:Y:S01]  /*10640*/  LDL.LU.64 R100, [R1+0x458] ;  /* 0x0004580001647983 */ /* 0x000f220000300a00 */
[----:B------:R-:W-:-:S03]  /*10650*/  IMAD.WIDE R74, R125, 0x4, R20 ;  /* 0x000000047d4a7825 */ /* 0x000fc600078e0214 */
[----:B------:R-:W2:Y:S01]  /*10660*/  LDL.LU.64 R98, [R1+0x468] ;  /* 0x0004680001627983 */ /* 0x000ea20000300a00 */
[----:B------:R-:W-:-:S03]  /*10670*/  IMAD.WIDE R70, R125, 0x4, R22 ;  /* 0x000000047d467825 */ /* 0x000fc600078e0216 */
[----:B------:R-:W2:Y:S01]  /*10680*/  LDL.LU.64 R96, [R1+0x460] ;  /* 0x0004600001607983 */ /* 0x000ea20000300a00 */
[----:B------:R-:W-:-:S04]  /*10690*/  IMAD.WIDE R66, R125, 0x4, R26 ;  /* 0x000000047d427825 */ /* 0x000fc800078e021a */
[----:B------:R-:W-:-:S04]  /*106a0*/  IMAD.WIDE R64, R125, 0x4, R28 ;  /* 0x000000047d407825 */ /* 0x000fc800078e021c */
[----:B------:R-:W-:-:S04]  /*106b0*/  IMAD.WIDE R60, R125, 0x4, R30 ;  /* 0x000000047d3c7825 */ /* 0x000fc800078e021e */
[----:B------:R-:W-:-:S04]  /*106c0*/  IMAD.WIDE R56, R125, 0x4, R34 ;  /* 0x000000047d387825 */ /* 0x000fc800078e0222 */
[----:B------:R-:W-:-:S04]  /*106d0*/  IMAD.WIDE R54, R125, 0x4, R36 ;  /* 0x000000047d367825 */ /* 0x000fc800078e0224 */
[----:B------:R-:W-:-:S04]  /*106e0*/  IMAD.WIDE R50, R125, 0x4, R38 ;  /* 0x000000047d327825 */ /* 0x000fc800078e0226 */
[----:B------:R-:W-:-:S04]  /*106f0*/  IMAD.WIDE R244, R125, 0x4, R52 ;  /* 0x000000047df47825 */ /* 0x000fc800078e0234 */
[----:B---3--:R-:W-:Y:S02]  /*10700*/  IMAD.WIDE R144, R125, 0x4, R240 ;  /* 0x000000047d907825 */ /* 0x008fe400078e02f0 */
[----:B------:R-:W3:Y:S04]  /*10710*/  LDL.LU.64 R240, [R1+0x480] ;  /* 0x0004800001f07983 */ /* 0x000ee80000300a00 */
[----:B------:R-:W2:Y:S04]  /*10720*/  LDL.64 R18, [R1+0x290] ;  /* 0x0002900001127983 */ /* 0x000ea80000100a00 */
[----:B------:R-:W3:Y:S04]  /*10730*/  LDL.64 R20, [R1+0x288] ;  /* 0x0002880001147983 */ /* 0x000ee80000100a00 */
        /* <DEDUP_REMOVED lines=8> */
[----:B------:R-:W-:-:S03]  /*107c0*/  ISETP.NE.U32.AND P6, PT, R124, RZ, PT ;  /* 0x000000ff7c00720c */ /* 0x000fc60003fc5070 */
[----:B--2---:R-:W-:Y:S04]  /*107d0*/  LDGSTS.E [R252+0x701e0], desc[UR26][R18.64], P2 ;  /* 0x701e000012fc7fae */ /* 0x004fe800091a101a */
[----:B---3--:R-:W-:Y:S04]  /*107e0*/  LDGSTS.E [R252+0x701e8], desc[UR26][R20.64], P4 ;  /* 0x701e800014fc7fae */ /* 0x008fe8000a1a101a */
[----:B----4-:R-:W-:Y:S04]  /*107f0*/  LDGSTS.E [R252+0x701f0], desc[UR26][R22.64], P5 ;  /* 0x701f000016fc7fae */ /* 0x010fe8000a9a101a */
[----:B------:R-:W-:Y:S04]  /*10800*/  LDGSTS.E [R252+0x701f8], desc[UR26][R26.64], P6 ;  /* 0x701f80001afc7fae */ /* 0x000fe8000b1a101a */
[----:B------:R-:W0:Y:S04]  /*10810*/  LDGDEPBAR ;  /* 0x00000000000079af */ /* 0x000e280000000000 */
[----:B------:R-:W-:Y:S04]  /*10820*/  LDGSTS.E [R0+0x20000], desc[UR26][R28.64], P3 ;  /* 0x200000001c007fae */ /* 0x000fe800099a101a */
[----:B------:R-:W-:Y:S04]  /*10830*/  LDGSTS.E [R0+0x20400], desc[UR26][R30.64], P3 ;  /* 0x204000001e007fae */ /* 0x000fe800099a101a */
[----:B------:R-:W-:Y:S04]  /*10840*/  LDGSTS.E [R0+0x20800], desc[UR26][R34.64], P3 ;  /* 0x2080000022007fae */ /* 0x000fe800099a101a */
[----:B------:R-:W-:Y:S04]  /*10850*/  LDGSTS.E [R0+0x20c00], desc[UR26][R36.64], P3 ;  /* 0x20c0000024007fae */ /* 0x000fe800099a101a */
[----:B------:R-:W-:Y:S04]  /*10860*/  LDGSTS.E [R0+0x21000], desc[UR26][R38.64], P3 ;  /* 0x2100000026007fae */ /* 0x000fe800099a101a */
[----:B------:R-:W-:Y:S04]  /*10870*/  LDGSTS.E [R0+0x21400], desc[UR26][R52.64], P3 ;  /* 0x2140000034007fae */ /* 0x000fe800099a101a */
[----:B------:R-:W-:Y:S04]  /*10880*/  LDGSTS.E [R0+0x21800], desc[UR26][R78.64], P3 ;  /* 0x218000004e007fae */ /* 0x000fe800099a101a */
[----:B------:R-:W2:Y:S04]  /*10890*/  LDL.64 R34, [R1+0x4b8] ;  /* 0x0004b80001227983 */ /* 0x000ea80000100a00 */
[----:B------:R-:W3:Y:S04]  /*108a0*/  LDL.64 R36, [R1+0x4a0] ;  /* 0x0004a00001247983 */ /* 0x000ee80000100a00 */
[----:B------:R-:W4:Y:S04]  /*108b0*/  LDL.64 R38, [R1+0x488] ;  /* 0x0004880001267983 */ /* 0x000f280000100a00 */
[----:B------:R-:W2:Y:S04]  /*108c0*/  LDL.64 R52, [R1+0x470] ;  /* 0x0004700001347983 */ /* 0x000ea80000100a00 */
[----:B-1----:R-:W2:Y:S04]  /*108d0*/  LDL.64 R78, [R1+0x1f0] ;  /* 0x0001f000014e7983 */ /* 0x002ea80000100a00 */
[----:B------:R-:W-:Y:S04]  /*108e0*/  LDGSTS.E [R0+0x21c00], desc[UR26][R118.64], P3 ;  /* 0x21c0000076007fae */ /* 0x000fe800099a101a */
[----:B------:R-:W-:Y:S04]  /*108f0*/  LDGSTS.E [R0+0x22000], desc[UR26][R62.64], P3 ;  /* 0x220000003e007fae */ /* 0x000fe800099a101a */
[----:B------:R-:W2:Y:S04]  /*10900*/  LDL.LU.64 R118, [R1+0x8b8] ;  /* 0x0008b80001767983 */ /* 0x000ea80000300a00 */
[----:B------:R-:W3:Y:S01]  /*10910*/  LDL.64 R62, [R1+0x1b8] ;  /* 0x0001b800013e7983 */ /* 0x000ee20000100a00 */
[----:B------:R-:W-:-:S04]  /*10920*/  IMAD.WIDE R46, R125, 0x4, R46 ;  /* 0x000000047d2e7825 */ /* 0x000fc800078e022e */
[C---:B------:R-:W-:Y:S01]  /*10930*/  IMAD.WIDE R80, R125.reuse, 0x4, R14 ;  /* 0x000000047d507825 */ /* 0x040fe200078e020e */
[----:B------:R-:W-:Y:S03]  /*10940*/  LDGSTS.E [R0+0x22400], desc[UR26][R46.64], P3 ;  /* 0x224000002e007fae */ /* 0x000fe600099a101a */
        /* <DEDUP_REMOVED lines=41> */
[----:B----4-:R-:W-:Y:S04]  /*10be0*/  LDGSTS.E [R118+0x20900], desc[UR26][R38.64], P3 ;  /* 0x2090000026767fae */ /* 0x010fe800099a101a */
[----:B------:R-:W-:Y:S04]  /*10bf0*/  LDGSTS.E [R118+0x20d00], desc[UR26][R52.64], P3 ;  /* 0x20d0000034767fae */ /* 0x000fe800099a101a */
[----:B------:R-:W-:Y:S04]  /*10c00*/  LDGSTS.E [R118+0x21100], desc[UR26][R78.64], P3 ;  /* 0x211000004e767fae */ /* 0x000fe800099a101a */
[----:B------:R-:W-:Y:S04]  /*10c10*/  LDGSTS.E [R118+0x21500], desc[UR26][R62.64], P3 ;  /* 0x215000003e767fae */ /* 0x000fe800099a101a */
[----:B------:R-:W2:Y:S04]  /*10c20*/  LDL.64 R38, [R1+0x510] ;  /* 0x0005100001267983 */ /* 0x000ea80000100a00 */
[----:B------:R-:W3:Y:S04]  /*10c30*/  LDL.64 R78, [R1+0x508] ;  /* 0x00050800014e7983 */ /* 0x000ee80000100a00 */
[----:B------:R-:W4:Y:S04]  /*10c40*/  LDL.64 R52, [R1+0x4f8] ;  /* 0x0004f80001347983 */ /* 0x000f280000100a00 */
[----:B------:R-:W2:Y:S04]  /*10c50*/  LDL.64 R62, [R1+0x4e8] ;  /* 0x0004e800013e7983 */ /* 0x000ea80000100a00 */
[----:B------:R-:W-:Y:S04]  /*10c60*/  LDGSTS.E [R118+0x21900], desc[UR26][R242.64], P3 ;  /* 0x21900000f2767fae */ /* 0x000fe800099a101a */
[----:B------:R-:W-:Y:S01]  /*10c70*/  LDGSTS.E [R118+0x21d00], desc[UR26][R132.64], P3 ;  /* 0x21d0000084767fae */ /* 0x000fe200099a101a */
[----:B------:R-:W-:-:S03]  /*10c80*/  IMAD.WIDE R44, R125, 0x4, R44 ;  /* 0x000000047d2c7825 */ /* 0x000fc600078e022c */
[----:B------:R-:W-:Y:S04]  /*10c90*/  LDGSTS.E [R118+0x22100], desc[UR26][R244.64], P3 ;  /* 0x22100000f4767fae */ /* 0x000fe800099a101a */
[----:B------:R-:W2:Y:S04]  /*10ca0*/  LDL.LU.64 R242, [R1+0x8b0] ;  /* 0x0008b00001f27983 */ /* 0x000ea80000300a00 */
[----:B------:R-:W2:Y:S01]  /*10cb0*/  LDL.LU.64 R132, [R1+0x8a8] ;  /* 0x0008a80001847983 */ /* 0x000ea20000300a00 */
[----:B------:R-:W-:-:S03]  /*10cc0*/  IMAD.WIDE R84, R125, 0x4, R12 ;  /* 0x000000047d547825 */ /* 0x000fc600078e020c */
[----:B------:R-:W-:Y:S01]  /*10cd0*/  LDGSTS.E [R118+0x22500], desc[UR26][R44.64], P3 ;  /* 0x225000002c767fae */ /* 0x000fe200099a101a */
        /* <DEDUP_REMOVED lines=43> */
[----:B------:R-:W2:Y:S04]  /*10f90*/  LDL.64 R78, [R1+0x558] ;  /* 0x00055800014e7983 */ /* 0x000ea80000100a00 */
[----:B------:R-:W-:Y:S04]  /*10fa0*/  LDGSTS.E [R133+0x21200], desc[UR26][R246.64], P3 ;  /* 0x21200000f6857fae */ /* 0x000fe800099a101a */
[----:B------:R-:W-:Y:S04]  /*10fb0*/  LDGSTS.E [R133+0x21600], desc[UR26][R248.64], P3 ;  /* 0x21600000f8857fae */ /* 0x000fe800099a101a */
[----:B------:R1:W-:Y:S04]  /*10fc0*/  LDGSTS.E [R133+0x21a00], desc[UR26][R250.64], P3 ;  /* 0x21a00000fa857fae */ /* 0x0003e800099a101a */
[----:B------:R-:W3:Y:S04]  /*10fd0*/  LDL.LU.64 R246, [R1+0x8a0] ;  /* 0x0008a00001f67983 */ /* 0x000ee80000300a00 */
[----:B------:R-:W4:Y:S04]  /*10fe0*/  LDL.LU.64 R248, [R1+0x898] ;  /* 0x0008980001f87983 */ /* 0x000f280000300a00 */
[----:B------:R-:W2:Y:S01]  /*10ff0*/  LDL.LU R250, [R1+0x890] ;  /* 0x0008900001fa7983 */ /* 0x000ea20000300800 */
[C---:B------:R-:W-:Y:S01]  /*11000*/  IMAD.WIDE R42, R125.reuse, 0x4, R42 ;  /* 0x000000047d2a7825 */ /* 0x040fe200078e022a */
[----:B-1----:R-:W1:Y:S02]  /*11010*/  LDC R251, c[0x0][0x3a0] ;  /* 0x0000e800fffb7b82 */ /* 0x002e640000000800 */
        /* <DEDUP_REMOVED lines=44> */
[----:B----4-:R-:W-:Y:S04]  /*112e0*/  LDGSTS.E [R250+0x20700], desc[UR26][R248.64], P3 ;  /* 0x20700000f8fa7fae */ /* 0x010fe800099a101a */
[----:B---3--:R-:W-:Y:S04]  /*112f0*/  LDGSTS.E [R250+0x20b00], desc[UR26][R246.64], P3 ;  /* 0x20b00000f6fa7fae */ /* 0x008fe800099a101a */
[----:B------:R-:W-:Y:S04]  /*11300*/  LDGSTS.E [R250+0x20f00], desc[UR26][R242.64], P3 ;  /* 0x20f00000f2fa7fae */ /* 0x000fe800099a101a */
[----:B------:R-:W5:Y:S04]  /*11310*/  LDL.LU.64 R248, [R1+0x888] ;  /* 0x0008880001f87983 */ /* 0x000f680000300a00 */
[----:B------:R-:W5:Y:S04]  /*11320*/  LDL.LU.64 R246, [R1+0x880] ;  /* 0x0008800001f67983 */ /* 0x000f680000300a00 */
[----:B------:R-:W5:Y:S04]  /*11330*/  LDL.LU.64 R242, [R1+0x878] ;  /* 0x0008780001f27983 */ /* 0x000f680000300a00 */
[----:B------:R-:W-:Y:S04]  /*11340*/  LDGSTS.E [R250+0x21300], desc[UR26][R120.64], P3 ;  /* 0x2130000078fa7fae */ /* 0x000fe800099a101a */
[----:B------:R-:W-:Y:S04]  /*11350*/  LDGSTS.E [R250+0x21700], desc[UR26][R72.64], P3 ;  /* 0x2170000048fa7fae */ /* 0x000fe800099a101a */
[----:B------:R-:W-:Y:S04]  /*11360*/  LDGSTS.E [R250+0x21b00], desc[UR26][R82.64], P3 ;  /* 0x21b0000052fa7fae */ /* 0x000fe800099a101a */
        /* <DEDUP_REMOVED lines=16> */
[----:B------:R3:W-:Y:S01]  /*11470*/  LDGSTS.E [R250+0x23b00], desc[UR26][R92.64], P3 ;  /* 0x23b000005cfa7fae */ /* 0x0007e200099a101a */
        /* <DEDUP_REMOVED lines=17> */
[----:B------:R4:W-:Y:S04]  /*11590*/  LDGSTS.E [R250+0x25f00], desc[UR26][R166.64], P3 ;  /* 0x25f00000a6fa7fae */ /* 0x0009e800099a101a */
        /* <DEDUP_REMOVED lines=8> */
[----:B------:R-:W0:Y:S01]  /*11620*/  LDGDEPBAR ;  /* 0x00000000000079af */ /* 0x000e220000000000 */
[----:B------:R-:W-:-:S02]  /*11630*/  USHF.R.U32.HI UR5, URZ, 0x2, UR8 ;  /* 0x00000002ff057899 */ /* 0x000fc40008011608 */
[----:B------:R-:W-:Y:S01]  /*11640*/  UIADD3 UR11, UPT, UPT, UR10, 0x100, URZ ;  /* 0x000001000a0b7890 */ /* 0x000fe2000fffe0ff */
[----:B------:R-:W-:-:S04]  /*11650*/  DEPBAR.LE SB0, 0x2 ;  /* 0x000080800000791a */ /* 0x000fc80000000000 */
[----:B------:R-:W-:Y:S01]  /*11660*/  BAR.SYNC.DEFER_BLOCKING 0x0 ;  /* 0x0000000000007b1d */ /* 0x000fe20000010000 */
[----:B------:R-:W-:Y:S01]  /*11670*/  USGXT.U32 UR5, UR5, 0x1 ;  /* 0x000000010505789a */ /* 0x000fe20008000000 */
[----:B-1----:R-:W-:-:S03]  /*11680*/  VIADD R251, R251, 0x7f ;  /* 0x0000007ffbfb7836 */ /* 0x002fc60000000000 */
[----:B------:R-:W-:Y:S02]  /*11690*/  UIADD3 UR12, UPT, UPT, UR5, UR12, UR11 ;  /* 0x0000000c050c7290 */ /* 0x000fe4000fffe00b */
[----:B------:R-:W-:Y:S01]  /*116a0*/  ISETP.GE.AND P2, PT, R251, 0x80, PT ;  /* 0x00000080fb00780c */ /* 0x000fe20003f46270 */
[----:B--2---:R4:W1:Y:S04]  /*116b0*/  LDS R125, [R120+UR9+0x60010] ;  /* 0x06001009787d7984 */ /* 0x0048680008000800 */
[----:B------:R4:W2:Y:S04]  /*116c0*/  LDS R124, [R120+UR9+0x60018] ;  /* 0x06001809787c7984 */ /* 0x0008a80008000800 */
[----:B---3--:R4:W3:Y:S04]  /*116d0*/  LDS R93, [R120+UR9+0x60020] ;  /* 0x06002009785d7984 */ /* 0x0088e80008000800 */
[----:B------:R4:W1:Y:S04]  /*116e0*/  LDS R92, [R120+UR9+0x60028] ;  /* 0x06002809785c7984 */ /* 0x0008680008000800 */
        /* <DEDUP_REMOVED lines=57> */
[----:B------:R4:W1:Y:S01]  /*11a80*/  LDS R2, [R120+UR9+0x601f8] ;  /* 0x0601f80978027984 */ /* 0x0008620008000800 */
[----:B--23--:R-:W-:Y:S05]  /*11a90*/  @!P0 BRA `(.L_x_6) ;  /* 0x0000000000108947 */ /* 0x00cfea0003800000 */
[----:B------:R-:W2:Y:S04]  /*11aa0*/  LDS R252, [R120+UR9+0x60000] ;  /* 0x0600000978fc7984 */ /* 0x000ea80008000800 */
[----:B------:R-:W3:Y:S01]  /*11ab0*/  LDS R251, [R120+UR9+0x60008] ;  /* 0x0600080978fb7984 */ /* 0x000ee20008000800 */
[----:B--2---:R2:W-:Y:S01]  /*11ac0*/  STTM tmem[UR12], R252 ;  /* 0x000000fc000079ed */ /* 0x0045e2000804000c */
[----:B---3--:R2:W-:Y:S02]  /*11ad0*/  STTM tmem[UR12+0x2], R251 ;  /* 0x000002fb000079ed */ /* 0x0085e4000804000c */
.L_x_6:
[----:B------:R-:W-:Y:S01]  /*11ae0*/  UMOV UR6, URZ ;  /* 0x000000ff00067c82 */ /* 0x000fe20008000000 */
[----:B------:R-:W-:Y:S05]  /*11af0*/  @!P0 BRA `(.L_x_7) ;  /* 0x00000000000c8947 */ /* 0x000fea0003800000 */
[----:B-1----:R1:W-:Y:S01]  /*11b00*/  STTM tmem[UR12+0x4], R125 ;  /* 0x0000047d000079ed */ /* 0x0023e2000804000c */
[----:B------:R-:W-:Y:S05]  /*11b10*/  @!P0 BRA `(.L_x_8) ;  /* 0x00000000000c8947 */ /* 0x000fea0003800000 */
[----:B------:R3:W-:Y:S02]  /*11b20*/  STTM tmem[UR12+0x6], R124 ;  /* 0x0000067c000079ed */ /* 0x0007e4000804000c */
.L_x_7:
[----:B------:R-:W-:Y:S05]  /*11b30*/  @!P0 BRA `(.L_x_9) ;  /* 0x00000000000c8947 */ /* 0x000fea0003800000 */
[----:B------:R2:W-:Y:S02]  /*11b40*/  STTM tmem[UR12+0x8], R93 ;  /* 0x0000085d000079ed */ /* 0x0005e4000804000c */
.L_x_8:
[----:B------:R-:W-:Y:S05]  /*11b50*/  @!P0 BRA `(.L_x_10) ;  /* 0x00000000000c8947 */ /* 0x000fea0003800000 */
[----:B-1----:R1:W-:Y:S02]  /*11b60*/  STTM tmem[UR12+0xa], R92 ;  /* 0x00000a5c000079ed */ /* 0x0023e4000804000c */
.L_x_9:
[----:B------:R-:W-:Y:S05]  /*11b70*/  @!P0 BRA `(.L_x_11) ;  /* 0x00000000000c8947 */ /* 0x000fea0003800000 */
[----:B-1----:R1:W-:Y:S02]  /*11b80*/  STTM tmem[UR12+0xc], R89 ;  /* 0x00000c59000079ed */ /* 0x0023e4000804000c */
.L_x_10:
[----:B------:R-:W-:Y:S05]  /*11b90*/  @!P0 BRA `(.L_x_12) ;  /* 0x00000000000c8947 */ /* 0x000fea0003800000 */
[----:B-1----:R1:W-:Y:S02]  /*11ba0*/  STTM tmem[UR12+0xe], R88 ;  /* 0x00000e58000079ed */ /* 0x0023e4000804000c */
.L_x_11:
[----:B------:R-:W-:Y:S05]  /*11bb0*/  @!P0 BRA `(.L_x_13) ;  /* 0x00000000000c8947 */ /* 0x000fea0003800000 */
[----:B-1----:R1:W-:Y:S02]  /*11bc0*/  STTM tmem[UR12+0x10], R83 ;  /* 0x00001053000079ed */ /* 0x0023e4000804000c */
.L_x_12:
[----:B------:R-:W-:Y:S05]  /*11bd0*/  @!P0 BRA `(.L_x_14) ;  /* 0x00000000000c8947 */ /* 0x000fea0003800000 */
[----:B-1----:R1:W-:Y:S02]  /*11be0*/  STTM tmem[UR12+0x12], R82 ;  /* 0x00001252000079ed */ /* 0x0023e4000804000c */
.L_x_13:
[----:B------:R-:W-:Y:S05]  /*11bf0*/  @!P0 BRA `(.L_x_15) ;  /* 0x00000000000c8947 */ /* 0x000fea0003800000 */
[----:B-1----:R1:W-:Y:S02]  /*11c00*/  STTM tmem[UR12+0x14], R79 ;  /* 0x0000144f000079ed */ /* 0x0023e4000804000c */
.L_x_14:
[----:B------:R-:W-:Y:S05]  /*11c10*/  @!P0 BRA `(.L_x_16) ;  /* 0x00000000000c8947 */ /* 0x000fea0003800000 */
[----:B-1----:R1:W-:Y:S02]  /*11c20*/  STTM tmem[UR12+0x16], R78 ;  /* 0x0000164e000079ed */ /* 0x0023e4000804000c */
.L_x_15:
[----:B------:R-:W-:Y:S05]  /*11c30*/  @!P0 BRA `(.L_x_17) ;  /* 0x00000000000c8947 */ /* 0x000fea0003800000 */
[----:B-1----:R1:W-:Y:S02]  /*11c40*/  STTM tmem[UR12+0x18], R73 ;  /* 0x00001849000079ed */ /* 0x0023e4000804000c */
.L_x_16:
[----:B------:R-:W-:Y:S05]  /*11c50*/  @!P0 BRA `(.L_x_18) ;  /* 0x00000000000c8947 */ /* 0x000fea0003800000 */
[----:B-1----:R1:W-:Y:S02]  /*11c60*/  STTM tmem[UR12+0x1a], R72 ;  /* 0x00001a48000079ed */ /* 0x0023e4000804000c */
.L_x_17:
[----:B------:R-:W-:Y:S05]  /*11c70*/  @!P0 BRA `(.L_x_19) ;  /* 0x00000000000c8947 */ /* 0x000fea0003800000 */
[----:B-1----:R1:W-:Y:S02]  /*11c80*/  STTM tmem[UR12+0x1c], R69 ;  /* 0x00001c45000079ed */ /* 0x0023e4000804000c */
.L_x_18:
[----:B------:R-:W-:Y:S05]  /*11c90*/  @!P0 BRA `(.L_x_20) ;  /* 0x00000000000c8947 */ /* 0x000fea0003800000 */
[----:B-1----:R1:W-:Y:S02]  /*11ca0*/  STTM tmem[UR12+0x1e], R68 ;  /* 0x00001e44000079ed */ /* 0x0023e4000804000c */
.L_x_19:
[----:B------:R-:W-:Y:S05]  /*11cb0*/  @!P0 BRA `(.L_x_21) ;  /* 0x00000000000c8947 */ /* 0x000fea0003800000 */
[----:B-1----:R1:W-:Y:S02]  /*11cc0*/  STTM tmem[UR12+0x20], R63 ;  /* 0x0000203f000079ed */ /* 0x0023e4000804000c */
.L_x_20:
[----:B------:R-:W-:Y:S05]  /*11cd0*/  @!P0 BRA `(.L_x_22) ;  /* 0x00000000000c8947 */ /* 0x000fea0003800000 */
[----:B-1----:R1:W-:Y:S02]  /*11ce0*/  STTM tmem[UR12+0x22], R62 ;  /* 0x0000223e000079ed */ /* 0x0023e4000804000c */
.L_x_21:
[----:B------:R-:W-:Y:S05]  /*11cf0*/  @!P0 BRA `(.L_x_23) ;  /* 0x00000000000c8947 */ /* 0x000fea0003800000 */
[----:B-1----:R1:W-:Y:S02]  /*11d00*/  STTM tmem[UR12+0x24], R59 ;  /* 0x0000243b000079ed */ /* 0x0023e4000804000c */
.L_x_22:
[----:B------:R-:W-:Y:S05]  /*11d10*/  @!P0 BRA `(.L_x_24) ;  /* 0x00000000000c8947 */ /* 0x000fea0003800000 */
[----:B-1----:R1:W-:Y:S02]  /*11d20*/  STTM tmem[UR12+0x26], R58 ;  /* 0x0000263a000079ed */ /* 0x0023e4000804000c */
.L_x_23:
[----:B------:R-:W-:Y:S05]  /*11d30*/  @!P0 BRA `(.L_x_25) ;  /* 0x00000000000c8947 */ /* 0x000fea0003800000 */
[----:B-1----:R1:W-:Y:S02]  /*11d40*/  STTM tmem[UR12+0x28], R53 ;  /* 0x00002835000079ed */ /* 0x0023e4000804000c */
.L_x_24:
[----:B------:R-:W-:Y:S05]  /*11d50*/  @!P0 BRA `(.L_x_26) ;  /* 0x00000000000c8947 */ /* 0x000fea0003800000 */
[----:B-1----:R1:W-:Y:S02]  /*11d60*/  STTM tmem[UR12+0x2a], R52 ;  /* 0x00002a34000079ed */ /* 0x0023e4000804000c */
.L_x_25:
[----:B------:R-:W-:Y:S05]  /*11d70*/  @!P0 BRA `(.L_x_27) ;  /* 0x00000000000c8947 */ /* 0x000fea0003800000 */
[----:B-1----:R1:W-:Y:S02]  /*11d80*/  STTM tmem[UR12+0x2c], R49 ;  /* 0x00002c31000079ed */ /* 0x0023e4000804000c */
.L_x_26:
[----:B------:R-:W-:Y:S05]  /*11d90*/  @!P0 BRA `(.L_x_28) ;  /* 0x00000000000c8947 */ /* 0x000fea0003800000 */
[----:B-1----:R1:W-:Y:S02]  /*11da0*/  STTM tmem[UR12+0x2e], R48 ;  /* 0x00002e30000079ed */ /* 0x0023e4000804000c */
.L_x_27:
[----:B------:R-:W-:Y:S05]  /*11db0*/  @!P0 BRA `(.L_x_29) ;  /* 0x00000000000c8947 */ /* 0x000fea0003800000 */
[----:B-1----:R1:W-:Y:S02]  /*11dc0*/  STTM tmem[UR12+0x30], R41 ;  /* 0x00003029000079ed */ /* 0x0023e4000804000c */
.L_x_28:
[----:B------:R-:W-:Y:S05]  /*11dd0*/  @!P0 BRA `(.L_x_30) ;  /* 0x00000000000c8947 */ /* 0x000fea0003800000 */
[----:B-1----:R1:W-:Y:S02]  /*11de0*/  STTM tmem[UR12+0x32], R40 ;  /* 0x00003228000079ed */ /* 0x0023e4000804000c */
.L_x_29:
[----:B------:R-:W-:Y:S05]  /*11df0*/  @!P0 BRA `(.L_x_31) ;  /* 0x00000000000c8947 */ /* 0x000fea0003800000 */
[----:B-1----:R1:W-:Y:S02]  /*11e00*/  STTM tmem[UR12+0x34], R39 ;  /* 0x00003427000079ed */ /* 0x0023e4000804000c */
.L_x_30:
[----:B------:R-:W-:Y:S05]  /*11e10*/  @!P0 BRA `(.L_x_32) ;  /* 0x00000000000c8947 */ /* 0x000fea0003800000 */
[----:B-1----:R1:W-:Y:S02]  /*11e20*/  STTM tmem[UR12+0x36], R38 ;  /* 0x00003626000079ed */ /* 0x0023e4000804000c */
.L_x_31:
[----:B------:R-:W-:Y:S05]  /*11e30*/  @!P0 BRA `(.L_x_33) ;  /* 0x00000000000c8947 */ /* 0x000fea0003800000 */
[----:B-1----:R1:W-:Y:S02]  /*11e40*/  STTM tmem[UR12+0x38], R37 ;  /* 0x00003825000079ed */ /* 0x0023e4000804000c */
.L_x_32:
[----:B------:R-:W-:Y:S05]  /*11e50*/  @!P0 BRA `(.L_x_34) ;  /* 0x00000000000c8947 */ /* 0x000fea0003800000 */
[----:B-1----:R1:W-:Y:S02]  /*11e60*/  STTM tmem[UR12+0x3a], R36 ;  /* 0x00003a24000079ed */ /* 0x0023e4000804000c */
.L_x_33:
[----:B------:R-:W-:Y:S05]  /*11e70*/  @!P0 BRA `(.L_x_35) ;  /* 0x00000000000c8947 */ /* 0x000fea0003800000 */
[----:B-1----:R1:W-:Y:S02]  /*11e80*/  STTM tmem[UR12+0x3c], R35 ;  /* 0x00003c23000079ed */ /* 0x0023e4000804000c */
.L_x_34:
[----:B------:R-:W-:Y:S05]  /*11e90*/  @!P0 BRA `(.L_x_36) ;  /* 0x00000000000c8947 */ /* 0x000fea0003800000 */
[----:B-1----:R1:W-:Y:S02]  /*11ea0*/  STTM tmem[UR12+0x3e], R34 ;  /* 0x00003e22000079ed */ /* 0x0023e4000804000c */
.L_x_35:
[----:B------:R-:W-:Y:S05]  /*11eb0*/  @!P0 BRA `(.L_x_37) ;  /* 0x00000000000c8947 */ /* 0x000fea0003800000 */
[----:B-1----:R1:W-:Y:S02]  /*11ec0*/  STTM tmem[UR12+0x40], R33 ;  /* 0x00004021000079ed */ /* 0x0023e4000804000c */
.L_x_36:
[----:B------:R-:W-:Y:S05]  /*11ed0*/  @!P0 BRA `(.L_x_38) ;  /* 0x00000000000c8947 */ /* 0x000fea0003800000 */
[----:B-1----:R1:W-:Y:S02]  /*11ee0*/  STTM tmem[UR12+0x42], R32 ;  /* 0x00004220000079ed */ /* 0x0023e4000804000c */
.L_x_37:
[----:B------:R-:W-:Y:S05]  /*11ef0*/  @!P0 BRA `(.L_x_39) ;  /* 0x00000000000c8947 */ /* 0x000fea0003800000 */
[----:B-1----:R1:W-:Y:S02]  /*11f00*/  STTM tmem[UR12+0x44], R31 ;  /* 0x0000441f000079ed */ /* 0x0023e4000804000c */
.L_x_38:
[----:B------:R-:W-:Y:S05]  /*11f10*/  @!P0 BRA `(.L_x_40) ;  /* 0x00000000000c8947 */ /* 0x000fea0003800000 */
[----:B-1----:R1:W-:Y:S02]  /*11f20*/  STTM tmem[UR12+0x46], R30 ;  /* 0x0000461e000079ed */ /* 0x0023e4000804000c */
.L_x_39:
[----:B------:R-:W-:Y:S05]  /*11f30*/  @!P0 BRA `(.L_x_41) ;  /* 0x00000000000c8947 */ /* 0x000fea0003800000 */
[----:B-1----:R1:W-:Y:S02]  /*11f40*/  STTM tmem[UR12+0x48], R29 ;  /* 0x0000481d000079ed */ /* 0x0023e4000804000c */
.L_x_40:
[----:B------:R-:W-:Y:S05]  /*11f50*/  @!P0 BRA `(.L_x_42) ;  /* 0x00000000000c8947 */ /* 0x000fea0003800000 */
[----:B-1----:R1:W-:Y:S02]  /*11f60*/  STTM tmem[UR12+0x4a], R28 ;  /* 0x00004a1c000079ed */ /* 0x0023e4000804000c */
.L_x_41:
[----:B------:R-:W-:Y:S05]  /*11f70*/  @!P0 BRA `(.L_x_43) ;  /* 0x00000000000c8947 */ /* 0x000fea0003800000 */
[----:B-1----:R1:W-:Y:S02]  /*11f80*/  STTM tmem[UR12+0x4c], R27 ;  /* 0x00004c1b000079ed */ /* 0x0023e4000804000c */
.L_x_42:
[----:B------:R-:W-:Y:S05]  /*11f90*/  @!P0 BRA `(.L_x_44) ;  /* 0x00000000000c8947 */ /* 0x000fea0003800000 */
[----:B-1----:R1:W-:Y:S02]  /*11fa0*/  STTM tmem[UR12+0x4e], R26 ;  /* 0x00004e1a000079ed */ /* 0x0023e4000804000c */
.L_x_43:
[----:B------:R-:W-:Y:S05]  /*11fb0*/  @!P0 BRA `(.L_x_45) ;  /* 0x00000000000c8947 */ /* 0x000fea0003800000 */
[----:B-1----:R1:W-:Y:S02]  /*11fc0*/  STTM tmem[UR12+0x50], R25 ;  /* 0x00005019000079ed */ /* 0x0023e4000804000c */
.L_x_44:
[----:B------:R-:W-:Y:S05]  /*11fd0*/  @!P0 BRA `(.L_x_46) ;  /* 0x00000000000c8947 */ /* 0x000fea0003800000 */
[----:B-1----:R1:W-:Y:S02]  /*11fe0*/  STTM tmem[UR12+0x52], R24 ;  /* 0x00005218000079ed */ /* 0x0023e4000804000c */
.L_x_45:
[----:B------:R-:W-:Y:S05]  /*11ff0*/  @!P0 BRA `(.L_x_47) ;  /* 0x00000000000c8947 */ /* 0x000fea0003800000 */
[----:B-1----:R1:W-:Y:S02]  /*12000*/  STTM tmem[UR12+0x54], R23 ;  /* 0x00005417000079ed */ /* 0x0023e4000804000c */
.L_x_46:
[----:B------:R-:W-:Y:S05]  /*12010*/  @!P0 BRA `(.L_x_48) ;  /* 0x00000000000c8947 */ /* 0x000fea0003800000 */
[----:B-1----:R1:W-:Y:S02]  /*12020*/  STTM tmem[UR12+0x56], R22 ;  /* 0x00005616000079ed */ /* 0x0023e4000804000c */
.L_x_47:
[----:B------:R-:W-:Y:S05]  /*12030*/  @!P0 BRA `(.L_x_49) ;  /* 0x00000000000c8947 */ /* 0x000fea0003800000 */
[----:B-1----:R1:W-:Y:S02]  /*12040*/  STTM tmem[UR12+0x58], R21 ;  /* 0x00005815000079ed */ /* 0x0023e4000804000c */
.L_x_48:
[----:B------:R-:W-:Y:S05]  /*12050*/  @!P0 BRA `(.L_x_50) ;  /* 0x00000000000c8947 */ /* 0x000fea0003800000 */
[----:B-1----:R1:W-:Y:S02]  /*12060*/  STTM tmem[UR12+0x5a], R20 ;  /* 0x00005a14000079ed */ /* 0x0023e4000804000c */
.L_x_49:
[----:B------:R-:W-:Y:S05]  /*12070*/  @!P0 BRA `(.L_x_51) ;  /* 0x00000000000c8947 */ /* 0x000fea0003800000 */
[----:B-1----:R1:W-:Y:S02]  /*12080*/  STTM tmem[UR12+0x5c], R19 ;  /* 0x00005c13000079ed */ /* 0x0023e4000804000c */
.L_x_50:
[----:B------:R-:W-:Y:S05]  /*12090*/  @!P0 BRA `(.L_x_52) ;  /* 0x00000000000c8947 */ /* 0x000fea0003800000 */
[----:B-1----:R1:W-:Y:S02]  /*120a0*/  STTM tmem[UR12+0x5e], R18 ;  /* 0x00005e12000079ed */ /* 0x0023e4000804000c */
.L_x_51:
[----:B------:R-:W-:Y:S05]  /*120b0*/  @!P0 BRA `(.L_x_53) ;  /* 0x00000000000c8947 */ /* 0x000fea0003800000 */
[----:B-1----:R1:W-:Y:S02]  /*120c0*/  STTM tmem[UR12+0x60], R17 ;  /* 0x00006011000079ed */ /* 0x0023e4000804000c */
.L_x_52:
[----:B------:R-:W-:Y:S05]  /*120d0*/  @!P0 BRA `(.L_x_54) ;  /* 0x00000000000c8947 */ /* 0x000fea0003800000 */
[----:B-1----:R1:W-:Y:S02]  /*120e0*/  STTM tmem[UR12+0x62], R16 ;  /* 0x00006210000079ed */ /* 0x0023e4000804000c */
.L_x_53:
[----:B------:R-:W-:Y:S05]  /*120f0*/  @!P0 BRA `(.L_x_55) ;  /* 0x00000000000c8947 */ /* 0x000fea0003800000 */
[----:B-1----:R1:W-:Y:S02]  /*12100*/  STTM tmem[UR12+0x64], R15 ;  /* 0x0000640f000079ed */ /* 0x0023e4000804000c */
.L_x_54:
[----:B------:R-:W-:Y:S05]  /*12110*/  @!P0 BRA `(.L_x_56) ;  /* 0x00000000000c8947 */ /* 0x000fea0003800000 */
[----:B-1----:R1:W-:Y:S02]  /*12120*/  STTM tmem[UR12+0x66], R14 ;  /* 0x0000660e000079ed */ /* 0x0023e4000804000c */
.L_x_55:
[----:B------:R-:W-:Y:S05]  /*12130*/  @!P0 BRA `(.L_x_57) ;  /* 0x00000000000c8947 */ /* 0x000fea0003800000 */
[----:B-1----:R1:W-:Y:S02]  /*12140*/  STTM tmem[UR12+0x68], R13 ;  /* 0x0000680d000079ed */ /* 0x0023e4000804000c */
.L_x_56:
[----:B------:R-:W-:Y:S05]  /*12150*/  @!P0 BRA `(.L_x_58) ;  /* 0x00000000000c8947 */ /* 0x000fea0003800000 */
[----:B-1----:R1:W-:Y:S02]  /*12160*/  STTM tmem[UR12+0x6a], R12 ;  /* 0x00006a0c000079ed */ /* 0x0023e4000804000c */
.L_x_57:
[----:B------:R-:W-:Y:S05]  /*12170*/  @!P0 BRA `(.L_x_59) ;  /* 0x00000000000c8947 */ /* 0x000fea0003800000 */
[----:B-1----:R1:W-:Y:S02]  /*12180*/  STTM tmem[UR12+0x6c], R11 ;  /* 0x00006c0b000079ed */ /* 0x0023e4000804000c */
.L_x_58:
[----:B------:R-:W-:Y:S05]  /*12190*/  @!P0 BRA `(.L_x_60) ;  /* 0x00000000000c8947 */ /* 0x000fea0003800000 */
[----:B-1----:R1:W-:Y:S02]  /*121a0*/  STTM tmem[UR12+0x6e], R10 ;  /* 0x00006e0a000079ed */ /* 0x0023e4000804000c */
.L_x_59:
[----:B------:R-:W-:Y:S05]  /*121b0*/  @!P0 BRA `(.L_x_61) ;  /* 0x00000000000c8947 */ /* 0x000fea0003800000 */
[----:B-1----:R1:W-:Y:S02]  /*121c0*/  STTM tmem[UR12+0x70], R9 ;  /* 0x00007009000079ed */ /* 0x0023e4000804000c */
.L_x_60:
[----:B------:R-:W-:Y:S05]  /*121d0*/  @!P0 BRA `(.L_x_62) ;  /* 0x00000000000c8947 */ /* 0x000fea0003800000 */
[----:B-1----:R1:W-:Y:S02]  /*121e0*/  STTM tmem[UR12+0x72], R8 ;  /* 0x00007208000079ed */ /* 0x0023e4000804000c */
.L_x_61:
[----:B------:R-:W-:Y:S05]  /*121f0*/  @!P0 BRA `(.L_x_63) ;  /* 0x00000000000c8947 */ /* 0x000fea0003800000 */
[----:B-1----:R1:W-:Y:S02]  /*12200*/  STTM tmem[UR12+0x74], R7 ;  /* 0x00007407000079ed */ /* 0x0023e4000804000c */
.L_x_62:
[----:B------:R-:W-:Y:S05]  /*12210*/  @!P0 BRA `(.L_x_64) ;  /* 0x00000000000c8947 */ /* 0x000fea0003800000 */
[----:B-1----:R1:W-:Y:S02]  /*12220*/  STTM tmem[UR12+0x76], R6 ;  /* 0x00007606000079ed */ /* 0x0023e4000804000c */
.L_x_63:
[----:B------:R-:W-:Y:S05]  /*12230*/  @!P0 BRA `(.L_x_65) ;  /* 0x00000000000c8947 */ /* 0x000fea0003800000 */
[----:B-1----:R1:W-:Y:S02]  /*12240*/  STTM tmem[UR12+0x78], R5 ;  /* 0x00007805000079ed */ /* 0x0023e4000804000c */
.L_x_64:
[----:B------:R-:W-:Y:S05]  /*12250*/  @!P0 BRA `(.L_x_66) ;  /* 0x00000000000c8947 */ /* 0x000fea0003800000 */
[----:B-1----:R1:W-:Y:S02]  /*12260*/  STTM tmem[UR12+0x7a], R4 ;  /* 0x00007a04000079ed */ /* 0x0023e4000804000c */
.L_x_65:
[----:B------:R-:W-:Y:S05]  /*12270*/  @!P0 BRA `(.L_x_67) ;  /* 0x00000000000c8947 */ /* 0x000fea0003800000 */
[----:B-1----:R1:W-:Y:S02]  /*12280*/  STTM tmem[UR12+0x7c], R3 ;  /* 0x00007c03000079ed */ /* 0x0023e4000804000c */
.L_x_66:
[----:B------:R-:W-:Y:S05]  /*12290*/  @!P0 BRA `(.L_x_67) ;  /* 0x0000000000048947 */ /* 0x000fea0003800000 */
[----:B-1----:R1:W-:Y:S02]  /*122a0*/  STTM tmem[UR12+0x7e], R2 ;  /* 0x00007e02000079ed */ /* 0x0023e4000804000c */
.L_x_67:
[----:B-12---:R-:W2:Y:S01]  /*122b0*/  LDL.LU.64 R6, [R1+0x450] ;  /* 0x0004500001067983 */ /* 0x006ea20000300a00 */
[----:B------:R-:W1:Y:S03]  /*122c0*/  LDC R8, c[0x0][0x3a0] ;  /* 0x0000e800ff087b82 */ /* 0x000e660000000800 */
[----:B---3--:R-:W3:Y:S01]  /*122d0*/  LDL.LU.64 R4, [R1+0x448] ;  /* 0x0004480001047983 */ /* 0x008ee20000300a00 */
[C---:B------:R-:W-:Y:S01]  /*122e0*/  LOP3.LUT R2, R121.reuse, 0x2, RZ, 0xfc, !PT ;  /* 0x0000000279027812 */ /* 0x040fe200078efcff */
[----:B------:R-:W-:Y:S02]  /*122f0*/  USHF.R.S32.HI UR5, URZ, 0x1f, UR14 ;  /* 0x0000001fff057899 */ /* 0x000fe4000801140e */
[----:B------:R-:W-:Y:S01]  /*12300*/  USHF.L.U32 UR13, UR14, 0x2, URZ ;  /* 0x000000020e0d7899 */ /* 0x000fe200080006ff */
[----:B------:R-:W4:Y:S01]  /*12310*/  FENCE.VIEW.ASYNC.T ;  /* 0x00000000000073c6 */ /* 0x000f220000000200 */
[----:B------:R-:W-:Y:S01]  /*12320*/  USHF.L.U64.HI UR14, UR14, 0x2, UR5 ;  /* 0x000000020e0e7899 */ /* 0x000fe20008010205 */
[----:B-1----:R-:W-:Y:S01]  /*12330*/  VIADD R251, R8, 0xffffff00 ;  /* 0xffffff0008fb7836 */ /* 0x002fe20000000000 */
[----:B----4-:R-:W-:Y:S04]  /*12340*/  BAR.SYNC.DEFER_BLOCKING 0x0 ;  /* 0x0000000000007b1d */ /* 0x010fe80000010000 */
[----:B------:R-:W-:-:S02]  /*12350*/  ISETP.GE.AND P0, PT, R121, R251, PT ;  /* 0x000000fb7900720c */ /* 0x000fc40003f06270 */
[----:B------:R-:W-:Y:S02]  /*12360*/  ISETP.GE.AND P5, PT, R2, R251, PT ;  /* 0x000000fb0200720c */ /* 0x000fe40003fa6270 */
[----:B------:R-:W-:Y:S01]  /*12370*/  SEL R2, RZ, 0x4, P0 ;  /* 0x00000004ff027807 */ /* 0x000fe20000000000 */
[----:B------:R-:W-:-:S05]  /*12380*/  VIADD R3, R8, 0x7f ;  /* 0x0000007f08037836 */ /* 0x000fca0000000000 */
[----:B------:R-:W-:-:S04]  /*12390*/  ISETP.GT.AND P3, PT, R3, 0x17f, PT ;  /* 0x0000017f0300780c */ /* 0x000fc80003f64270 */
[----:B------:R-:W-:-:S04]  /*123a0*/  SEL R2, R2, RZ, P3 ;  /* 0x000000ff02027207 */ /* 0x000fc80001800000 */
[----:B------:R-:W-:Y:S02]  /*123b0*/  ISETP.NE.U32.AND P4, PT, R2, RZ, PT ;  /* 0x000000ff0200720c */ /* 0x000fe40003f85070 */
[----:B------:R-:W-:-:S04]  /*123c0*/  SEL R2, RZ, 0x4, P5 ;  /* 0x00000004ff027807 */ /* 0x000fc80002800000 */
[----:B------:R-:W-:-:S04]  /*123d0*/  SEL R2, R2, RZ, P3 ;  /* 0x000000ff02027207 */ /* 0x000fc80001800000 */
[----:B------:R-:W-:Y:S02]  /*123e0*/  ISETP.NE.U32.AND P5, PT, R2, RZ, PT ;  /* 0x000000ff0200720c */ /* 0x000fe40003fa5070 */
[----:B--2---:R-:W-:-:S04]  /*123f0*/  IADD3 R124, P0, PT, R6, UR13, RZ ;  /* 0x0000000d067c7c10 */ /* 0x004fc8000ff1e0ff */
[----:B------:R-:W-:Y:S02]  /*12400*/  IADD3.X R125, PT, PT, R7, UR14, RZ, P0, !PT ;  /* 0x0000000e077d7c10 */ /* 0x000fe400087fe4ff */
[----:B---3--:R-:W-:Y:S02]  /*12410*/  IADD3 R92, P6, PT, R4, UR13, RZ ;  /* 0x0000000d045c7c10 */ /* 0x008fe4000ffde0ff */
[----:B------:R-:W-:Y:S02]  /*12420*/  ISETP.NE.U32.AND P0, PT, RZ, UR8, PT ;  /* 0x00000008ff007c0c */ /* 0x000fe4000bf05070 */
[----:B------:R-:W-:Y:S02]  /*12430*/  IADD3.X R93, PT, PT, R5, UR14, RZ, P6, !PT ;  /* 0x0000000e055d7c10 */ /* 0x000fe4000b7fe4ff */
[----:B------:R-:W-:-:S13]  /*12440*/  ISETP.LT.OR P6, PT, R3, 0x80, P0 ;  /* 0x000000800300780c */ /* 0x000fda00007c1670 */
[----:B------:R-:W-:Y:S05]  /*12450*/  @P6 BRA `(.L_x_68) ;  /* 0x0000000400386947 */ /* 0x000fea0003800000 */
[----:B------:R-:W-:Y:S01]  /*12460*/  USHF.R.U32.HI UR24, URZ, 0x4, UR9 ;  /* 0x00000004ff187899 */ /* 0x000fe20008011609 */
[----:B------:R-:W-:Y:S01]  /*12470*/  UMOV UR22, URZ ;  /* 0x000000ff00167c82 */ /* 0x000fe20008000000 */
[----:B------:R-:W-:Y:S02]  /*12480*/  UIADD3 UR39, UPT, UPT, UR10, 0x108, URZ ;  /* 0x000001080a277890 */ /* 0x000fe4000fffe0ff */
[----:B------:R-:W-:Y:S02]  /*12490*/  USGXT.U32 UR24, UR24, 0xe ;  /* 0x0000000e1818789a */ /* 0x000fe40008000000 */
[----:B------:R-:W-:Y:S02]  /*124a0*/  UIADD3 UR38, UPT, UPT, UR10, 0x110, URZ ;  /* 0x000001100a267890 */ /* 0x000fe4000fffe0ff */
[----:B------:R-:W-:Y:S02]  /*124b0*/  UIADD3 UR54, UP1, UPT, UR24, 0x2, URZ ;  /* 0x0000000218367890 */ /* 0x000fe4000ff3e0ff */
[----:B------:R-:W-:-:S02]  /*124c0*/  UIADD3 UR72, UPT, UPT, UR10, 0x118, URZ ;  /* 0x000001180a487890 */ /* 0x000fc4000fffe0ff */
[----:B------:R-:W-:Y:S02]  /*124d0*/  UIADD3.X UR55, UPT, UPT, UR22, 0x40004040, URZ, UP1, !UPT ;  /* 0x4000404016377890 */ /* 0x000fe40008ffe4ff */
[----:B------:R-:W-:Y:S02]  /*124e0*/  UIADD3 UR15, UPT, UPT, UR10, 0x120, URZ ;  /* 0x000001200a0f7890 */ /* 0x000fe4000fffe0ff */
[----:B------:R-:W-:Y:S02]  /*124f0*/  UIADD3.64 UR66, UPT, UPT, UR54, 0x2, URZ ;  /* 0x0000000236427897 */ /* 0x000fe4000fffe0ff */
[----:B------:R-:W-:Y:S02]  /*12500*/  UIADD3.64 UR62, UPT, UPT, UR54, 0x4, URZ ;  /* 0x00000004363e7897 */ /* 0x000fe4000fffe0ff */
[----:B------:R-:W-:Y:S02]  /*12510*/  UIADD3.64 UR52, UPT, UPT, UR54, 0x7fe, URZ ;  /* 0x000007fe36347897 */ /* 0x000fe4000fffe0ff */
[----:B------:R-:W-:-:S02]  /*12520*/  UIADD3 UR5, UPT, UPT, UR10, 0x128, URZ ;  /* 0x000001280a057890 */ /* 0x000fc4000fffe0ff */
[----:B------:R-:W-:Y:S01]  /*12530*/  UIADD3.64 UR50, UPT, UPT, UR54, 0x800, URZ ;  /* 0x0000080036327897 */ /* 0x000fe2000fffe0ff */
[----:B------:R-:W-:Y:S01]  /*12540*/  UMOV UR30, 0x0 ;  /* 0x00000000001e7882 */ /* 0x000fe20000000000 */
[----:B------:R-:W-:Y:S01]  /*12550*/  UMOV UR31, 0x8400910 ;  /* 0x08400910001f7882 */ /* 0x000fe20000000000 */
[----:B------:R-:W-:Y:S01]  /*12560*/  UIADD3 UR7, UPT, UPT, UR10, 0x130, URZ ;  /* 0x000001300a077890 */ /* 0x000fe2000fffe0ff */
[----:B------:R-:W-:Y:S01]  /*12570*/  UMOV UR25, 0x40004040 ;  /* 0x4000404000197882 */ /* 0x000fe20000000000 */
[----:B------:R-:W-:Y:S01]  /*12580*/  UIADD3.64 UR48, UPT, UPT, UR54, 0x802, URZ ;  /* 0x0000080236307897 */ /* 0x000fe2000fffe0ff */
[----:B------:R-:W-:Y:S01]  /*12590*/  UTCHMMA tmem[UR11], gdesc[UR24], tmem[UR10], tmem[UR30], idesc[UR31], !UPT ;  /* 0x00ff1e180b0079ea */ /* 0x000fe2000f80000a */
[----:B------:R-:W-:Y:S01]  /*125a0*/  UMOV UR68, 0x0 ;  /* 0x0000000000447882 */ /* 0x000fe20000000000 */
[----:B------:R-:W-:Y:S01]  /*125b0*/  UMOV UR69, 0x8400910 ;  /* 0x0840091000457882 */ /* 0x000fe20000000000 */
[----:B------:R-:W-:Y:S02]  /*125c0*/  UIADD3 UR8, UPT, UPT, UR10, 0x138, URZ ;  /* 0x000001380a087890 */ /* 0x000fe4000fffe0ff */
[----:B------:R-:W-:Y:S01]  /*125d0*/  UTCHMMA tmem[UR39], gdesc[UR54], tmem[UR10], tmem[UR68], idesc[UR69], UPT ;  /* 0x00ff4436270079ea */ /* 0x000fe2000b80000a */
[----:B------:R-:W-:Y:S01]  /*125e0*/  UIADD3.64 UR46, UPT, UPT, UR54, 0x804, URZ ;  /* 0x00000804362e7897 */ /* 0x000fe2000fffe0ff */
[----:B------:R-:W-:Y:S01]  /*125f0*/  UMOV UR64, 0x0 ;  /* 0x0000000000407882 */ /* 0x000fe20000000000 */
[----:B------:R-:W-:Y:S01]  /*12600*/  UMOV UR65, 0x8400910 ;  /* 0x0840091000417882 */ /* 0x000fe20000000000 */
[----:B------:R-:W-:-:S02]  /*12610*/  UIADD3 UR20, UPT, UPT, UR10, 0x140, URZ ;  /* 0x000001400a147890 */ /* 0x000fc4000fffe0ff */
[----:B------:R1:W-:Y:S01]  /*12620*/  UTCHMMA tmem[UR38], gdesc[UR66], tmem[UR10], tmem[UR64], idesc[UR65], UPT ;  /* 0x00ff4042260079ea */ /* 0x0003e2000b80000a */
[----:B------:R-:W-:Y:S02]  /*12630*/  UIADD3.64 UR44, UPT, UPT, UR54, 0xffe, URZ ;  /* 0x00000ffe362c7897 */ /* 0x000fe4000fffe0ff */
[----:B------:R-:W-:Y:S01]  /*12640*/  UIADD3 UR19, UPT, UPT, UR10, 0x148, URZ ;  /* 0x000001480a137890 */ /* 0x000fe2000fffe0ff */
[----:B------:R-:W-:Y:S01]  /*12650*/  UMOV UR34, UR4 ;  /* 0x0000000400227c82 */ /* 0x000fe20008000000 */
[----:B------:R-:W-:Y:S01]  /*12660*/  UMOV UR35, URZ ;  /* 0x000000ff00237c82 */ /* 0x000fe20008000000 */
[----:B------:R-:W-:Y:S01]  /*12670*/  UIADD3.64 UR42, UPT, UPT, UR54, 0x1000, URZ ;  /* 0x00001000362a7897 */ /* 0x000fe2000fffe0ff */
[----:B------:R-:W-:Y:S01]  /*12680*/  UMOV UR60, 0x0 ;  /* 0x00000000003c7882 */ /* 0x000fe20000000000 */
[----:B------:R-:W-:Y:S01]  /*12690*/  UMOV UR61, 0x8400910 ;  /* 0x08400910003d7882 */ /* 0x000fe20000000000 */
[----:B------:R-:W-:Y:S02]  /*126a0*/  UIADD3 UR18, UPT, UPT, UR10, 0x150, URZ ;  /* 0x000001500a127890 */ /* 0x000fe4000fffe0ff */
[----:B------:R2:W-:Y:S01]  /*126b0*/  UTCHMMA tmem[UR72], gdesc[UR62], tmem[UR10], tmem[UR60], idesc[UR61], UPT ;  /* 0x00ff3c3e480079ea */ /* 0x0005e2000b80000a */
[----:B------:R-:W-:Y:S01]  /*126c0*/  UIADD3.64 UR40, UPT, UPT, UR54, 0x1002, URZ ;  /* 0x0000100236287897 */ /* 0x000fe2000fffe0ff */
[----:B------:R2:W-:Y:S01]  /*126d0*/  UTCHMMA tmem[UR15], gdesc[UR52], tmem[UR10], tmem[UR64], idesc[UR65], UPT ;  /* 0x00ff40340f0079ea */ /* 0x0005e2000b80000a */
[----:B------:R-:W-:-:S02]  /*126e0*/  UIADD3 UR17, UPT, UPT, UR10, 0x158, URZ ;  /* 0x000001580a117890 */ /* 0x000fc4000fffe0ff */
[----:B------:R2:W-:Y:S01]  /*126f0*/  UTCHMMA tmem[UR5], gdesc[UR50], tmem[UR10], tmem[UR68], idesc[UR69], UPT ;  /* 0x00ff4432050079ea */ /* 0x0005e2000b80000a */
[----:B------:R-:W-:Y:S01]  /*12700*/  UMOV UR71, UR34 ;  /* 0x0000002200477c82 */ /* 0x000fe20008000000 */
[----:B-1----:R-:W-:Y:S01]  /*12710*/  UIADD3.64 UR38, UPT, UPT, UR54, 0x1004, URZ ;  /* 0x0000100436267897 */ /* 0x002fe2000fffe0ff */
[----:B------:R2:W-:Y:S01]  /*12720*/  UTCHMMA tmem[UR7], gdesc[UR48], tmem[UR10], tmem[UR60], idesc[UR61], UPT ;  /* 0x00ff3c30070079ea */ /* 0x0005e2000b80000a */
[----:B------:R-:W-:Y:S02]  /*12730*/  UIADD3 UR21, UPT, UPT, UR10, 0x160, URZ ;  /* 0x000001600a157890 */ /* 0x000fe4000fffe0ff */
[----:B------:R-:W-:Y:S02]  /*12740*/  UIADD3.64 UR34, UPT, UPT, UR54, 0x17fe, URZ ;  /* 0x000017fe36227897 */ /* 0x000fe4000fffe0ff */
[----:B------:R-:W-:Y:S02]  /*12750*/  UIADD3 UR58, UPT, UPT, UR10, 0x168, URZ ;  /* 0x000001680a3a7890 */ /* 0x000fe4000fffe0ff */
[----:B------:R-:W-:-:S02]  /*12760*/  UIADD3.64 UR30, UPT, UPT, UR54, 0x1800, URZ ;  /* 0x00001800361e7897 */ /* 0x000fc4000fffe0ff */
[----:B------:R-:W-:Y:S02]  /*12770*/  UIADD3 UR59, UPT, UPT, UR10, 0x170, URZ ;  /* 0x000001700a3b7890 */ /* 0x000fe4000fffe0ff */
[----:B------:R-:W-:Y:S01]  /*12780*/  UIADD3.64 UR24, UPT, UPT, UR54, 0x1802, URZ ;  /* 0x0000180236187897 */ /* 0x000fe2000fffe0ff */
[----:B------:R-:W-:Y:S01]  /*12790*/  UMOV UR66, 0x0 ;  /* 0x0000000000427882 */ /* 0x000fe20000000000 */
[----:B------:R-:W-:Y:S01]  /*127a0*/  UMOV UR67, 0x8400910 ;  /* 0x0840091000437882 */ /* 0x000fe20000000000 */
[----:B------:R-:W-:Y:S02]  /*127b0*/  UIADD3 UR70, UPT, UPT, UR10, 0x178, URZ ;  /* 0x000001780a467890 */ /* 0x000fe4000fffe0ff */
[----:B------:R2:W-:Y:S01]  /*127c0*/  UTCHMMA tmem[UR8], gdesc[UR46], tmem[UR10], tmem[UR66], idesc[UR67], UPT ;  /* 0x00ff422e080079ea */ /* 0x0005e2000b80000a */
[----:B------:R-:W-:Y:S01]  /*127d0*/  UIADD3.64 UR56, UPT, UPT, UR54, 0x1804, URZ ;  /* 0x0000180436387897 */ /* 0x000fe2000fffe0ff */
[----:B------:R2:W-:Y:S01]  /*127e0*/  UTCHMMA tmem[UR20], gdesc[UR44], tmem[UR10], tmem[UR64], idesc[UR65], UPT ;  /* 0x00ff402c140079ea */ /* 0x0005e2000b80000a */
[----:B------:R-:W-:Y:S01]  /*127f0*/  UMOV UR76, 0x0 ;  /* 0x00000000004c7882 */ /* 0x000fe20000000000 */
[----:B------:R-:W-:Y:S01]  /*12800*/  UMOV UR77, 0x8400910 ;  /* 0x08400910004d7882 */ /* 0x000fe20000000000 */
[----:B------:R-:W-:Y:S01]  /*12810*/  UMOV UR74, 0x0 ;  /* 0x00000000004a7882 */ /* 0x000fe20000000000 */
[----:B------:R-:W-:Y:S01]  /*12820*/  UMOV UR75, 0x8400910 ;  /* 0x08400910004b7882 */ /* 0x000fe20000000000 */
[----:B------:R2:W-:Y:S01]  /*12830*/  UTCHMMA tmem[UR19], gdesc[UR42], tmem[UR10], tmem[UR68], idesc[UR69], UPT ;  /* 0x00ff442a130079ea */ /* 0x0005e2000b80000a */
        /* <DEDUP_REMOVED lines=12> */
[----:B------:R2:W-:Y:S01]  /*12900*/  UTCHMMA tmem[UR59], gdesc[UR24], tmem[UR10], tmem[UR28], idesc[UR29], UPT ;  /* 0x00ff1c183b0079ea */ /* 0x0005e2000b80000a */
[----:B------:R2:W-:Y:S01]  /*12910*/  UTCHMMA tmem[UR70], gdesc[UR56], tmem[UR10], tmem[UR22], idesc[UR23], UPT ;  /* 0x00ff1638460079ea */ /* 0x0005e2000b80000a */
[----:B------:R2:W-:Y:S01]  /*12920*/  UTCBAR [UR71], URZ ;  /* 0x000000ff470073e9 */ /* 0x0005e200080000ff */
[----:B------:R-:W-:Y:S01]  /*12930*/  NOP ;  /* 0x0000000000007918 */ /* 0x000fe20000000000 */
.L_x_68:
[----:B------:R-:W3:Y:S04]  /*12940*/  LDL.LU.64 R14, [R1+0x440] ;  /* 0x00044000010e7983 */ /* 0x000ee80000300a00 */
[----:B------:R-:W4:Y:S01]  /*12950*/  LDL.LU.64 R12, [R1+0x438] ;  /* 0x00043800010c7983 */ /* 0x000f220000300a00 */
[----:B------:R-:W1:Y:S03]  /*12960*/  S2R R2, SR_TID.X ;  /* 0x0000000000027919 */ /* 0x000e660000002100 */
[----:B------:R-:W-:Y:S04]  /*12970*/  STL.64 [R1+0x8c0], R174 ;  /* 0x0008c0ae01007387 */ /* 0x000fe80000100a00 */
[----:B------:R-:W-:Y:S04]  /*12980*/  STL.64 [R1+0x8b8], R166 ;  /* 0x0008b8a601007387 */ /* 0x000fe80000100a00 */
[----:B------:R2:W-:Y:S04]  /*12990*/  STL.64 [R1+0x8b0], R158 ;  /* 0x0008b09e01007387 */ /* 0x0005e80000100a00 */
[----:B------:R1:W-:Y:S04]  /*129a0*/  STL.64 [R1+0x8a8], R150 ;  /* 0x0008a89601007387 */ /* 0x0003e80000100a00 */
[----:B------:R-:W-:Y:S04]  /*129b0*/  STL.64 [R1+0x8a0], R142 ;  /* 0x0008a08e01007387 */ /* 0x000fe80000100a00 */
[----:B------:R-:W-:Y:S04]  /*129c0*/  STL.64 [R1+0x898], R134 ;  /* 0x0008988601007387 */ /* 0x000fe80000100a00 */
[----:B------:R-:W-:Y:S01]  /*129d0*/  STL.64 [R1+0x890], R122 ;  /* 0x0008907a01007387 */ /* 0x000fe20000100a00 */
[----:B-1----:R-:W-:-:S03]  /*129e0*/  LOP3.LUT R3, R2, 0x80, RZ, 0xc0, !PT ;  /* 0x0000008002037812 */ /* 0x002fc600078ec0ff */
[----:B------:R-:W-:Y:S01]  /*129f0*/  STL.64 [R1+0x888], R110 ;  /* 0x0008886e01007387 */ /* 0x000fe20000100a00 */
[----:B------:R-:W-:Y:S02]  /*12a00*/  LOP3.LUT R2, R2, 0x7f, RZ, 0xc0, !PT ;  /* 0x0000007f02027812 */ /* 0x000fe400078ec0ff */
[----:B--2---:R-:W-:Y:S01]  /*12a10*/  SHF.R.U32.HI R158, RZ, 0x5, R3 ;  /* 0x00000005ff9e7819 */ /* 0x004fe20000011603 */
[----:B------:R1:W-:Y:S04]  /*12a20*/  STL.64 [R1+0x880], R102 ;  /* 0x0008806601007387 */ /* 0x0003e80000100a00 */
[----:B------:R-:W2:Y:S01]  /*12a30*/  LDL.LU.64 R6, [R1+0x430] ;  /* 0x0004300001067983 */ /* 0x000ea20000300a00 */
[----:B------:R-:W-:Y:S01]  /*12a40*/  IMAD R158, R2, 0x200, R158 ;  /* 0x00000200029e7824 */ /* 0x000fe200078e029e */
[----:B------:R-:W1:Y:S02]  /*12a50*/  S2R R3, SR_TID.X ;  /* 0x0000000000037919 */ /* 0x000e640000002100 */
[----:B------:R-:W2:Y:S04]  /*12a60*/  LDL.LU.64 R10, [R1+0x428] ;  /* 0x00042800010a7983 */ /* 0x000ea80000300a00 */
[----:B------:R-:W-:Y:S01]  /*12a70*/  STL.64 [R1+0x878], R240 ;  /* 0x000878f001007387 */ /* 0x000fe20000100a00 */
[----:B-1----:R-:W-:-:S04]  /*12a80*/  SHF.R.U32.HI R2, RZ, 0x7, R3 ;  /* 0x00000007ff027819 */ /* 0x002fc80000011603 */
[----:B------:R-:W-:-:S04]  /*12a90*/  SGXT.U32 R2, R2, 0x1 ;  /* 0x000000010202781a */ /* 0x000fc80000000000 */
[----:B------:R-:W-:-:S04]  /*12aa0*/  LOP3.LUT R2, R2, 0x6, RZ, 0xfc, !PT ;  /* 0x0000000602027812 */ /* 0x000fc800078efcff */
[----:B------:R-:W-:-:S04]  /*12ab0*/  ISETP.GE.AND P6, PT, R2, R251, PT ;  /* 0x000000fb0200720c */ /* 0x000fc80003fc6270 */
[----:B------:R-:W-:Y:S01]  /*12ac0*/  SEL R2, RZ, 0x4, P6 ;  /* 0x00000004ff027807 */ /* 0x000fe20003000000 */
[----:B------:R1:W-:Y:S04]  /*12ad0*/  STL.64 [R1+0x870], R120 ;  /* 0x0008707801007387 */ /* 0x0003e80000100a00 */
[----:B------:R-:W2:Y:S01]  /*12ae0*/  LDL.LU.64 R4, [R1+0x420] ;  /* 0x0004200001047983 */ /* 0x000ea20000300a00 */
[----:B---3--:R-:W-:-:S04]  /*12af0*/  IADD3 R88, P6, PT, R14, UR13, RZ ;  /* 0x0000000d0e587c10 */ /* 0x008fc8000ffde0ff */
[----:B------:R-:W-:Y:S02]  /*12b00*/  IADD3.X R89, PT, PT, R15, UR14, RZ, P6, !PT ;  /* 0x0000000e0f597c10 */ /* 0x000fe4000b7fe4ff */
[----:B----4-:R-:W-:-:S04]  /*12b10*/  IADD3 R82, P6, PT, R12, UR13, RZ ;  /* 0x0000000d0c527c10 */ /* 0x010fc8000ffde0ff */
[----:B------:R-:W-:Y:S02]  /*12b20*/  IADD3.X R83, PT, PT, R13, UR14, RZ, P6, !PT ;  /* 0x0000000e0d537c10 */ /* 0x000fe4000b7fe4ff */
[----:B------:R-:W3:Y:S01]  /*12b30*/  LDL.LU.64 R12, [R1+0x418] ;  /* 0x00041800010c7983 */ /* 0x000ee20000300a00 */
[----:B------:R-:W4:Y:S01]  /*12b40*/  S2R R9, SR_TID.X ;  /* 0x0000000000097919 */ /* 0x000f220000002100 */
[----:B------:R-:W-:Y:S01]  /*12b50*/  SHF.R.U32.HI R3, RZ, 0x7, R3 ;  /* 0x00000007ff037819 */ /* 0x000fe20000011603 */
[----:B------:R-:W-:Y:S01]  /*12b60*/  VIADD R158, R158, UR9 ;  /* 0x000000099e9e7c36 */ /* 0x000fe20008000000 */
[----:B------:R-:W-:Y:S02]  /*12b70*/  BAR.SYNC.DEFER_BLOCKING 0x0 ;  /* 0x0000000000007b1d */ /* 0x000fe40000010000 */
[----:B------:R-:W-:-:S04]  /*12b80*/  SGXT.U32 R3, R3, 0x1 ;  /* 0x000000010303781a */ /* 0x000fc80000000000 */
[----:B------:R-:W-:Y:S02]  /*12b90*/  LOP3.LUT R3, R3, 0x4, RZ, 0xfc, !PT ;  /* 0x0000000403037812 */ /* 0x000fe400078efcff */
[----:B------:R-:W-:Y:S01]  /*12ba0*/  SEL R2, R2, RZ, P3 ;  /* 0x000000ff02027207 */ /* 0x000fe20001800000 */
[----:B------:R-:W-:Y:S01]  /*12bb0*/  @!PT LDS RZ, [RZ] ;  /* 0x00000000fffff984 */ /* 0x000fe20000000800 */
[----:B------:R-:W-:Y:S01]  /*12bc0*/  @!PT LDS RZ, [RZ] ;  /* 0x00000000fffff984 */ /* 0x000fe20000000800 */
[----:B------:R-:W-:Y:S01]  /*12bd0*/  @!PT LDS RZ, [RZ] ;  /* 0x00000000fffff984 */ /* 0x000fe20000000800 */
[----:B------:R-:W-:Y:S01]  /*12be0*/  LDGSTS.E [R158+0x60000], desc[UR26][R124.64], P4 ;  /* 0x600000007c9e7fae */ /* 0x000fe2000a1a101a */
[----:B------:R-:W-:Y:S02]  /*12bf0*/  ISETP.GE.AND P4, PT, R3, R251, PT ;  /* 0x000000fb0300720c */ /* 0x000fe40003f86270 */
[----:B----4-:R-:W-:Y:S01]  /*12c00*/  SHF.R.U32.HI R8, RZ, 0x7, R9 ;  /* 0x00000007ff087819 */ /* 0x010fe20000011609 */
[----:B------:R-:W-:Y:S01]  /*12c10*/  LDGSTS.E [R158+0x60008], desc[UR26][R92.64], P5 ;  /* 0x600080005c9e7fae */ /* 0x000fe2000a9a101a */
[----:B------:R-:W-:Y:S02]  /*12c20*/  SEL R3, RZ, 0x4, P4 ;  /* 0x00000004ff037807 */ /* 0x000fe40002000000 */
[----:B------:R-:W-:-:S02]  /*12c30*/  SGXT.U32 R8, R8, 0x1 ;  /* 0x000000010808781a */ /* 0x000fc40000000000 */
[----:B------:R-:W-:Y:S02]  /*12c40*/  SEL R3, R3, RZ, P3 ;  /* 0x000000ff03037207 */ /* 0x000fe40001800000 */
[----:B------:R-:W-:Y:S02]  /*12c50*/  LOP3.LUT R8, R8, 0xa, RZ, 0xfc, !PT ;  /* 0x0000000a08087812 */ /* 0x000fe400078efcff */
[----:B------:R-:W-:Y:S02]  /*12c60*/  ISETP.NE.U32.AND P5, PT, R3, RZ, PT ;  /* 0x000000ff0300720c */ /* 0x000fe40003fa5070 */
[----:B------:R-:W-:Y:S02]  /*12c70*/  ISETP.GE.AND P6, PT, R8, R251, PT ;  /* 0x000000fb0800720c */ /* 0x000fe40003fc6270 */
[----:B------:R-:W-:Y:S02]  /*12c80*/  ISETP.NE.U32.AND P4, PT, R2, RZ, PT ;  /* 0x000000ff0200720c */ /* 0x000fe40003f85070 */
[----:B------:R-:W-:-:S02]  /*12c90*/  SHF.R.U32.HI R9, RZ, 0x7, R9 ;  /* 0x00000007ff097819 */ /* 0x000fc40000011609 */
[----:B------:R-:W-:Y:S02]  /*12ca0*/  SEL R2, RZ, 0x4, P6 ;  /* 0x00000004ff027807 */ /* 0x000fe40003000000 */
[----:B--2---:R-:W-:Y:S02]  /*12cb0*/  IADD3 R78, P6, PT, R6, UR13, RZ ;  /* 0x0000000d064e7c10 */ /* 0x004fe4000ffde0ff */
[----:B------:R-:W-:Y:S01]  /*12cc0*/  SGXT.U32 R9, R9, 0x1 ;  /* 0x000000010909781a */ /* 0x000fe20000000000 */
[----:B------:R-:W-:Y:S01]  /*12cd0*/  LDGSTS.E [R158+0x60010], desc[UR26][R88.64], P5 ;  /* 0x60010000589e7fae */ /* 0x000fe2000a9a101a */
[----:B------:R-:W-:Y:S02]  /*12ce0*/  IADD3.X R79, PT, PT, R7, UR14, RZ, P6, !PT ;  /* 0x0000000e074f7c10 */ /* 0x000fe4000b7fe4ff */
[----:B------:R-:W-:Y:S01]  /*12cf0*/  IADD3 R72, P6, PT, R10, UR13, RZ ;  /* 0x0000000d0a487c10 */ /* 0x000fe2000ffde0ff */
[----:B------:R-:W2:Y:S01]  /*12d00*/  LDL.LU.64 R6, [R1+0x410] ;  /* 0x0004100001067983 */ /* 0x000ea20000300a00 */
[----:B------:R-:W-:-:S02]  /*12d10*/  LOP3.LUT R9, R9, 0x8, RZ, 0xfc, !PT ;  /* 0x0000000809097812 */ /* 0x000fc400078efcff */
[----:B------:R-:W-:Y:S01]  /*12d20*/  IADD3.X R73, PT, PT, R11, UR14, RZ, P6, !PT ;  /* 0x0000000e0b497c10 */ /* 0x000fe2000b7fe4ff */
[----:B------:R-:W-:Y:S01]  /*12d30*/  LDGSTS.E [R158+0x60018], desc[UR26][R82.64], P4 ;  /* 0x60018000529e7fae */ /* 0x000fe2000a1a101a */
[----:B------:R-:W-:-:S03]  /*12d40*/  ISETP.GE.AND P5, PT, R9, R251, PT ;  /* 0x000000fb0900720c */ /* 0x000fc60003fa6270 */
[----:B------:R-:W4:Y:S01]  /*12d50*/  LDL.LU.64 R10, [R1+0x408] ;  /* 0x00040800010a7983 */ /* 0x000f220000300a00 */
[----:B------:R-:W1:Y:S01]  /*12d60*/  S2R R9, SR_TID.X ;  /* 0x0000000000097919 */ /* 0x000e620000002100 */
[----:B------:R-:W-:Y:S02]  /*12d70*/  SEL R3, RZ, 0x4, P5 ;  /* 0x00000004ff037807 */ /* 0x000fe40002800000 */
[----:B------:R-:W-:Y:S02]  /*12d80*/  SEL R2, R2, RZ, P3 ;  /* 0x000000ff02027207 */ /* 0x000fe40001800000 */
[----:B------:R-:W-:Y:S02]  /*12d90*/  SEL R3, R3, RZ, P3 ;  /* 0x000000ff03037207 */ /* 0x000fe40001800000 */
[----:B------:R-:W-:Y:S02]  /*12da0*/  ISETP.NE.U32.AND P4, PT, R2, RZ, PT ;  /* 0x000000ff0200720c */ /* 0x000fe40003f85070 */
[----:B------:R-:W-:-:S02]  /*12db0*/  ISETP.NE.U32.AND P5, PT, R3, RZ, PT ;  /* 0x000000ff0300720c */ /* 0x000fc40003fa5070 */
[----:B------:R-:W-:-:S11]  /*12dc0*/  IADD3 R68, P6, PT, R4, UR13, RZ ;  /* 0x0000000d04447c10 */ /* 0x000fd6000ffde0ff */
[----:B------:R-:W-:Y:S01]  /*12dd0*/  LDGSTS.E [R158+0x60020], desc[UR26][R78.64], P5 ;  /* 0x600200004e9e7fae */ /* 0x000fe2000a9a101a */
[----:B-1----:R-:W-:-:S03]  /*12de0*/  SHF.R.U32.HI R8, RZ, 0x7, R9 ;  /* 0x00000007ff087819 */ /* 0x002fc60000011609 */
[----:B------:R-:W-:Y:S01]  /*12df0*/  LDGSTS.E [R158+0x60028], desc[UR26][R72.64], P4 ;  /* 0x60028000489e7fae */ /* 0x000fe2000a1a101a */
[----:B------:R-:W-:Y:S02]  /*12e00*/  SHF.R.U32.HI R9, RZ, 0x7, R9 ;  /* 0x00000007ff097819 */ /* 0x000fe40000011609 */
[----:B------:R-:W-:Y:S02]  /*12e10*/  SGXT.U32 R8, R8, 0x1 ;  /* 0x000000010808781a */ /* 0x000fe40000000000 */
[----:B------:R-:W-:Y:S02]  /*12e20*/  SGXT.U32 R9, R9, 0x1 ;  /* 0x000000010909781a */ /* 0x000fe40000000000 */
[----:B------:R-:W-:Y:S02]  /*12e30*/  LOP3.LUT R8, R8, 0xe, RZ, 0xfc, !PT ;  /* 0x0000000e08087812 */ /* 0x000fe400078efcff */
[----:B------:R-:W-:Y:S02]  /*12e40*/  LOP3.LUT R9, R9, 0xc, RZ, 0xfc, !PT ;  /* 0x0000000c09097812 */ /* 0x000fe400078efcff */
[----:B------:R-:W-:-:S02]  /*12e50*/  ISETP.GE.AND P5, PT, R8, R251, PT ;  /* 0x000000fb0800720c */ /* 0x000fc40003fa6270 */
[----:B------:R-:W-:Y:S02]  /*12e60*/  ISETP.GE.AND P4, PT, R9, R251, PT ;  /* 0x000000fb0900720c */ /* 0x000fe40003f86270 */
[----:B------:R-:W-:Y:S01]  /*12e70*/  IADD3.X R69, PT, PT, R5, UR14, RZ, P6, !PT ;  /* 0x0000000e05457c10 */ /* 0x000fe2000b7fe4ff */
[----:B------:R-:W4:Y:S01]  /*12e80*/  LDL.LU.64 R8, [R1+0x400] ;  /* 0x0004000001087983 */ /* 0x000f220000300a00 */
[----:B---3--:R-:W-:-:S04]  /*12e90*/  IADD3 R62, P6, PT, R12, UR13, RZ ;  /* 0x0000000d0c3e7c10 */ /* 0x008fc8000ffde0ff */
[----:B------:R-:W-:Y:S02]  /*12ea0*/  IADD3.X R63, PT, PT, R13, UR14, RZ, P6, !PT ;  /* 0x0000000e0d3f7c10 */ /* 0x000fe4000b7fe4ff */
[----:B------:R-:W3:Y:S01]  /*12eb0*/  LDL.LU.64 R12, [R1+0x3f8] ;  /* 0x0003f800010c7983 */ /* 0x000ee20000300a00 */
[----:B------:R-:W1:Y:S01]  /*12ec0*/  S2R R5, SR_TID.X ;  /* 0x0000000000057919 */ /* 0x000e620000002100 */
[----:B------:R-:W-:Y:S02]  /*12ed0*/  SEL R3, RZ, 0x4, P4 ;  /* 0x00000004ff037807 */ /* 0x000fe40002000000 */
[----:B------:R-:W-:Y:S02]  /*12ee0*/  SEL R2, RZ, 0x4, P5 ;  /* 0x00000004ff027807 */ /* 0x000fe40002800000 */
[----:B------:R-:W-:Y:S02]  /*12ef0*/  SEL R3, R3, RZ, P3 ;  /* 0x000000ff03037207 */ /* 0x000fe40001800000 */
[----:B------:R-:W-:-:S02]  /*12f00*/  SEL R2, R2, RZ, P3 ;  /* 0x000000ff02027207 */ /* 0x000fc40001800000 */
[----:B------:R-:W-:Y:S02]  /*12f10*/  ISETP.NE.U32.AND P5, PT, R3, RZ, PT ;  /* 0x000000ff0300720c */ /* 0x000fe40003fa5070 */
[----:B------:R-:W-:-:S11]  /*12f20*/  ISETP.NE.U32.AND P4, PT, R2, RZ, PT ;  /* 0x000000ff0200720c */ /* 0x000fd60003f85070 */
[----:B------:R-:W-:Y:S04]  /*12f30*/  LDGSTS.E [R158+0x60030], desc[UR26][R68.64], P5 ;  /* 0x60030000449e7fae */ /* 0x000fe8000a9a101a */
[----:B------:R-:W-:Y:S01]  /*12f40*/  LDGSTS.E [R158+0x60038], desc[UR26][R62.64], P4 ;  /* 0x600380003e9e7fae */ /* 0x000fe2000a1a101a */
[--C-:B-1----:R-:W-:Y:S02]  /*12f50*/  SHF.R.U32.HI R4, RZ, 0x7, R5.reuse ;  /* 0x00000007ff047819 */ /* 0x102fe40000011605 */
[----:B------:R-:W-:Y:S02]  /*12f60*/  SHF.R.U32.HI R5, RZ, 0x7, R5 ;  /* 0x00000007ff057819 */ /* 0x000fe40000011605 */
[----:B------:R-:W-:Y:S02]  /*12f70*/  SGXT.U32 R4, R4, 0x1 ;  /* 0x000000010404781a */ /* 0x000fe40000000000 */
[----:B------:R-:W-:-:S02]  /*12f80*/  SGXT.U32 R5, R5, 0x1 ;  /* 0x000000010505781a */ /* 0x000fc40000000000 */
[----:B------:R-:W-:Y:S02]  /*12f90*/  LOP3.LUT R4, R4, 0x12, RZ, 0xfc, !PT ;  /* 0x0000001204047812 */ /* 0x000fe400078efcff */
[----:B------:R-:W-:Y:S02]  /*12fa0*/  LOP3.LUT R5, R5, 0x10, RZ, 0xfc, !PT ;  /* 0x0000001005057812 */ /* 0x000fe400078efcff */
[-C--:B------:R-:W-:Y:S02]  /*12fb0*/  ISETP.GE.AND P5, PT, R4, R251.reuse, PT ;  /* 0x000000fb0400720c */ /* 0x080fe40003fa6270 */
[----:B------:R-:W-:Y:S02]  /*12fc0*/  ISETP.GE.AND P4, PT, R5, R251, PT ;  /* 0x000000fb0500720c */ /* 0x000fe40003f86270 */
[----:B------:R-:W3:Y:S01]  /*12fd0*/  LDL.LU.64 R4, [R1+0x3f0] ;  /* 0x0003f00001047983 */ /* 0x000ee20000300a00 */
[----:B--2---:R-:W-:-:S04]  /*12fe0*/  IADD3 R58, P6, PT, R6, UR13, RZ ;  /* 0x0000000d063a7c10 */ /* 0x004fc8000ffde0ff */
[----:B------:R-:W-:Y:S02]  /*12ff0*/  IADD3.X R59, PT, PT, R7, UR14, RZ, P6, !PT ;  /* 0x0000000e073b7c10 */ /* 0x000fe4000b7fe4ff */
[----:B----4-:R-:W-:Y:S01]  /*13000*/  IADD3 R52, P6, PT, R10, UR13, RZ ;  /* 0x0000000d0a347c10 */ /* 0x010fe2000ffde0ff */
[----:B------:R-:W1:Y:S03]  /*13010*/  S2R R7, SR_TID.X ;  /* 0x0000000000077919 */ /* 0x000e660000002100 */
[----:B------:R-:W-:Y:S02]  /*13020*/  IADD3.X R53, PT, PT, R11, UR14, RZ, P6, !PT ;  /* 0x0000000e0b357c10 */ /* 0x000fe4000b7fe4ff */
[----:B------:R-:W2:Y:S01]  /*13030*/  LDL.LU.64 R10, [R1+0x3e8] ;  /* 0x0003e800010a7983 */ /* 0x000ea20000300a00 */
[----:B------:R-:W-:Y:S02]  /*13040*/  SEL R3, RZ, 0x4, P4 ;  /* 0x00000004ff037807 */ /* 0x000fe40002000000 */
[----:B------:R-:W-:-:S02]  /*13050*/  SEL R2, RZ, 0x4, P5 ;  /* 0x00000004ff027807 */ /* 0x000fc40002800000 */
[----:B------:R-:W-:Y:S02]  /*13060*/  SEL R3, R3, RZ, P3 ;  /* 0x000000ff03037207 */ /* 0x000fe40001800000 */
[----:B------:R-:W-:Y:S02]  /*13070*/  SEL R2, R2, RZ, P3 ;  /* 0x000000ff02027207 */ /* 0x000fe40001800000 */
        /* <DEDUP_REMOVED lines=12> */
[----:B------:R-:W4:Y:S01]  /*13140*/  LDL.LU.64 R6, [R1+0x3e0] ;  /* 0x0003e00001067983 */ /* 0x000f220000300a00 */
[----:B------:R-:W-:-:S04]  /*13150*/  IADD3 R48, P6, PT, R8, UR13, RZ ;  /* 0x0000000d08307c10 */ /* 0x000fc8000ffde0ff */
[----:B------:R-:W-:Y:S02]  /*13160*/  IADD3.X R49, PT, PT, R9, UR14, RZ, P6, !PT ;  /* 0x0000000e09317c10 */ /* 0x000fe4000b7fe4ff */
        /* <DEDUP_REMOVED lines=12> */
[----:B------:R-:W-:-:S04]  /*13230*/  IADD3 R38, P6, PT, R4, UR13, RZ ;  /* 0x0000000d04267c10 */ /* 0x000fc8000ffde0ff */
[----:B------:R-:W-:Y:S02]  /*13240*/  IADD3.X R39, PT, PT, R5, UR14, RZ, P6, !PT ;  /* 0x0000000e05277c10 */ /* 0x000fe4000b7fe4ff */
[----:B------:R-:W3:Y:S01]  /*13250*/  LDL.LU.64 R4, [R1+0x3d0] ;  /* 0x0003d00001047983 */ /* 0x000ee20000300a00 */
[--C-:B-1----:R-:W-:Y:S02]  /*13260*/  SHF.R.U32.HI R8, RZ, 0x7, R9.reuse ;  /* 0x00000007ff087819 */ /* 0x102fe40000011609 */
[----:B------:R-:W-:-:S04]  /*13270*/  SHF.R.U32.HI R9, RZ, 0x7, R9 ;  /* 0x00000007ff097819 */ /* 0x000fc80000011609 */
[----:B------:R-:W-:-:S04]  /*13280*/  SGXT.U32 R9, R9, 0x1 ;  /* 0x000000010909781a */ /* 0x000fc80000000000 */
[----:B------:R-:W-:Y:S02]  /*13290*/  LOP3.LUT R9, R9, 0x18, RZ, 0xfc, !PT ;  /* 0x0000001809097812 */ /* 0x000fe400078efcff */
[----:B--2---:R-:W-:Y:S02]  /*132a0*/  IADD3 R36, P6, PT, R10, UR13, RZ ;  /* 0x0000000d0a247c10 */ /* 0x004fe4000ffde0ff */
[----:B------:R-:W-:Y:S02]  /*132b0*/  ISETP.GE.AND P4, PT, R9, R251, PT ;  /* 0x000000fb0900720c */ /* 0x000fe40003f86270 */
[----:B------:R-:W-:Y:S02]  /*132c0*/  IADD3.X R37, PT, PT, R11, UR14, RZ, P6, !PT ;  /* 0x0000000e0b257c10 */ /* 0x000fe4000b7fe4ff */
[----:B------:R-:W2:Y:S01]  /*132d0*/  LDL.LU.64 R10, [R1+0x3c8] ;  /* 0x0003c800010a7983 */ /* 0x000ea20000300a00 */
[----:B------:R-:W1:Y:S01]  /*132e0*/  S2R R9, SR_TID.X ;  /* 0x0000000000097919 */ /* 0x000e620000002100 */
[----:B------:R-:W-:-:S04]  /*132f0*/  SGXT.U32 R8, R8, 0x1 ;  /* 0x000000010808781a */ /* 0x000fc80000000000 */
[----:B------:R-:W-:-:S04]  /*13300*/  LOP3.LUT R8, R8, 0x1a, RZ, 0xfc, !PT ;  /* 0x0000001a08087812 */ /* 0x000fc800078efcff */
[----:B------:R-:W-:Y:S02]  /*13310*/  ISETP.GE.AND P5, PT, R8, R251, PT ;  /* 0x000000fb0800720c */ /* 0x000fe40003fa6270 */
[----:B------:R-:W-:Y:S02]  /*13320*/  SEL R3, RZ, 0x4, P4 ;  /* 0x00000004ff037807 */ /* 0x000fe40002000000 */
[----:B------:R-:W-:Y:S02]  /*13330*/  SEL R2, RZ, 0x4, P5 ;  /* 0x00000004ff027807 */ /* 0x000fe40002800000 */
[----:B------:R-:W-:Y:S02]  /*13340*/  SEL R3, R3, RZ, P3 ;  /* 0x000000ff03037207 */ /* 0x000fe40001800000 */
[----:B------:R-:W-:Y:S02]  /*13350*/  SEL R2, R2, RZ, P3 ;  /* 0x000000ff02027207 */ /* 0x000fe40001800000 */
[----:B------:R-:W-:-:S02]  /*13360*/  ISETP.NE.U32.AND P5, PT, R3, RZ, PT ;  /* 0x000000ff0300720c */ /* 0x000fc40003fa5070 */
[----:B------:R-:W-:Y:S02]  /*13370*/  ISETP.NE.U32.AND P4, PT, R2, RZ, PT ;  /* 0x000000ff0200720c */ /* 0x000fe40003f85070 */
[----:B-1----:R-:W-:-:S09]  /*13380*/  SHF.R.U32.HI R8, RZ, 0x7, R9 ;  /* 0x00000007ff087819 */ /* 0x002fd20000011609 */
[----:B------:R-:W-:Y:S01]  /*13390*/  LDGSTS.E [R158+0x60060], desc[UR26][R38.64], P5 ;  /* 0x60060000269e7fae */ /* 0x000fe2000a9a101a */
[----:B------:R-:W-:Y:S02]  /*133a0*/  SHF.R.U32.HI R9, RZ, 0x7, R9 ;  /* 0x00000007ff097819 */ /* 0x000fe40000011609 */
[----:B------:R-:W-:Y:S01]  /*133b0*/  SGXT.U32 R8, R8, 0x1 ;  /* 0x000000010808781a */ /* 0x000fe20000000000 */
[----:B------:R-:W-:Y:S01]  /*133c0*/  LDGSTS.E [R158+0x60068], desc[UR26][R36.64], P4 ;  /* 0x60068000249e7fae */ /* 0x000fe2000a1a101a */
[----:B------:R-:W-:Y:S02]  /*133d0*/  SGXT.U32 R9, R9, 0x1 ;  /* 0x000000010909781a */ /* 0x000fe40000000000 */
[----:B------:R-:W-:Y:S02]  /*133e0*/  LOP3.LUT R8, R8, 0x1e, RZ, 0xfc, !PT ;  /* 0x0000001e08087812 */ /* 0x000fe400078efcff */
[----:B------:R-:W-:Y:S02]  /*133f0*/  LOP3.LUT R9, R9, 0x1c, RZ, 0xfc, !PT ;  /* 0x0000001c09097812 */ /* 0x000fe400078efcff */
[----:B----4-:R-:W-:-:S02]  /*13400*/  IADD3 R34, P6, PT, R6, UR13, RZ ;  /* 0x0000000d06227c10 */ /* 0x010fc4000ffde0ff */
[-C--:B------:R-:W-:Y:S02]  /*13410*/  ISETP.GE.AND P4, PT, R9, R251.reuse, PT ;  /* 0x000000fb0900720c */ /* 0x080fe40003f86270 */
[----:B------:R-:W-:Y:S02]  /*13420*/  ISETP.GE.AND P5, PT, R8, R251, PT ;  /* 0x000000fb0800720c */ /* 0x000fe40003fa6270 */
[----:B------:R-:W-:Y:S01]  /*13430*/  IADD3.X R35, PT, PT, R7, UR14, RZ, P6, !PT ;  /* 0x0000000e07237c10 */ /* 0x000fe2000b7fe4ff */
[----:B------:R-:W4:Y:S01]  /*13440*/  LDL.LU.64 R8, [R1+0x3c0] ;  /* 0x0003c00001087983 */ /* 0x000f220000300a00 */
[----:B------:R-:W1:Y:S01]  /*13450*/  S2R R7, SR_TID.X ;  /* 0x0000000000077919 */ /* 0x000e620000002100 */
[----:B---3--:R-:W-:-:S04]  /*13460*/  IADD3 R32, P6, PT, R12, UR13, RZ ;  /* 0x0000000d0c207c10 */ /* 0x008fc8000ffde0ff */
[----:B------:R-:W-:Y:S02]  /*13470*/  IADD3.X R33, PT, PT, R13, UR14, RZ, P6, !PT ;  /* 0x0000000e0d217c10 */ /* 0x000fe4000b7fe4ff */
[----:B------:R-:W3:Y:S01]  /*13480*/  LDL.LU.64 R12, [R1+0x3b8] ;  /* 0x0003b800010c7983 */ /* 0x000ee20000300a00 */
[----:B------:R-:W-:Y:S02]  /*13490*/  SEL R3, RZ, 0x4, P4 ;  /* 0x00000004ff037807 */ /* 0x000fe40002000000 */
[----:B------:R-:W-:Y:S02]  /*134a0*/  SEL R2, RZ, 0x4, P5 ;  /* 0x00000004ff027807 */ /* 0x000fe40002800000 */
[----:B------:R-:W-:Y:S02]  /*134b0*/  SEL R3, R3, RZ, P3 ;  /* 0x000000ff03037207 */ /* 0x000fe40001800000 */
[----:B------:R-:W-:Y:S02]  /*134c0*/  SEL R2, R2, RZ, P3 ;  /* 0x000000ff02027207 */ /* 0x000fe40001800000 */
[----:B------:R-:W-:-:S02]  /*134d0*/  ISETP.NE.U32.AND P5, PT, R3, RZ, PT ;  /* 0x000000ff0300720c */ /* 0x000fc40003fa5070 */
[----:B------:R-:W-:Y:S02]  /*134e0*/  ISETP.NE.U32.AND P4, PT, R2, RZ, PT ;  /* 0x000000ff0200720c */ /* 0x000fe40003f85070 */
[--C-:B-1----:R-:W-:Y:S02]  /*134f0*/  SHF.R.U32.HI R6, RZ, 0x7, R7.reuse ;  /* 0x00000007ff067819 */ /* 0x102fe40000011607 */
[----:B------:R-:W-:Y:S02]  /*13500*/  SHF.R.U32.HI R7, RZ, 0x7, R7 ;  /* 0x00000007ff077819 */ /* 0x000fe40000011607 */
[----:B------:R-:W-:Y:S02]  /*13510*/  SGXT.U32 R6, R6, 0x1 ;  /* 0x000000010606781a */ /* 0x000fe40000000000 */
[----:B------:R-:W-:Y:S02]  /*13520*/  SGXT.U32 R7, R7, 0x1 ;  /* 0x000000010707781a */ /* 0x000fe40000000000 */
[----:B------:R-:W-:Y:S01]  /*13530*/  LOP3.LUT R6, R6, 0x22, RZ, 0xfc, !PT ;  /* 0x0000002206067812 */ /* 0x000fe200078efcff */
[----:B------:R-:W-:Y:S01]  /*13540*/  LDGSTS.E [R158+0x60070], desc[UR26][R34.64], P5 ;  /* 0x60070000229e7fae */ /* 0x000fe2000a9a101a */
[----:B------:R-:W-:-:S02]  /*13550*/  LOP3.LUT R7, R7, 0x20, RZ, 0xfc, !PT ;  /* 0x0000002007077812 */ /* 0x000fc400078efcff */
[-C--:B------:R-:W-:Y:S01]  /*13560*/  ISETP.GE.AND P5, PT, R6, R251.reuse, PT ;  /* 0x000000fb0600720c */ /* 0x080fe20003fa6270 */
[----:B------:R-:W-:Y:S01]  /*13570*/  LDGSTS.E [R158+0x60078], desc[UR26][R32.64], P4 ;  /* 0x60078000209e7fae */ /* 0x000fe2000a1a101a */
[----:B------:R-:W-:-:S03]  /*13580*/  ISETP.GE.AND P4, PT, R7, R251, PT ;  /* 0x000000fb0700720c */ /* 0x000fc60003f86270 */
[----:B------:R-:W3:Y:S01]  /*13590*/  LDL.LU.64 R6, [R1+0x3b0] ;  /* 0x0003b00001067983 */ /* 0x000ee20000300a00 */
[----:B------:R-:W-:-:S04]  /*135a0*/  IADD3 R30, P6, PT, R4, UR13, RZ ;  /* 0x0000000d041e7c10 */ /* 0x000fc8000ffde0ff */
[----:B------:R-:W-:Y:S02]  /*135b0*/  IADD3.X R31, PT, PT, R5, UR14, RZ, P6, !PT ;  /* 0x0000000e051f7c10 */ /* 0x000fe4000b7fe4ff */
[----:B------:R-:W1:Y:S01]  /*135c0*/  S2R R5, SR_TID.X ;  /* 0x0000000000057919 */ /* 0x000e620000002100 */
[----:B------:R-:W-:Y:S02]  /*135d0*/  SEL R3, RZ, 0x4, P4 ;  /* 0x00000004ff037807 */ /* 0x000fe40002000000 */
[----:B------:R-:W-:Y:S02]  /*135e0*/  SEL R2, RZ, 0x4, P5 ;  /* 0x00000004ff027807 */ /* 0x000fe40002800000 */
[----:B------:R-:W-:Y:S02]  /*135f0*/  SEL R3, R3, RZ, P3 ;  /* 0x000000ff03037207 */ /* 0x000fe40001800000 */
[----:B------:R-:W-:Y:S02]  /*13600*/  SEL R2, R2, RZ, P3 ;  /* 0x000000ff02027207 */ /* 0x000fe40001800000 */
[----:B------:R-:W-:-:S02]  /*13610*/  ISETP.NE.U32.AND P5, PT, R3, RZ, PT ;  /* 0x000000ff0300720c */ /* 0x000fc40003fa5070 */
[----:B--2---:R-:W-:Y:S02]  /*13620*/  IADD3 R28, P6, PT, R10, UR13, RZ ;  /* 0x0000000d0a1c7c10 */ /* 0x004fe4000ffde0ff */
[----:B------:R-:W-:Y:S02]  /*13630*/  ISETP.NE.U32.AND P4, PT, R2, RZ, PT ;  /* 0x000000ff0200720c */ /* 0x000fe40003f85070 */
[----:B------:R-:W-:Y:S02]  /*13640*/  IADD3.X R29, PT, PT, R11, UR14, RZ, P6, !PT ;  /* 0x0000000e0b1d7c10 */ /* 0x000fe4000b7fe4ff */
[----:B------:R-:W2:Y:S05]  /*13650*/  LDL.LU.64 R10, [R1+0x3a8] ;  /* 0x0003a800010a7983 */ /* 0x000eaa0000300a00 */
[----:B------:R-:W-:Y:S04]  /*13660*/  LDGSTS.E [R158+0x60080], desc[UR26][R30.64], P5 ;  /* 0x600800001e9e7fae */ /* 0x000fe8000a9a101a */
[----:B------:R-:W-:Y:S01]  /*13670*/  LDGSTS.E [R158+0x60088], desc[UR26][R28.64], P4 ;  /* 0x600880001c9e7fae */ /* 0x000fe2000a1a101a */
[----:B-1----:R-:W-:-:S02]  /*13680*/  SHF.R.U32.HI R4, RZ, 0x7, R5 ;  /* 0x00000007ff047819 */ /* 0x002fc40000011605 */
[----:B------:R-:W-:Y:S02]  /*13690*/  SHF.R.U32.HI R5, RZ, 0x7, R5 ;  /* 0x00000007ff057819 */ /* 0x000fe40000011605 */
[----:B------:R-:W-:Y:S02]  /*136a0*/  SGXT.U32 R4, R4, 0x1 ;  /* 0x000000010404781a */ /* 0x000fe40000000000 */
[----:B------:R-:W-:Y:S02]  /*136b0*/  SGXT.U32 R5, R5, 0x1 ;  /* 0x000000010505781a */ /* 0x000fe40000000000 */
[----:B------:R-:W-:Y:S02]  /*136c0*/  LOP3.LUT R4, R4, 0x26, RZ, 0xfc, !PT ;  /* 0x0000002604047812 */ /* 0x000fe400078efcff */
[----:B------:R-:W-:Y:S02]  /*136d0*/  LOP3.LUT R5, R5, 0x24, RZ, 0xfc, !PT ;  /* 0x0000002405057812 */ /* 0x000fe400078efcff */
[----:B------:R-:W-:-:S02]  /*136e0*/  ISETP.GE.AND P5, PT, R4, R251, PT ;  /* 0x000000fb0400720c */ /* 0x000fc40003fa6270 */
[----:B------:R-:W-:Y:S02]  /*136f0*/  ISETP.GE.AND P4, PT, R5, R251, PT ;  /* 0x000000fb0500720c */ /* 0x000fe40003f86270 */
[----:B------:R-:W2:Y:S01]  /*13700*/  LDL.LU.64 R4, [R1+0x3a0] ;  /* 0x0003a00001047983 */ /* 0x000ea20000300a00 */
[----:B----4-:R-:W-:-:S04]  /*13710*/  IADD3 R26, P6, PT, R8, UR13, RZ ;  /* 0x0000000d081a7c10 */ /* 0x010fc8000ffde0ff */
        /* <DEDUP_REMOVED lines=8> */
[----:B------:R-:W-:-:S04]  /*137a0*/  IADD3 R22, P6, PT, R6, UR13, RZ ;  /* 0x0000000d06167c10 */ /* 0x000fc8000ffde0ff */
[----:B------:R-:W-:Y:S02]  /*137b0*/  IADD3.X R23, PT, PT, R7, UR14, RZ, P6, !PT ;  /* 0x0000000e07177c10 */ /* 0x000fe4000b7fe4ff */
[----:B------:R-:W4:Y:S01]  /*137c0*/  LDL.LU.64 R6, [R1+0x390] ;  /* 0x0003900001067983 */ /* 0x000f220000300a00 */
[----:B------:R-:W-:Y:S02]  /*137d0*/  SEL R2, R2, RZ, P3 ;  /* 0x000000ff02027207 */ /* 0x000fe40001800000 */
[----:B------:R-:W-:Y:S02]  /*137e0*/  ISETP.NE.U32.AND P5, PT, R3, RZ, PT ;  /* 0x000000ff0300720c */ /* 0x000fe40003fa5070 */
[----:B------:R-:W-:Y:S02]  /*137f0*/  ISETP.NE.U32.AND P4, PT, R2, RZ, PT ;  /* 0x000000ff0200720c */ /* 0x000fe40003f85070 */
[--C-:B-1----:R-:W-:Y:S02]  /*13800*/  SHF.R.U32.HI R8, RZ, 0x7, R9.reuse ;  /* 0x00000007ff087819 */ /* 0x102fe40000011609 */
[----:B------:R-:W-:-:S04]  /*13810*/  SHF.R.U32.HI R9, RZ, 0x7, R9 ;  /* 0x00000007ff097819 */ /* 0x000fc80000011609 */
[----:B------:R-:W-:-:S03]  /*13820*/  SGXT.U32 R9, R9, 0x1 ;  /* 0x000000010909781a */ /* 0x000fc60000000000 */
[----:B------:R-:W-:Y:S01]  /*13830*/  LDGSTS.E [R158+0x60090], desc[UR26][R26.64], P5 ;  /* 0x600900001a9e7fae */ /* 0x000fe2000a9a101a */
[----:B------:R-:W-:-:S03]  /*13840*/  LOP3.LUT R9, R9, 0x28, RZ, 0xfc, !PT ;  /* 0x0000002809097812 */ /* 0x000fc600078efcff */
[----:B------:R-:W-:Y:S01]  /*13850*/  LDGSTS.E [R158+0x60098], desc[UR26][R24.64], P4 ;  /* 0x60098000189e7fae */ /* 0x000fe2000a1a101a */
[----:B------:R-:W-:Y:S02]  /*13860*/  ISETP.GE.AND P4, PT, R9, R251, PT ;  /* 0x000000fb0900720c */ /* 0x000fe40003f86270 */
[----:B------:R-:W1:Y:S01]  /*13870*/  S2R R9, SR_TID.X ;  /* 0x0000000000097919 */ /* 0x000e620000002100 */
[----:B------:R-:W-:Y:S02]  /*13880*/  SGXT.U32 R8, R8, 0x1 ;  /* 0x000000010808781a */ /* 0x000fe40000000000 */
[----:B--2---:R-:W-:-:S04]  /*13890*/  IADD3 R20, P6, PT, R10, UR13, RZ ;  /* 0x0000000d0a147c10 */ /* 0x004fc8000ffde0ff */
[----:B------:R-:W-:Y:S02]  /*138a0*/  IADD3.X R21, PT, PT, R11, UR14, RZ, P6, !PT ;  /* 0x0000000e0b157c10 */ /* 0x000fe4000b7fe4ff */
[----:B------:R-:W2:Y:S01]  /*138b0*/  LDL.LU.64 R10, [R1+0x388] ;  /* 0x00038800010a7983 */ /* 0x000ea20000300a00 */
[----:B------:R-:W-:-:S04]  /*138c0*/  LOP3.LUT R8, R8, 0x2a, RZ, 0xfc, !PT ;  /* 0x0000002a08087812 */ /* 0x000fc800078efcff */
[----:B------:R-:W-:Y:S02]  /*138d0*/  ISETP.GE.AND P5, PT, R8, R251, PT ;  /* 0x000000fb0800720c */ /* 0x000fe40003fa6270 */
[----:B------:R-:W-:Y:S02]  /*138e0*/  SEL R3, RZ, 0x4, P4 ;  /* 0x00000004ff037807 */ /* 0x000fe40002000000 */
[----:B------:R-:W-:Y:S02]  /*138f0*/  SEL R2, RZ, 0x4, P5 ;  /* 0x00000004ff027807 */ /* 0x000fe40002800000 */
[----:B------:R-:W-:Y:S02]  /*13900*/  SEL R3, R3, RZ, P3 ;  /* 0x000000ff03037207 */ /* 0x000fe40001800000 */
[----:B------:R-:W-:Y:S02]  /*13910*/  SEL R2, R2, RZ, P3 ;  /* 0x000000ff02027207 */ /* 0x000fe40001800000 */
[----:B------:R-:W-:-:S04]  /*13920*/  IADD3 R18, P6, PT, R4, UR13, RZ ;  /* 0x0000000d04127c10 */ /* 0x000fc8000ffde0ff */
[----:B------:R-:W-:Y:S02]  /*13930*/  IADD3.X R19, PT, PT, R5, UR14, RZ, P6, !PT ;  /* 0x0000000e05137c10 */ /* 0x000fe4000b7fe4ff */
[----:B------:R-:W1:Y:S01]  /*13940*/  S2R R5, SR_TID.X ;  /* 0x0000000000057919 */ /* 0x000e620000002100 */
[----:B------:R-:W-:Y:S02]  /*13950*/  ISETP.NE.U32.AND P5, PT, R3, RZ, PT ;  /* 0x000000ff0300720c */ /* 0x000fe40003fa5070 */
[----:B------:R-:W-:Y:S02]  /*13960*/  ISETP.NE.U32.AND P4, PT, R2, RZ, PT ;  /* 0x000000ff0200720c */ /* 0x000fe40003f85070 */
[--C-:B-1----:R-:W-:Y:S02]  /*13970*/  SHF.R.U32.HI R8, RZ, 0x7, R9.reuse ;  /* 0x00000007ff087819 */ /* 0x102fe40000011609 */
[----:B------:R-:W-:Y:S02]  /*13980*/  SHF.R.U32.HI R9, RZ, 0x7, R9 ;  /* 0x00000007ff097819 */ /* 0x000fe40000011609 */
[----:B------:R-:W-:-:S02]  /*13990*/  SGXT.U32 R8, R8, 0x1 ;  /* 0x000000010808781a */ /* 0x000fc40000000000 */
[----:B------:R-:W-:Y:S02]  /*139a0*/  SGXT.U32 R9, R9, 0x1 ;  /* 0x000000010909781a */ /* 0x000fe40000000000 */
[----:B------:R-:W-:Y:S01]  /*139b0*/  LOP3.LUT R8, R8, 0x2e, RZ, 0xfc, !PT ;  /* 0x0000002e08087812 */ /* 0x000fe200078efcff */
[----:B------:R-:W-:Y:S01]  /*139c0*/  LDGSTS.E [R158+0x600a0], desc[UR26][R22.64], P5 ;  /* 0x600a0000169e7fae */ /* 0x000fe2000a9a101a */
[----:B------:R-:W-:-:S03]  /*139d0*/  LOP3.LUT R9, R9, 0x2c, RZ, 0xfc, !PT ;  /* 0x0000002c09097812 */ /* 0x000fc600078efcff */
[----:B------:R-:W-:Y:S01]  /*139e0*/  LDGSTS.E [R158+0x600a8], desc[UR26][R20.64], P4 ;  /* 0x600a8000149e7fae */ /* 0x000fe2000a1a101a */
[-C--:B------:R-:W-:Y:S02]  /*139f0*/  ISETP.GE.AND P4, PT, R9, R251.reuse, PT ;  /* 0x000000fb0900720c */ /* 0x080fe40003f86270 */
[----:B------:R-:W-:Y:S02]  /*13a00*/  ISETP.GE.AND P5, PT, R8, R251, PT ;  /* 0x000000fb0800720c */ /* 0x000fe40003fa6270 */
[----:B------:R-:W-:Y:S01]  /*13a10*/  SEL R3, RZ, 0x4, P4 ;  /* 0x00000004ff037807 */ /* 0x000fe20002000000 */
[----:B------:R-:W2:Y:S01]  /*13a20*/  LDL.LU.64 R8, [R1+0x380] ;  /* 0x0003800001087983 */ /* 0x000ea20000300a00 */
[----:B------:R-:W-:Y:S02]  /*13a30*/  SEL R2, RZ, 0x4, P5 ;  /* 0x00000004ff027807 */ /* 0x000fe40002800000 */
[----:B------:R-:W-:Y:S01]  /*13a40*/  SEL R3, R3, RZ, P3 ;  /* 0x000000ff03037207 */ /* 0x000fe20001800000 */
[----:B------:R-:W2:Y:S01]  /*13a50*/  LDL.LU.64 R150, [R1+0x378] ;  /* 0x0003780001967983 */ /* 0x000ea20000300a00 */
[----:B------:R-:W-:-:S02]  /*13a60*/  SEL R2, R2, RZ, P3 ;  /* 0x000000ff02027207 */ /* 0x000fc40001800000 */
[----:B------:R-:W-:Y:S02]  /*13a70*/  ISETP.NE.U32.AND P5, PT, R3, RZ, PT ;  /* 0x000000ff0300720c */ /* 0x000fe40003fa5070 */
[----:B------:R-:W-:Y:S02]  /*13a80*/  ISETP.NE.U32.AND P4, PT, R2, RZ, PT ;  /* 0x000000ff0200720c */ /* 0x000fe40003f85070 */
[--C-:B------:R-:W-:Y:S02]  /*13a90*/  SHF.R.U32.HI R4, RZ, 0x7, R5.reuse ;  /* 0x00000007ff047819 */ /* 0x100fe40000011605 */
[----:B------:R-:W-:Y:S02]  /*13aa0*/  SHF.R.U32.HI R5, RZ, 0x7, R5 ;  /* 0x00000007ff057819 */ /* 0x000fe40000011605 */
[----:B------:R-:W-:Y:S02]  /*13ab0*/  SGXT.U32 R4, R4, 0x1 ;  /* 0x000000010404781a */ /* 0x000fe40000000000 */
[----:B------:R-:W-:-:S02]  /*13ac0*/  SGXT.U32 R5, R5, 0x1 ;  /* 0x000000010505781a */ /* 0x000fc40000000000 */
[----:B------:R-:W-:Y:S01]  /*13ad0*/  LOP3.LUT R4, R4, 0x32, RZ, 0xfc, !PT ;  /* 0x0000003204047812 */ /* 0x000fe200078efcff */
[----:B------:R-:W-:Y:S01]  /*13ae0*/  LDGSTS.E [R158+0x600b0], desc[UR26][R18.64], P5 ;  /* 0x600b0000129e7fae */ /* 0x000fe2000a9a101a */
[----:B------:R-:W-:Y:S02]  /*13af0*/  LOP3.LUT R5, R5, 0x30, RZ, 0xfc, !PT ;  /* 0x0000003005057812 */ /* 0x000fe400078efcff */
[----:B------:R-:W-:Y:S02]  /*13b00*/  ISETP.GE.AND P5, PT, R4, R251, PT ;  /* 0x000000fb0400720c */ /* 0x000fe40003fa6270 */
[----:B---3--:R-:W-:-:S04]  /*13b10*/  IADD3 R16, P6, PT, R12, UR13, RZ ;  /* 0x0000000d0c107c10 */ /* 0x008fc8000ffde0ff */
[----:B------:R-:W-:-:S05]  /*13b20*/  IADD3.X R17, PT, PT, R13, UR14, RZ, P6, !PT ;  /* 0x0000000e0d117c10 */ /* 0x000fca000b7fe4ff */
[----:B------:R-:W-:Y:S01]  /*13b30*/  LDGSTS.E [R158+0x600b8], desc[UR26][R16.64], P4 ;  /* 0x600b8000109e7fae */ /* 0x000fe2000a1a101a */
[----:B------:R-:W-:-:S03]  /*13b40*/  ISETP.GE.AND P4, PT, R5, R251, PT ;  /* 0x000000fb0500720c */ /* 0x000fc60003f86270 */
[----:B------:R-:W3:Y:S04]  /*13b50*/  LDL.LU.64 R4, [R1+0x370] ;  /* 0x0003700001047983 */ /* 0x000ee80000300a00 */
[----:B------:R-:W3:Y:S04]  /*13b60*/  LDL.LU.64 R166, [R1+0x368] ;  /* 0x0003680001a67983 */ /* 0x000ee80000300a00 */
[----:B------:R-:W3:Y:S01]  /*13b70*/  LDL.LU.64 R174, [R1+0x360] ;  /* 0x0003600001ae7983 */ /* 0x000ee20000300a00 */
[----:B----4-:R-:W-:Y:S01]  /*13b80*/  IADD3 R14, P6, PT, R6, UR13, RZ ;  /* 0x0000000d060e7c10 */ /* 0x010fe2000ffde0ff */
[----:B------:R-:W1:Y:S03]  /*13b90*/  S2R R102, SR_TID.X ;  /* 0x0000000000667919 */ /* 0x000e660000002100 */
[----:B------:R-:W-:Y:S01]  /*13ba0*/  IADD3.X R15, PT, PT, R7, UR14, RZ, P6, !PT ;  /* 0x0000000e070f7c10 */ /* 0x000fe2000b7fe4ff */
[----:B------:R-:W4:Y:S01]  /*13bb0*/  LDL.LU.64 R142, [R1+0x8] ;  /* 0x00000800018e7983 */ /* 0x000f220000300a00 */
[----:B------:R-:W1:Y:S01]  /*13bc0*/  S2R R7, SR_TID.X ;  /* 0x0000000000077919 */ /* 0x000e620000002100 */
[----:B------:R-:W-:-:S02]  /*13bd0*/  SEL R3, RZ, 0x4, P4 ;  /* 0x00000004ff037807 */ /* 0x000fc40002000000 */
[----:B------:R-:W-:Y:S02]  /*13be0*/  SEL R2, RZ, 0x4, P5 ;  /* 0x00000004ff027807 */ /* 0x000fe40002800000 */
[----:B------:R-:W-:Y:S02]  /*13bf0*/  SEL R3, R3, RZ, P3 ;  /* 0x000000ff03037207 */ /* 0x000fe40001800000 */
[----:B------:R-:W-:Y:S02]  /*13c00*/  SEL R2, R2, RZ, P3 ;  /* 0x000000ff02027207 */ /* 0x000fe40001800000 */
[----:B------:R-:W-:Y:S02]  /*13c10*/  ISETP.NE.U32.AND P5, PT, R3, RZ, PT ;  /* 0x000000ff0300720c */ /* 0x000fe40003fa5070 */
[----:B------:R-:W-:-:S11]  /*13c20*/  ISETP.NE.U32.AND P4, PT, R2, RZ, PT ;  /* 0x000000ff0200720c */ /* 0x000fd60003f85070 */
[----:B------:R-:W-:Y:S01]  /*13c30*/  LDGSTS.E [R158+0x600c0], desc[UR26][R14.64], P5 ;  /* 0x600c00000e9e7fae */ /* 0x000fe2000a9a101a */
[--C-:B-1----:R-:W-:Y:S02]  /*13c40*/  SHF.R.U32.HI R6, RZ, 0x7, R7.reuse ;  /* 0x00000007ff067819 */ /* 0x102fe40000011607 */
[----:B------:R-:W-:Y:S02]  /*13c50*/  SHF.R.U32.HI R7, RZ, 0x7, R7 ;  /* 0x00000007ff077819 */ /* 0x000fe40000011607 */
[----:B--2---:R-:W-:Y:S02]  /*13c60*/  IADD3 R12, P6, PT, R10, UR13, RZ ;  /* 0x0000000d0a0c7c10 */ /* 0x004fe4000ffde0ff */
[----:B------:R-:W-:Y:S02]  /*13c70*/  SGXT.U32 R7, R7, 0x1 ;  /* 0x000000010707781a */ /* 0x000fe40000000000 */
[----:B------:R-:W-:Y:S02]  /*13c80*/  IADD3.X R13, PT, PT, R11, UR14, RZ, P6, !PT ;  /* 0x0000000e0b0d7c10 */ /* 0x000fe4000b7fe4ff */
[----:B------:R-:W-:-:S03]  /*13c90*/  LOP3.LUT R7, R7, 0x34, RZ, 0xfc, !PT ;  /* 0x0000003407077812 */ /* 0x000fc600078efcff */
[----:B------:R-:W-:Y:S01]  /*13ca0*/  LDGSTS.E [R158+0x600c8], desc[UR26][R12.64], P4 ;  /* 0x600c80000c9e7fae */ /* 0x000fe2000a1a101a */
[----:B------:R-:W-:Y:S02]  /*13cb0*/  ISETP.GE.AND P4, PT, R7, R251, PT ;  /* 0x000000fb0700720c */ /* 0x000fe40003f86270 */
        /* <DEDUP_REMOVED lines=10> */
[--C-:B-1----:R-:W-:Y:S02]  /*13d60*/  SHF.R.U32.HI R6, RZ, 0x7, R7.reuse ;  /* 0x00000007ff067819 */ /* 0x102fe40000011607 */
[----:B------:R-:W-:Y:S02]  /*13d70*/  IADD3 R10, P6, PT, R8, UR13, RZ ;  /* 0x0000000d080a7c10 */ /* 0x000fe4000ffde0ff */
[----:B------:R-:W-:Y:S02]  /*13d80*/  SHF.R.U32.HI R7, RZ, 0x7, R7 ;  /* 0x00000007ff077819 */ /* 0x000fe40000011607 */
[----:B------:R-:W-:Y:S02]  /*13d90*/  IADD3.X R11, PT, PT, R9, UR14, RZ, P6, !PT ;  /* 0x0000000e090b7c10 */ /* 0x000fe4000b7fe4ff */
[----:B------:R-:W-:-:S02]  /*13da0*/  IADD3 R8, P6, PT, R150, UR13, RZ ;  /* 0x0000000d96087c10 */ /* 0x000fc4000ffde0ff */
[----:B------:R-:W-:Y:S01]  /*13db0*/  SGXT.U32 R7, R7, 0x1 ;  /* 0x000000010707781a */ /* 0x000fe20000000000 */
[----:B------:R-:W-:Y:S01]  /*13dc0*/  LDGSTS.E [R158+0x600d0], desc[UR26][R10.64], P5 ;  /* 0x600d00000a9e7fae */ /* 0x000fe2000a9a101a */
[----:B------:R-:W-:Y:S02]  /*13dd0*/  SGXT.U32 R6, R6, 0x1 ;  /* 0x000000010606781a */ /* 0x000fe40000000000 */
[----:B------:R-:W-:Y:S02]  /*13de0*/  IADD3.X R9, PT, PT, R151, UR14, RZ, P6, !PT ;  /* 0x0000000e97097c10 */ /* 0x000fe4000b7fe4ff */
[----:B------:R-:W-:Y:S01]  /*13df0*/  LOP3.LUT R7, R7, 0x38, RZ, 0xfc, !PT ;  /* 0x0000003807077812 */ /* 0x000fe200078efcff */
[----:B------:R-:W2:Y:S01]  /*13e00*/  LDL.LU.64 R150, [R1+0x358] ;  /* 0x0003580001967983 */ /* 0x000ea20000300a00 */
[----:B------:R-:W-:-:S03]  /*13e10*/  LOP3.LUT R6, R6, 0x3a, RZ, 0xfc, !PT ;  /* 0x0000003a06067812 */ /* 0x000fc600078efcff */
[----:B------:R-:W-:Y:S01]  /*13e20*/  LDGSTS.E [R158+0x600d8], desc[UR26][R8.64], P4 ;  /* 0x600d8000089e7fae */ /* 0x000fe2000a1a101a */
[-C--:B------:R-:W-:Y:S02]  /*13e30*/  ISETP.GE.AND P4, PT, R7, R251.reuse, PT ;  /* 0x000000fb0700720c */ /* 0x080fe40003f86270 */
[----:B------:R-:W-:Y:S02]  /*13e40*/  ISETP.GE.AND P5, PT, R6, R251, PT ;  /* 0x000000fb0600720c */ /* 0x000fe40003fa6270 */
[----:B------:R-:W-:Y:S02]  /*13e50*/  SEL R3, RZ, 0x4, P4 ;  /* 0x00000004ff037807 */ /* 0x000fe40002000000 */
[----:B------:R-:W-:Y:S02]  /*13e60*/  SEL R2, RZ, 0x4, P5 ;  /* 0x00000004ff027807 */ /* 0x000fe40002800000 */
[----:B------:R-:W-:Y:S02]  /*13e70*/  SEL R3, R3, RZ, P3 ;  /* 0x000000ff03037207 */ /* 0x000fe40001800000 */
[----:B------:R-:W-:-:S02]  /*13e80*/  SEL R2, R2, RZ, P3 ;  /* 0x000000ff02027207 */ /* 0x000fc40001800000 */
[----:B------:R-:W-:Y:S02]  /*13e90*/  ISETP.NE.U32.AND P5, PT, R3, RZ, PT ;  /* 0x000000ff0300720c */ /* 0x000fe40003fa5070 */
[----:B------:R-:W-:Y:S02]  /*13ea0*/  ISETP.NE.U32.AND P4, PT, R2, RZ, PT ;  /* 0x000000ff0200720c */ /* 0x000fe40003f85070 */
[----:B---3--:R-:W-:-:S04]  /*13eb0*/  IADD3 R6, P6, PT, R4, UR13, RZ ;  /* 0x0000000d04067c10 */ /* 0x008fc8000ffde0ff */
[----:B------:R-:W-:Y:S02]  /*13ec0*/  IADD3.X R7, PT, PT, R5, UR14, RZ, P6, !PT ;  /* 0x0000000e05077c10 */ /* 0x000fe4000b7fe4ff */
[----:B------:R-:W-:-:S03]  /*13ed0*/  IADD3 R4, P6, PT, R166, UR13, RZ ;  /* 0x0000000da6047c10 */ /* 0x000fc6000ffde0ff */
[----:B------:R-:W-:Y:S01]  /*13ee0*/  LDGSTS.E [R158+0x600e0], desc[UR26][R6.64], P5 ;  /* 0x600e0000069e7fae */ /* 0x000fe2000a9a101a */
[----:B------:R-:W-:Y:S02]  /*13ef0*/  IADD3.X R5, PT, PT, R167, UR14, RZ, P6, !PT ;  /* 0x0000000ea7057c10 */ /* 0x000fe4000b7fe4ff */
[----:B------:R-:W-:-:S03]  /*13f00*/  SHF.R.U32.HI R167, RZ, 0x7, R102 ;  /* 0x00000007ffa77819 */ /* 0x000fc60000011666 */
[----:B------:R-:W-:Y:S01]  /*13f10*/  LDGSTS.E [R158+0x600e8], desc[UR26][R4.64], P4 ;  /* 0x600e8000049e7fae */ /* 0x000fe2000a1a101a */
[----:B------:R-:W-:-:S04]  /*13f20*/  SGXT.U32 R167, R167, 0x1 ;  /* 0x00000001a7a7781a */ /* 0x000fc80000000000 */
[----:B------:R-:W-:-:S04]  /*13f30*/  LOP3.LUT R167, R167, 0x3c, RZ, 0xfc, !PT ;  /* 0x0000003ca7a77812 */ /* 0x000fc800078efcff */
[----:B------:R-:W-:Y:S02]  /*13f40*/  ISETP.GE.AND P4, PT, R167, R251, PT ;  /* 0x000000fba700720c */ /* 0x000fe40003f86270 */
[----:B------:R-:W3:Y:S01]  /*13f50*/  LDL.LU.64 R166, [R1+0x350] ;  /* 0x0003500001a67983 */ /* 0x000ee20000300a00 */
[----:B------:R-:W-:-:S04]  /*13f60*/  SHF.R.U32.HI R252, RZ, 0x7, R102 ;  /* 0x00000007fffc7819 */ /* 0x000fc80000011666 */
[----:B------:R-:W-:-:S04]  /*13f70*/  SGXT.U32 R252, R252, 0x1 ;  /* 0x00000001fcfc781a */ /* 0x000fc80000000000 */
[----:B------:R-:W-:-:S04]  /*13f80*/  LOP3.LUT R252, R252, 0x3e, RZ, 0xfc, !PT ;  /* 0x0000003efcfc7812 */ /* 0x000fc800078efcff */
[----:B------:R-:W-:-:S04]  /*13f90*/  ISETP.GE.AND P5, PT, R252, R251, PT ;  /* 0x000000fbfc00720c */ /* 0x000fc80003fa6270 */
[----:B------:R-:W-:Y:S02]  /*13fa0*/  SEL R2, RZ, 0x4, P5 ;  /* 0x00000004ff027807 */ /* 0x000fe40002800000 */
[----:B------:R-:W-:Y:S02]  /*13fb0*/  SEL R3, RZ, 0x4, P4 ;  /* 0x00000004ff037807 */ /* 0x000fe40002000000 */
[----:B------:R-:W-:Y:S02]  /*13fc0*/  SEL R2, R2, RZ, P3 ;  /* 0x000000ff02027207 */ /* 0x000fe40001800000 */
[----:B------:R-:W-:Y:S02]  /*13fd0*/  SEL R3, R3, RZ, P3 ;  /* 0x000000ff03037207 */ /* 0x000fe40001800000 */
[----:B------:R-:W-:Y:S02]  /*13fe0*/  ISETP.NE.U32.AND P4, PT, R2, RZ, PT ;  /* 0x000000ff0200720c */ /* 0x000fe40003f85070 */
[----:B------:R-:W-:-:S02]  /*13ff0*/  IADD3 R2, P6, PT, R174, UR13, RZ ;  /* 0x0000000dae027c10 */ /* 0x000fc4000ffde0ff */
[----:B------:R-:W-:Y:S02]  /*14000*/  ISETP.NE.U32.AND P5, PT, R3, RZ, PT ;  /* 0x000000ff0300720c */ /* 0x000fe40003fa5070 */
[----:B------:R-:W-:Y:S02]  /*14010*/  IADD3.X R3, PT, PT, R175, UR14, RZ, P6, !PT ;  /* 0x0000000eaf037c10 */ /* 0x000fe4000b7fe4ff */
[----:B------:R-:W-:Y:S02]  /*14020*/  SHF.R.U32.HI R175, RZ, 0x7, R102 ;  /* 0x00000007ffaf7819 */ /* 0x000fe40000011666 */
[----:B-----5:R-:W-:Y:S02]  /*14030*/  IADD3 R242, P6, PT, R242, UR13, RZ ;  /* 0x0000000df2f27c10 */ /* 0x020fe4000ffde0ff */
[----:B------:R-:W-:Y:S02]  /*14040*/  SGXT.U32 R175, R175, 0x1 ;  /* 0x00000001afaf781a */ /* 0x000fe40000000000 */
[----:B------:R-:W-:-:S02]  /*14050*/  IADD3.X R243, PT, PT, R243, UR14, RZ, P6, !PT ;  /* 0x0000000ef3f37c10 */ /* 0x000fc4000b7fe4ff */
[----:B------:R-:W-:Y:S01]  /*14060*/  SHF.R.U32.HI R252, RZ, 0x7, R102 ;  /* 0x00000007fffc7819 */ /* 0x000fe20000011666 */
[----:B------:R-:W-:Y:S01]  /*14070*/  LDGSTS.E [R158+0x600f0], desc[UR26][R2.64], P5 ;  /* 0x600f0000029e7fae */ /* 0x000fe2000a9a101a */
[----:B------:R-:W-:Y:S02]  /*14080*/  LOP3.LUT R175, R175, 0x40, RZ, 0xfc, !PT ;  /* 0x00000040afaf7812 */ /* 0x000fe400078efcff */
[----:B------:R-:W-:Y:S01]  /*14090*/  SGXT.U32 R252, R252, 0x1 ;  /* 0x00000001fcfc781a */ /* 0x000fe20000000000 */
[----:B------:R-:W-:Y:S01]  /*140a0*/  LDGSTS.E [R158+0x600f8], desc[UR26][R242.64], P4 ;  /* 0x600f8000f29e7fae */ /* 0x000fe2000a1a101a */
[----:B------:R-:W-:Y:S02]  /*140b0*/  ISETP.GE.AND P4, PT, R175, R251, PT ;  /* 0x000000fbaf00720c */ /* 0x000fe40003f86270 */
[----:B------:R-:W-:Y:S01]  /*140c0*/  LOP3.LUT R252, R252, 0x42, RZ, 0xfc, !PT ;  /* 0x00000042fcfc7812 */ /* 0x000fe200078efcff */
[----:B------:R-:W3:Y:S01]  /*140d0*/  LDL.LU.64 R174, [R1+0x348] ;  /* 0x0003480001ae7983 */ /* 0x000ee20000300a00 */
[----:B------:R-:W-:-:S02]  /*140e0*/  SEL R102, RZ, 0x4, P4 ;  /* 0x00000004ff667807 */ /* 0x000fc40002000000 */
[----:B------:R-:W-:Y:S02]  /*140f0*/  ISETP.GE.AND P5, PT, R252, R251, PT ;  /* 0x000000fbfc00720c */ /* 0x000fe40003fa6270 */
[----:B------:R-:W-:Y:S02]  /*14100*/  SEL R102, R102, RZ, P3 ;  /* 0x000000ff66667207 */ /* 0x000fe40001800000 */
[----:B------:R-:W-:Y:S02]  /*14110*/  SEL R252, RZ, 0x4, P5 ;  /* 0x00000004fffc7807 */ /* 0x000fe40002800000 */
[----:B------:R-:W-:Y:S02]  /*14120*/  ISETP.NE.U32.AND P5, PT, R102, RZ, PT ;  /* 0x000000ff6600720c */ /* 0x000fe40003fa5070 */
[----:B------:R-:W1:Y:S01]  /*14130*/  S2R R102, SR_TID.X ;  /* 0x0000000000667919 */ /* 0x000e620000002100 */
[----:B------:R-:W-:Y:S02]  /*14140*/  SEL R252, R252, RZ, P3 ;  /* 0x000000fffcfc7207 */ /* 0x000fe40001800000 */
[----:B------:R-:W-:-:S02]  /*14150*/  IADD3 R246, P6, PT, R246, UR13, RZ ;  /* 0x0000000df6f67c10 */ /* 0x000fc4000ffde0ff */
[----:B------:R-:W-:Y:S02]  /*14160*/  ISETP.NE.U32.AND P4, PT, R252, RZ, PT ;  /* 0x000000fffc00720c */ /* 0x000fe40003f85070 */
[----:B------:R-:W-:Y:S02]  /*14170*/  IADD3.X R247, PT, PT, R247, UR14, RZ, P6, !PT ;  /* 0x0000000ef7f77c10 */ /* 0x000fe4000b7fe4ff */
[----:B------:R-:W-:Y:S01]  /*14180*/  IADD3 R248, P6, PT, R248, UR13, RZ ;  /* 0x0000000df8f87c10 */ /* 0x000fe2000ffde0ff */
[----:B------:R-:W2:Y:S03]  /*14190*/  S2R R120, SR_TID.X ;  /* 0x0000000000787919 */ /* 0x000ea60000002100 */
[----:B------:R-:W-:Y:S01]  /*141a0*/  IADD3.X R249, PT, PT, R249, UR14, RZ, P6, !PT ;  /* 0x0000000ef9f97c10 */ /* 0x000fe2000b7fe4ff */
[----:B------:R-:W-:Y:S01]  /*141b0*/  LDGSTS.E [R158+0x60100], desc[UR26][R246.64], P5 ;  /* 0x60100000f69e7fae */ /* 0x000fe2000a9a101a */
[----:B----4-:R-:W-:-:S03]  /*141c0*/  IADD3 R110, P6, PT, R142, UR13, RZ ;  /* 0x0000000d8e6e7c10 */ /* 0x010fc6000ffde0ff */
[----:B------:R-:W-:Y:S01]  /*141d0*/  LDGSTS.E [R158+0x60108], desc[UR26][R248.64], P4 ;  /* 0x60108000f89e7fae */ /* 0x000fe2000a1a101a */
[----:B------:R-:W-:Y:S02]  /*141e0*/  IADD3.X R111, PT, PT, R143, UR14, RZ, P6, !PT ;  /* 0x0000000e8f6f7c10 */ /* 0x000fe4000b7fe4ff */
[----:B-1----:R-:W-:-:S04]  /*141f0*/  SHF.R.U32.HI R135, RZ, 0x7, R102 ;  /* 0x00000007ff877819 */ /* 0x002fc80000011666 */
[----:B------:R-:W-:-:S04]  /*14200*/  SGXT.U32 R135, R135, 0x1 ;  /* 0x000000018787781a */ /* 0x000fc80000000000 */
[----:B------:R-:W-:-:S04]  /*14210*/  LOP3.LUT R135, R135, 0x44, RZ, 0xfc, !PT ;  /* 0x0000004487877812 */ /* 0x000fc800078efcff */
[----:B------:R-:W-:Y:S02]  /*14220*/  ISETP.GE.AND P4, PT, R135, R251, PT ;  /* 0x000000fb8700720c */ /* 0x000fe40003f86270 */
[----:B------:R-:W4:Y:S01]  /*14230*/  LDL.LU.64 R134, [R1+0x340] ;  /* 0x0003400001867983 */ /* 0x000f220000300a00 */
[----:B------:R-:W-:-:S03]  /*14240*/  SHF.R.U32.HI R159, RZ, 0x7, R102 ;  /* 0x00000007ff9f7819 */ /* 0x000fc60000011666 */
[----:B------:R3:W-:Y:S01]  /*14250*/  STL.64 [R1+0x8], R110 ;  /* 0x0000086e01007387 */ /* 0x0007e20000100a00 */
[----:B------:R-:W-:-:S03]  /*14260*/  SGXT.U32 R159, R159, 0x1 ;  /* 0x000000019f9f781a */ /* 0x000fc60000000000 */
[----:B------:R-:W4:Y:S01]  /*14270*/  LDL.LU.64 R142, [R1+0x338] ;  /* 0x00033800018e7983 */ /* 0x000f220000300a00 */
[----:B------:R-:W-:Y:S02]  /*14280*/  LOP3.LUT R159, R159, 0x46, RZ, 0xfc, !PT ;  /* 0x000000469f9f7812 */ /* 0x000fe400078efcff */
[----:B------:R-:W-:Y:S02]  /*14290*/  SEL R102, RZ, 0x4, P4 ;  /* 0x00000004ff667807 */ /* 0x000fe40002000000 */
[----:B------:R-:W-:Y:S02]  /*142a0*/  ISETP.GE.AND P5, PT, R159, R251, PT ;  /* 0x000000fb9f00720c */ /* 0x000fe40003fa6270 */
[----:B------:R-:W-:Y:S02]  /*142b0*/  SEL R102, R102, RZ, P3 ;  /* 0x000000ff66667207 */ /* 0x000fe40001800000 */
[----:B------:R-:W-:Y:S02]  /*142c0*/  SEL R252, RZ, 0x4, P5 ;  /* 0x00000004fffc7807 */ /* 0x000fe40002800000 */
[----:B------:R-:W-:-:S02]  /*142d0*/  ISETP.NE.U32.AND P5, PT, R102, RZ, PT ;  /* 0x000000ff6600720c */ /* 0x000fc40003fa5070 */
[----:B------:R-:W-:Y:S02]  /*142e0*/  SEL R252, R252, RZ, P3 ;  /* 0x000000fffcfc7207 */ /* 0x000fe40001800000 */
[----:B--2---:R-:W-:Y:S02]  /*142f0*/  IADD3 R102, P6, PT, R150, UR13, RZ ;  /* 0x0000000d96667c10 */ /* 0x004fe4000ffde0ff */
[----:B------:R-:W-:Y:S02]  /*14300*/  ISETP.NE.U32.AND P4, PT, R252, RZ, PT ;  /* 0x000000fffc00720c */ /* 0x000fe40003f85070 */
[----:B------:R-:W-:Y:S02]  /*14310*/  IADD3.X R103, PT, PT, R151, UR14, RZ, P6, !PT ;  /* 0x0000000e97677c10 */ /* 0x000fe4000b7fe4ff */
[----:B------:R-:W-:-:S03]  /*14320*/  SHF.R.U32.HI R151, RZ, 0x7, R120 ;  /* 0x00000007ff977819 */ /* 0x000fc60000011678 */
[----:B------:R3:W-:Y:S01]  /*14330*/  LDGSTS.E [R158+0x60110], desc[UR26][R110.64], P5 ;  /* 0x601100006e9e7fae */ /* 0x0007e2000a9a101a */
[----:B------:R-:W-:-:S04]  /*14340*/  SGXT.U32 R151, R151, 0x1 ;  /* 0x000000019797781a */ /* 0x000fc80000000000 */
[----:B------:R-:W-:Y:S01]  /*14350*/  LOP3.LUT R151, R151, 0x48, RZ, 0xfc, !PT ;  /* 0x0000004897977812 */ /* 0x000fe200078efcff */
[----:B------:R1:W-:Y:S03]  /*14360*/  LDGSTS.E [R158+0x60118], desc[UR26][R102.64], P4 ;  /* 0x60118000669e7fae */ /* 0x0003e6000a1a101a */
[----:B------:R-:W-:Y:S01]  /*14370*/  ISETP.GE.AND P4, PT, R151, R251, PT ;  /* 0x000000fb9700720c */ /* 0x000fe20003f86270 */
[----:B------:R1:W-:Y:S04]  /*14380*/  STL.64 [R1+0x10], R102 ;  /* 0x0000106601007387 */ /* 0x0003e80000100a00 */
[----:B------:R-:W2:Y:S01]  /*14390*/  LDL.LU.64 R150, [R1+0x330] ;  /* 0x0003300001967983 */ /* 0x000ea20000300a00 */
[----:B---3--:R-:W-:-:S04]  /*143a0*/  IADD3 R110, P6, PT, R166, UR13, RZ ;  /* 0x0000000da66e7c10 */ /* 0x008fc8000ffde0ff */
[----:B------:R-:W-:-:S05]  /*143b0*/  IADD3.X R111, PT, PT, R167, UR14, RZ, P6, !PT ;  /* 0x0000000ea76f7c10 */ /* 0x000fca000b7fe4ff */
[----:B------:R3:W-:Y:S04]  /*143c0*/  STL.64 [R1+0x18], R110 ;  /* 0x0000186e01007387 */ /* 0x0007e80000100a00 */
[----:B------:R-:W2:Y:S01]  /*143d0*/  LDL.LU.64 R166, [R1+0x328] ;  /* 0x0003280001a67983 */ /* 0x000ea20000300a00 */
[----:B------:R-:W-:-:S04]  /*143e0*/  SHF.R.U32.HI R159, RZ, 0x7, R120 ;  /* 0x00000007ff9f7819 */ /* 0x000fc80000011678 */
[----:B------:R-:W-:-:S04]  /*143f0*/  SGXT.U32 R159, R159, 0x1 ;  /* 0x000000019f9f781a */ /* 0x000fc80000000000 */
[----:B------:R-:W-:Y:S02]  /*14400*/  LOP3.LUT R159, R159, 0x4a, RZ, 0xfc, !PT ;  /* 0x0000004a9f9f7812 */ /* 0x000fe400078efcff */
[----:B-1----:R-:W-:Y:S02]  /*14410*/  SEL R102, RZ, 0x4, P4 ;  /* 0x00000004ff667807 */ /* 0x002fe40002000000 */
[----:B------:R-:W-:Y:S02]  /*14420*/  ISETP.GE.AND P5, PT, R159, R251, PT ;  /* 0x000000fb9f00720c */ /* 0x000fe40003fa6270 */
[----:B------:R-:W-:Y:S02]  /*14430*/  SEL R102, R102, RZ, P3 ;  /* 0x000000ff66667207 */ /* 0x000fe40001800000 */
[----:B------:R-:W-:Y:S02]  /*14440*/  SEL R252, RZ, 0x4, P5 ;  /* 0x00000004fffc7807 */ /* 0x000fe40002800000 */
[----:B------:R-:W-:-:S02]  /*14450*/  ISETP.NE.U32.AND P5, PT, R102, RZ, PT ;  /* 0x000000ff6600720c */ /* 0x000fc40003fa5070 */
[----:B------:R-:W-:-:S04]  /*14460*/  SEL R252, R252, RZ, P3 ;  /* 0x000000fffcfc7207 */ /* 0x000fc80001800000 */
[----:B------:R-:W-:-:S07]  /*14470*/  ISETP.NE.U32.AND P4, PT, R252, RZ, PT ;  /* 0x000000fffc00720c */ /* 0x000fce0003f85070 */
[----:B------:R3:W-:Y:S01]  /*14480*/  LDGSTS.E [R158+0x60120], desc[UR26][R110.64], P5 ;  /* 0x601200006e9e7fae */ /* 0x0007e2000a9a101a */
[----:B------:R-:W-:Y:S02]  /*14490*/  IADD3 R102, P6, PT, R174, UR13, RZ ;  /* 0x0000000dae667c10 */ /* 0x000fe4000ffde0ff */
[--C-:B------:R-:W-:Y:S02]  /*144a0*/  SHF.R.U32.HI R174, RZ, 0x7, R120.reuse ;  /* 0x00000007ffae7819 */ /* 0x100fe40000011678 */
[----:B------:R-:W-:Y:S02]  /*144b0*/  IADD3.X R103, PT, PT, R175, UR14, RZ, P6, !PT ;  /* 0x0000000eaf677c10 */ /* 0x000fe4000b7fe4ff */
[----:B------:R-:W-:Y:S01]  /*144c0*/  SGXT.U32 R174, R174, 0x1 ;  /* 0x00000001aeae781a */ /* 0x000fe20000000000 */
[----:B---3--:R-:W1:Y:S01]  /*144d0*/  S2R R110, SR_TID.X ;  /* 0x00000000006e7919 */ /* 0x008e620000002100 */
[----:B------:R-:W-:Y:S02]  /*144e0*/  SHF.R.U32.HI R175, RZ, 0x7, R120 ;  /* 0x00000007ffaf7819 */ /* 0x000fe40000011678 */
[----:B------:R-:W-:Y:S01]  /*144f0*/  LOP3.LUT R174, R174, 0x4c, RZ, 0xfc, !PT ;  /* 0x0000004caeae7812 */ /* 0x000fe200078efcff */
[----:B------:R3:W-:Y:S01]  /*14500*/  LDGSTS.E [R158+0x60128], desc[UR26][R102.64], P4 ;  /* 0x60128000669e7fae */ /* 0x0007e2000a1a101a */
[----:B------:R-:W-:-:S02]  /*14510*/  SGXT.U32 R175, R175, 0x1 ;  /* 0x00000001afaf781a */ /* 0x000fc40000000000 */
[----:B------:R-:W-:Y:S01]  /*14520*/  ISETP.GE.AND P4, PT, R174, R251, PT ;  /* 0x000000fbae00720c */ /* 0x000fe20003f86270 */
[----:B------:R3:W-:Y:S01]  /*14530*/  STL.64 [R1+0x20], R102 ;  /* 0x0000206601007387 */ /* 0x0007e20000100a00 */
[----:B------:R-:W-:-:S04]  /*14540*/  LOP3.LUT R175, R175, 0x4e, RZ, 0xfc, !PT ;  /* 0x0000004eafaf7812 */ /* 0x000fc800078efcff */
[----:B------:R-:W-:Y:S02]  /*14550*/  ISETP.GE.AND P5, PT, R175, R251, PT ;  /* 0x000000fbaf00720c */ /* 0x000fe40003fa6270 */
[----:B------:R-:W2:Y:S01]  /*14560*/  LDL.LU.64 R174, [R1+0x320] ;  /* 0x0003200001ae7983 */ /* 0x000ea20000300a00 */
[----:B---3--:R-:W-:-:S04]  /*14570*/  SEL R102, RZ, 0x4, P4 ;  /* 0x00000004ff667807 */ /* 0x008fc80002000000 */
[----:B------:R-:W-:Y:S02]  /*14580*/  SEL R102, R102, RZ, P3 ;  /* 0x000000ff66667207 */ /* 0x000fe40001800000 */
[----:B------:R-:W-:Y:S02]  /*14590*/  SEL R252, RZ, 0x4, P5 ;  /* 0x00000004fffc7807 */ /* 0x000fe40002800000 */
[----:B------:R-:W-:Y:S02]  /*145a0*/  ISETP.NE.U32.AND P5, PT, R102, RZ, PT ;  /* 0x000000ff6600720c */ /* 0x000fe40003fa5070 */
[----:B------:R-:W-:Y:S02]  /*145b0*/  SEL R252, R252, RZ, P3 ;  /* 0x000000fffcfc7207 */ /* 0x000fe40001800000 */
[----:B----4-:R-:W-:-:S04]  /*145c0*/  IADD3 R120, P6, PT, R134, UR13, RZ ;  /* 0x0000000d86787c10 */ /* 0x010fc8000ffde0ff */
[----:B------:R-:W-:Y:S02]  /*145d0*/  IADD3.X R121, PT, PT, R135, UR14, RZ, P6, !PT ;  /* 0x0000000e87797c10 */ /* 0x000fe4000b7fe4ff */
[----:B------:R-:W-:-:S03]  /*145e0*/  IADD3 R102, P6, PT, R142, UR13, RZ ;  /* 0x0000000d8e667c10 */ /* 0x000fc6000ffde0ff */
[----:B------:R-:W-:Y:S01]  /*145f0*/  LDGSTS.E [R158+0x60130], desc[UR26][R120.64], P5 ;  /* 0x60130000789e7fae */ /* 0x000fe2000a9a101a */
[----:B------:R-:W-:-:S03]  /*14600*/  IADD3.X R103, PT, PT, R143, UR14, RZ, P6, !PT ;  /* 0x0000000e8f677c10 */ /* 0x000fc6000b7fe4ff */
[----:B------:R-:W-:Y:S04]  /*14610*/  STL.64 [R1+0x28], R120 ;  /* 0x0000287801007387 */ /* 0x000fe80000100a00 */
[----:B------:R3:W-:Y:S04]  /*14620*/  STL.64 [R1+0x30], R102 ;  /* 0x0000306601007387 */ /* 0x0007e80000100a00 */
[----:B------:R-:W4:Y:S01]  /*14630*/  LDL.LU.64 R134, [R1+0x318] ;  /* 0x0003180001867983 */ /* 0x000f220000300a00 */
[----:B------:R-:W-:Y:S02]  /*14640*/  ISETP.NE.U32.AND P4, PT, R252, RZ, PT ;  /* 0x000000fffc00720c */ /* 0x000fe40003f85070 */
[----:B-1----:R-:W-:-:S04]  /*14650*/  SHF.R.U32.HI R143, RZ, 0x7, R110 ;  /* 0x00000007ff8f7819 */ /* 0x002fc8000001166e */
[----:B------:R-:W-:Y:S02]  /*14660*/  SGXT.U32 R143, R143, 0x1 ;  /* 0x000000018f8f781a */ /* 0x000fe40000000000 */
[----:B------:R-:W-:Y:S02]  /*14670*/  SHF.R.U32.HI R159, RZ, 0x7, R110 ;  /* 0x00000007ff9f7819 */ /* 0x000fe4000001166e */
[----:B------:R-:W-:Y:S02]  /*14680*/  LOP3.LUT R143, R143, 0x50, RZ, 0xfc, !PT ;  /* 0x000000508f8f7812 */ /* 0x000fe400078efcff */
[----:B------:R-:W-:Y:S01]  /*14690*/  SGXT.U32 R159, R159, 0x1 ;  /* 0x000000019f9f781a */ /* 0x000fe20000000000 */
[----:B------:R3:W-:Y:S01]  /*146a0*/  LDGSTS.E [R158+0x60138], desc[UR26][R102.64], P4 ;  /* 0x60138000669e7fae */ /* 0x0007e2000a1a101a */
[----:B------:R-:W-:-:S03]  /*146b0*/  ISETP.GE.AND P4, PT, R143, R251, PT ;  /* 0x000000fb8f00720c */ /* 0x000fc60003f86270 */
[----:B------:R-:W4:Y:S01]  /*146c0*/  LDL.LU.64 R142, [R1+0x310] ;  /* 0x00031000018e7983 */ /* 0x000f220000300a00 */
[----:B------:R-:W-:-:S04]  /*146d0*/  LOP3.LUT R159, R159, 0x52, RZ, 0xfc, !PT ;  /* 0x000000529f9f7812 */ /* 0x000fc800078efcff */
[----:B------:R-:W-:Y:S02]  /*146e0*/  ISETP.GE.AND P5, PT, R159, R251, PT ;  /* 0x000000fb9f00720c */ /* 0x000fe40003fa6270 */
[----:B---3--:R-:W-:Y:S02]  /*146f0*/  SEL R102, RZ, 0x4, P4 ;  /* 0x00000004ff667807 */ /* 0x008fe40002000000 */
[----:B--2---:R-:W-:Y:S02]  /*14700*/  IADD3 R120, P6, PT, R150, UR13, RZ ;  /* 0x0000000d96787c10 */ /* 0x004fe4000ffde0ff */
[----:B------:R-:W-:Y:S02]  /*14710*/  SEL R102, R102, RZ, P3 ;  /* 0x000000ff66667207 */ /* 0x000fe40001800000 */
[----:B------:R-:W-:Y:S02]  /*14720*/  SEL R252, RZ, 0x4, P5 ;  /* 0x00000004fffc7807 */ /* 0x000fe40002800000 */
[----:B------:R-:W-:-:S02]  /*14730*/  ISETP.NE.U32.AND P5, PT, R102, RZ, PT ;  /* 0x000000ff6600720c */ /* 0x000fc40003fa5070 */
[----:B------:R-:W-:-:S05]  /*14740*/  IADD3.X R121, PT, PT, R151, UR14, RZ, P6, !PT ;  /* 0x0000000e97797c10 */ /* 0x000fca000b7fe4ff */
[----:B------:R1:W-:Y:S01]  /*14750*/  STL.64 [R1+0x38], R120 ;  /* 0x0000387801007387 */ /* 0x0003e20000100a00 */
[----:B------:R-:W-:Y:S02]  /*14760*/  SEL R252, R252, RZ, P3 ;  /* 0x000000fffcfc7207 */ /* 0x000fe40001800000 */
[----:B------:R-:W-:-:S03]  /*14770*/  IADD3 R102, P6, PT, R166, UR13, RZ ;  /* 0x0000000da6667c10 */ /* 0x000fc6000ffde0ff */
[----:B------:R1:W-:Y:S01]  /*14780*/  LDGSTS.E [R158+0x60140], desc[UR26][R120.64], P5 ;  /* 0x60140000789e7fae */ /* 0x0003e2000a9a101a */
[----:B------:R-:W-:-:S05]  /*14790*/  IADD3.X R103, PT, PT, R167, UR14, RZ, P6, !PT ;  /* 0x0000000ea7677c10 */ /* 0x000fca000b7fe4ff */
[----:B------:R2:W-:Y:S04]  /*147a0*/  STL.64 [R1+0x40], R102 ;  /* 0x0000406601007387 */ /* 0x0005e80000100a00 */
[----:B------:R-:W3:Y:S01]  /*147b0*/  LDL.LU.64 R150, [R1+0x308] ;  /* 0x0003080001967983 */ /* 0x000ee20000300a00 */
[----:B------:R-:W-:Y:S01]  /*147c0*/  ISETP.NE.U32.AND P4, PT, R252, RZ, PT ;  /* 0x000000fffc00720c */ /* 0x000fe20003f85070 */
[----:B-1----:R-:W1:Y:S01]  /*147d0*/  S2R R120, SR_TID.X ;  /* 0x0000000000787919 */ /* 0x002e620000002100 */
[--C-:B------:R-:W-:Y:S02]  /*147e0*/  SHF.R.U32.HI R166, RZ, 0x7, R110.reuse ;  /* 0x00000007ffa67819 */ /* 0x100fe4000001166e */
[----:B------:R-:W-:Y:S02]  /*147f0*/  SHF.R.U32.HI R167, RZ, 0x7, R110 ;  /* 0x00000007ffa77819 */ /* 0x000fe4000001166e */
[----:B------:R-:W-:-:S02]  /*14800*/  SGXT.U32 R166, R166, 0x1 ;  /* 0x00000001a6a6781a */ /* 0x000fc40000000000 */
[----:B------:R-:W-:Y:S02]  /*14810*/  SGXT.U32 R167, R167, 0x1 ;  /* 0x00000001a7a7781a */ /* 0x000fe40000000000 */
[----:B------:R-:W-:-:S03]  /*14820*/  LOP3.LUT R166, R166, 0x54, RZ, 0xfc, !PT ;  /* 0x00000054a6a67812 */ /* 0x000fc600078efcff */
[----:B------:R2:W-:Y:S01]  /*14830*/  LDGSTS.E [R158+0x60148], desc[UR26][R102.64], P4 ;  /* 0x60148000669e7fae */ /* 0x0005e2000a1a101a */
[----:B------:R-:W-:Y:S02]  /*14840*/  LOP3.LUT R167, R167, 0x56, RZ, 0xfc, !PT ;  /* 0x00000056a7a77812 */ /* 0x000fe400078efcff */
[-C--:B------:R-:W-:Y:S02]  /*14850*/  ISETP.GE.AND P4, PT, R166, R251.reuse, PT ;  /* 0x000000fba600720c */ /* 0x080fe40003f86270 */
[----:B------:R-:W-:Y:S02]  /*14860*/  ISETP.GE.AND P5, PT, R167, R251, PT ;  /* 0x000000fba700720c */ /* 0x000fe40003fa6270 */
[----:B------:R-:W3:Y:S01]  /*14870*/  LDL.LU.64 R166, [R1+0x300] ;  /* 0x0003000001a67983 */ /* 0x000ee20000300a00 */
[----:B--2---:R-:W-:Y:S02]  /*14880*/  SEL R102, RZ, 0x4, P4 ;  /* 0x00000004ff667807 */ /* 0x004fe40002000000 */
[----:B------:R-:W-:-:S02]  /*14890*/  SEL R252, RZ, 0x4, P5 ;  /* 0x00000004fffc7807 */ /* 0x000fc40002800000 */
[----:B------:R-:W-:Y:S02]  /*148a0*/  SEL R102, R102, RZ, P3 ;  /* 0x000000ff66667207 */ /* 0x000fe40001800000 */
[----:B------:R-:W-:Y:S02]  /*148b0*/  SEL R252, R252, RZ, P3 ;  /* 0x000000fffcfc7207 */ /* 0x000fe40001800000 */
[----:B------:R-:W-:Y:S02]  /*148c0*/  ISETP.NE.U32.AND P5, PT, R102, RZ, PT ;  /* 0x000000ff6600720c */ /* 0x000fe40003fa5070 */
[----:B------:R-:W-:-:S04]  /*148d0*/  IADD3 R110, P6, PT, R174, UR13, RZ ;  /* 0x0000000dae6e7c10 */ /* 0x000fc8000ffde0ff */
[----:B------:R-:W-:Y:S02]  /*148e0*/  IADD3.X R111, PT, PT, R175, UR14, RZ, P6, !PT ;  /* 0x0000000eaf6f7c10 */ /* 0x000fe4000b7fe4ff */
[----:B------:R-:W2:Y:S01]  /*148f0*/  LDL.LU.64 R174, [R1+0x2f8] ;  /* 0x0002f80001ae7983 */ /* 0x000ea20000300a00 */
[----:B------:R-:W-:-:S04]  /*14900*/  ISETP.NE.U32.AND P4, PT, R252, RZ, PT ;  /* 0x000000fffc00720c */ /* 0x000fc80003f85070 */
[----:B------:R4:W-:Y:S04]  /*14910*/  LDGSTS.E [R158+0x60150], desc[UR26][R110.64], P5 ;  /* 0x601500006e9e7fae */ /* 0x0009e8000a9a101a */
[----:B------:R4:W-:Y:S01]  /*14920*/  STL.64 [R1+0x48], R110 ;  /* 0x0000486e01007387 */ /* 0x0009e20000100a00 */
[----:B-1----:R-:W-:-:S04]  /*14930*/  SHF.R.U32.HI R159, RZ, 0x7, R120 ;  /* 0x00000007ff9f7819 */ /* 0x002fc80000011678 */
[----:B------:R-:W-:-:S04]  /*14940*/  SGXT.U32 R159, R159, 0x1 ;  /* 0x000000019f9f781a */ /* 0x000fc80000000000 */
[----:B------:R-:W-:Y:S02]  /*14950*/  LOP3.LUT R159, R159, 0x5a, RZ, 0xfc, !PT ;  /* 0x0000005a9f9f7812 */ /* 0x000fe400078efcff */
[----:B----4-:R-:W-:-:S04]  /*14960*/  IADD3 R102, P6, PT, R134, UR13, RZ ;  /* 0x0000000d86667c10 */ /* 0x010fc8000ffde0ff */
[----:B------:R-:W-:Y:S02]  /*14970*/  IADD3.X R103, PT, PT, R135, UR14, RZ, P6, !PT ;  /* 0x0000000e87677c10 */ /* 0x000fe4000b7fe4ff */
[----:B------:R-:W-:-:S03]  /*14980*/  SHF.R.U32.HI R135, RZ, 0x7, R120 ;  /* 0x00000007ff877819 */ /* 0x000fc60000011678 */
[----:B------:R1:W-:Y:S01]  /*14990*/  LDGSTS.E [R158+0x60158], desc[UR26][R102.64], P4 ;  /* 0x60158000669e7fae */ /* 0x0003e2000a1a101a */
[----:B------:R-:W-:-:S04]  /*149a0*/  SGXT.U32 R135, R135, 0x1 ;  /* 0x000000018787781a */ /* 0x000fc80000000000 */
[----:B------:R-:W-:Y:S01]  /*149b0*/  LOP3.LUT R135, R135, 0x58, RZ, 0xfc, !PT ;  /* 0x0000005887877812 */ /* 0x000fe200078efcff */
[----:B------:R1:W-:Y:S03]  /*149c0*/  STL.64 [R1+0x50], R102 ;  /* 0x0000506601007387 */ /* 0x0003e60000100a00 */
[----:B------:R-:W-:Y:S02]  /*149d0*/  ISETP.GE.AND P4, PT, R135, R251, PT ;  /* 0x000000fb8700720c */ /* 0x000fe40003f86270 */
[----:B------:R-:W-:Y:S01]  /*149e0*/  IADD3 R110, P6, PT, R142, UR13, RZ ;  /* 0x0000000d8e6e7c10 */ /* 0x000fe2000ffde0ff */
[----:B------:R-:W4:Y:S03]  /*149f0*/  LDL.LU.64 R134, [R1+0x2f0] ;  /* 0x0002f00001867983 */ /* 0x000f260000300a00 */
[----:B------:R-:W-:-:S02]  /*14a00*/  IADD3.X R111, PT, PT, R143, UR14, RZ, P6, !PT ;  /* 0x0000000e8f6f7c10 */ /* 0x000fc4000b7fe4ff */
[----:B------:R-:W4:Y:S01]  /*14a10*/  LDL.LU.64 R142, [R1+0x2e8] ;  /* 0x0002e800018e7983 */ /* 0x000f220000300a00 */
[----:B-1----:R-:W-:Y:S02]  /*14a20*/  SEL R102, RZ, 0x4, P4 ;  /* 0x00000004ff667807 */ /* 0x002fe40002000000 */
[----:B------:R-:W-:Y:S02]  /*14a30*/  ISETP.GE.AND P5, PT, R159, R251, PT ;  /* 0x000000fb9f00720c */ /* 0x000fe40003fa6270 */
[----:B------:R-:W-:Y:S02]  /*14a40*/  SEL R102, R102, RZ, P3 ;  /* 0x000000ff66667207 */ /* 0x000fe40001800000 */
[----:B------:R-:W-:Y:S02]  /*14a50*/  SEL R252, RZ, 0x4, P5 ;  /* 0x00000004fffc7807 */ /* 0x000fe40002800000 */
[----:B------:R-:W-:Y:S02]  /*14a60*/  ISETP.NE.U32.AND P5, PT, R102, RZ, PT ;  /* 0x000000ff6600720c */ /* 0x000fe40003fa5070 */
[----:B------:R-:W-:-:S04]  /*14a70*/  SEL R252, R252, RZ, P3 ;  /* 0x000000fffcfc7207 */ /* 0x000fc80001800000 */
[----:B------:R-:W-:Y:S01]  /*14a80*/  ISETP.NE.U32.AND P4, PT, R252, RZ, PT ;  /* 0x000000fffc00720c */ /* 0x000fe20003f85070 */
[----:B------:R-:W-:Y:S06]  /*14a90*/  STL.64 [R1+0x58], R110 ;  /* 0x0000586e01007387 */ /* 0x000fec0000100a00 */
[----:B------:R-:W-:Y:S01]  /*14aa0*/  LDGSTS.E [R158+0x60160], desc[UR26][R110.64], P5 ;  /* 0x601600006e9e7fae */ /* 0x000fe2000a9a101a */
[----:B---3--:R-:W-:-:S04]  /*14ab0*/  IADD3 R102, P6, PT, R150, UR13, RZ ;  /* 0x0000000d96667c10 */ /* 0x008fc8000ffde0ff */
[----:B------:R-:W-:Y:S02]  /*14ac0*/  IADD3.X R103, PT, PT, R151, UR14, RZ, P6, !PT ;  /* 0x0000000e97677c10 */ /* 0x000fe4000b7fe4ff */
[----:B------:R-:W-:-:S03]  /*14ad0*/  SHF.R.U32.HI R151, RZ, 0x7, R120 ;  /* 0x00000007ff977819 */ /* 0x000fc60000011678 */
[----:B------:R1:W-:Y:S01]  /*14ae0*/  LDGSTS.E [R158+0x60168], desc[UR26][R102.64], P4 ;  /* 0x60168000669e7fae */ /* 0x0003e2000a1a101a */
[----:B------:R-:W-:-:S04]  /*14af0*/  SGXT.U32 R151, R151, 0x1 ;  /* 0x000000019797781a */ /* 0x000fc80000000000 */
[----:B------:R-:W-:Y:S01]  /*14b00*/  LOP3.LUT R151, R151, 0x5c, RZ, 0xfc, !PT ;  /* 0x0000005c97977812 */ /* 0x000fe200078efcff */
[----:B------:R1:W-:Y:S03]  /*14b10*/  STL.64 [R1+0x60], R102 ;  /* 0x0000606601007387 */ /* 0x0003e60000100a00 */
[----:B------:R-:W-:Y:S02]  /*14b20*/  ISETP.GE.AND P4, PT, R151, R251, PT ;  /* 0x000000fb9700720c */ /* 0x000fe40003f86270 */
[----:B------:R-:W3:Y:S01]  /*14b30*/  LDL.LU.64 R150, [R1+0x2e0] ;  /* 0x0002e00001967983 */ /* 0x000ee20000300a00 */
[----:B------:R-:W-:-:S04]  /*14b40*/  SHF.R.U32.HI R159, RZ, 0x7, R120 ;  /* 0x00000007ff9f7819 */ /* 0x000fc80000011678 */
[----:B------:R-:W-:-:S04]  /*14b50*/  SGXT.U32 R159, R159, 0x1 ;  /* 0x000000019f9f781a */ /* 0x000fc80000000000 */
[----:B------:R-:W-:-:S04]  /*14b60*/  LOP3.LUT R159, R159, 0x5e, RZ, 0xfc, !PT ;  /* 0x0000005e9f9f7812 */ /* 0x000fc800078efcff */
[----:B------:R-:W-:Y:S02]  /*14b70*/  ISETP.GE.AND P5, PT, R159, R251, PT ;  /* 0x000000fb9f00720c */ /* 0x000fe40003fa6270 */
[----:B-1----:R-:W-:Y:S02]  /*14b80*/  SEL R102, RZ, 0x4, P4 ;  /* 0x00000004ff667807 */ /* 0x002fe40002000000 */
[----:B------:R-:W-:Y:S02]  /*14b90*/  SEL R252, RZ, 0x4, P5 ;  /* 0x00000004fffc7807 */ /* 0x000fe40002800000 */
[----:B------:R-:W-:Y:S02]  /*14ba0*/  SEL R102, R102, RZ, P3 ;  /* 0x000000ff66667207 */ /* 0x000fe40001800000 */
[----:B------:R-:W-:Y:S02]  /*14bb0*/  SEL R252, R252, RZ, P3 ;  /* 0x000000fffcfc7207 */ /* 0x000fe40001800000 */
[----:B------:R-:W-:-:S02]  /*14bc0*/  IADD3 R110, P6, PT, R166, UR13, RZ ;  /* 0x0000000da66e7c10 */ /* 0x000fc4000ffde0ff */
[----:B------:R-:W-:Y:S02]  /*14bd0*/  ISETP.NE.U32.AND P5, PT, R102, RZ, PT ;  /* 0x000000ff6600720c */ /* 0x000fe40003fa5070 */
[----:B------:R-:W-:Y:S02]  /*14be0*/  ISETP.NE.U32.AND P4, PT, R252, RZ, PT ;  /* 0x000000fffc00720c */ /* 0x000fe40003f85070 */
[----:B------:R-:W-:Y:S02]  /*14bf0*/  IADD3.X R111, PT, PT, R167, UR14, RZ, P6, !PT ;  /* 0x0000000ea76f7c10 */ /* 0x000fe4000b7fe4ff */
[----:B------:R-:W3:Y:S01]  /*14c00*/  LDL.LU.64 R166, [R1+0x2d8] ;  /* 0x0002d80001a67983 */ /* 0x000ee20000300a00 */
[----:B--2---:R-:W-:Y:S02]  /*14c10*/  IADD3 R102, P6, PT, R174, UR13, RZ ;  /* 0x0000000dae667c10 */ /* 0x004fe4000ffde0ff */
[----:B------:R-:W-:Y:S02]  /*14c20*/  SHF.R.U32.HI R174, RZ, 0x7, R120 ;  /* 0x00000007ffae7819 */ /* 0x000fe40000011678 */
[----:B------:R-:W-:-:S02]  /*14c30*/  IADD3.X R103, PT, PT, R175, UR14, RZ, P6, !PT ;  /* 0x0000000eaf677c10 */ /* 0x000fc4000b7fe4ff */
[----:B------:R-:W-:Y:S01]  /*14c40*/  SGXT.U32 R174, R174, 0x1 ;  /* 0x00000001aeae781a */ /* 0x000fe20000000000 */
[----:B------:R-:W-:Y:S01]  /*14c50*/  LDGSTS.E [R158+0x60170], desc[UR26][R110.64], P5 ;  /* 0x601700006e9e7fae */ /* 0x000fe2000a9a101a */
[----:B------:R-:W-:Y:S02]  /*14c60*/  SHF.R.U32.HI R175, RZ, 0x7, R120 ;  /* 0x00000007ffaf7819 */ /* 0x000fe40000011678 */
[----:B------:R-:W-:Y:S01]  /*14c70*/  LOP3.LUT R174, R174, 0x60, RZ, 0xfc, !PT ;  /* 0x00000060aeae7812 */ /* 0x000fe200078efcff */
[----:B------:R1:W-:Y:S01]  /*14c80*/  LDGSTS.E [R158+0x60178], desc[UR26][R102.64], P4 ;  /* 0x60178000669e7fae */ /* 0x0003e2000a1a101a */
[----:B------:R-:W-:Y:S02]  /*14c90*/  SGXT.U32 R175, R175, 0x1 ;  /* 0x00000001afaf781a */ /* 0x000fe40000000000 */
[----:B------:R-:W-:Y:S01]  /*14ca0*/  ISETP.GE.AND P4, PT, R174, R251, PT ;  /* 0x000000fbae00720c */ /* 0x000fe20003f86270 */
[----:B------:R-:W-:Y:S01]  /*14cb0*/  STL.64 [R1+0x68], R110 ;  /* 0x0000686e01007387 */ /* 0x000fe20000100a00 */
[----:B------:R-:W-:-:S03]  /*14cc0*/  LOP3.LUT R175, R175, 0x62, RZ, 0xfc, !PT ;  /* 0x00000062afaf7812 */ /* 0x000fc600078efcff */
[----:B------:R1:W-:Y:S01]  /*14cd0*/  STL.64 [R1+0x70], R102 ;  /* 0x0000706601007387 */ /* 0x0003e20000100a00 */
[----:B------:R-:W-:-:S03]  /*14ce0*/  ISETP.GE.AND P5, PT, R175, R251, PT ;  /* 0x000000fbaf00720c */ /* 0x000fc60003fa6270 */
[----:B------:R-:W2:Y:S01]  /*14cf0*/  LDL.LU.64 R174, [R1+0x2d0] ;  /* 0x0002d00001ae7983 */ /* 0x000ea20000300a00 */
[----:B------:R-:W-:Y:S02]  /*14d00*/  SEL R252, RZ, 0x4, P5 ;  /* 0x00000004fffc7807 */ /* 0x000fe40002800000 */
[----:B-1----:R-:W-:-:S04]  /*14d10*/  SEL R102, RZ, 0x4, P4 ;  /* 0x00000004ff667807 */ /* 0x002fc80002000000 */
[----:B------:R-:W-:-:S04]  /*14d20*/  SEL R102, R102, RZ, P3 ;  /* 0x000000ff66667207 */ /* 0x000fc80001800000 */
[----:B------:R-:W-:Y:S02]  /*14d30*/  ISETP.NE.U32.AND P5, PT, R102, RZ, PT ;  /* 0x000000ff6600720c */ /* 0x000fe40003fa5070 */
[----:B----4-:R-:W-:-:S04]  /*14d40*/  IADD3 R110, P6, PT, R134, UR13, RZ ;  /* 0x0000000d866e7c10 */ /* 0x010fc8000ffde0ff */
[----:B------:R-:W-:Y:S02]  /*14d50*/  IADD3.X R111, PT, PT, R135, UR14, RZ, P6, !PT ;  /* 0x0000000e876f7c10 */ /* 0x000fe4000b7fe4ff */
[----:B------:R-:W-:Y:S02]  /*14d60*/  IADD3 R102, P6, PT, R142, UR13, RZ ;  /* 0x0000000d8e667c10 */ /* 0x000fe4000ffde0ff */
[----:B------:R-:W-:-:S03]  /*14d70*/  SHF.R.U32.HI R159, RZ, 0x7, R120 ;  /* 0x00000007ff9f7819 */ /* 0x000fc60000011678 */
[----:B------:R1:W-:Y:S01]  /*14d80*/  LDGSTS.E [R158+0x60180], desc[UR26][R110.64], P5 ;  /* 0x601800006e9e7fae */ /* 0x0003e2000a9a101a */
[----:B------:R-:W-:-:S03]  /*14d90*/  IADD3.X R103, PT, PT, R143, UR14, RZ, P6, !PT ;  /* 0x0000000e8f677c10 */ /* 0x000fc6000b7fe4ff */
[----:B------:R-:W4:Y:S01]  /*14da0*/  LDL.LU.64 R142, [R1+0x2c8] ;  /* 0x0002c800018e7983 */ /* 0x000f220000300a00 */
[----:B------:R-:W-:-:S03]  /*14db0*/  SHF.R.U32.HI R135, RZ, 0x7, R120 ;  /* 0x00000007ff877819 */ /* 0x000fc60000011678 */
[----:B------:R1:W-:Y:S04]  /*14dc0*/  STL.64 [R1+0x78], R110 ;  /* 0x0000786e01007387 */ /* 0x0003e80000100a00 */
[----:B------:R1:W-:Y:S01]  /*14dd0*/  STL.64 [R1+0x88], R102 ;  /* 0x0000886601007387 */ /* 0x0003e20000100a00 */
[----:B---3--:R-:W-:-:S04]  /*14de0*/  IADD3 R120, P6, PT, R150, UR13, RZ ;  /* 0x0000000d96787c10 */ /* 0x008fc8000ffde0ff */
[----:B------:R-:W-:Y:S02]  /*14df0*/  IADD3.X R121, PT, PT, R151, UR14, RZ, P6, !PT ;  /* 0x0000000e97797c10 */ /* 0x000fe4000b7fe4ff */
[----:B------:R-:W3:Y:S01]  /*14e00*/  LDL.LU.64 R150, [R1+0x2c0] ;  /* 0x0002c00001967983 */ /* 0x000ee20000300a00 */
[----:B------:R-:W-:Y:S01]  /*14e10*/  SEL R252, R252, RZ, P3 ;  /* 0x000000fffcfc7207 */ /* 0x000fe20001800000 */
[----:B-1----:R-:W1:Y:S03]  /*14e20*/  S2R R110, SR_TID.X ;  /* 0x00000000006e7919 */ /* 0x002e660000002100 */
[----:B------:R-:W-:Y:S02]  /*14e30*/  ISETP.NE.U32.AND P4, PT, R252, RZ, PT ;  /* 0x000000fffc00720c */ /* 0x000fe40003f85070 */
[----:B------:R-:W-:Y:S02]  /*14e40*/  SGXT.U32 R135, R135, 0x1 ;  /* 0x000000018787781a */ /* 0x000fe40000000000 */
[----:B------:R-:W-:-:S02]  /*14e50*/  SGXT.U32 R159, R159, 0x1 ;  /* 0x000000019f9f781a */ /* 0x000fc40000000000 */
[----:B------:R-:W-:Y:S02]  /*14e60*/  LOP3.LUT R135, R135, 0x64, RZ, 0xfc, !PT ;  /* 0x0000006487877812 */ /* 0x000fe400078efcff */
[----:B------:R-:W-:-:S05]  /*14e70*/  LOP3.LUT R159, R159, 0x66, RZ, 0xfc, !PT ;  /* 0x000000669f9f7812 */ /* 0x000fca00078efcff */
[----:B------:R1:W-:Y:S01]  /*14e80*/  LDGSTS.E [R158+0x60188], desc[UR26][R102.64], P4 ;  /* 0x60188000669e7fae */ /* 0x0003e2000a1a101a */
[-C--:B------:R-:W-:Y:S02]  /*14e90*/  ISETP.GE.AND P4, PT, R135, R251.reuse, PT ;  /* 0x000000fb8700720c */ /* 0x080fe40003f86270 */
[----:B------:R-:W-:-:S04]  /*14ea0*/  ISETP.GE.AND P5, PT, R159, R251, PT ;  /* 0x000000fb9f00720c */ /* 0x000fc80003fa6270 */
[----:B------:R-:W-:Y:S02]  /*14eb0*/  SEL R252, RZ, 0x4, P5 ;  /* 0x00000004fffc7807 */ /* 0x000fe40002800000 */
[----:B-1----:R-:W-:Y:S02]  /*14ec0*/  SEL R102, RZ, 0x4, P4 ;  /* 0x00000004ff667807 */ /* 0x002fe40002000000 */
[----:B------:R-:W-:Y:S02]  /*14ed0*/  SEL R252, R252, RZ, P3 ;  /* 0x000000fffcfc7207 */ /* 0x000fe40001800000 */
[----:B------:R-:W-:Y:S02]  /*14ee0*/  SEL R102, R102, RZ, P3 ;  /* 0x000000ff66667207 */ /* 0x000fe40001800000 */
[----:B------:R-:W-:Y:S02]  /*14ef0*/  ISETP.NE.U32.AND P4, PT, R252, RZ, PT ;  /* 0x000000fffc00720c */ /* 0x000fe40003f85070 */
[----:B------:R-:W-:-:S02]  /*14f00*/  ISETP.NE.U32.AND P5, PT, R102, RZ, PT ;  /* 0x000000ff6600720c */ /* 0x000fc40003fa5070 */
[----:B------:R-:W-:Y:S02]  /*14f10*/  IADD3 R102, P6, PT, R166, UR13, RZ ;  /* 0x0000000da6667c10 */ /* 0x000fe4000ffde0ff */
[--C-:B------:R-:W-:Y:S02]  /*14f20*/  SHF.R.U32.HI R135, RZ, 0x7, R110.reuse ;  /* 0x00000007ff877819 */ /* 0x100fe4000001166e */
[----:B------:R-:W-:Y:S01]  /*14f30*/  IADD3.X R103, PT, PT, R167, UR14, RZ, P6, !PT ;  /* 0x0000000ea7677c10 */ /* 0x000fe2000b7fe4ff */
[----:B------:R-:W-:Y:S01]  /*14f40*/  STL.64 [R1+0x90], R120 ;  /* 0x0000907801007387 */ /* 0x000fe20000100a00 */
[----:B------:R-:W-:Y:S02]  /*14f50*/  SGXT.U32 R135, R135, 0x1 ;  /* 0x000000018787781a */ /* 0x000fe40000000000 */
[----:B------:R-:W-:Y:S01]  /*14f60*/  SHF.R.U32.HI R159, RZ, 0x7, R110 ;  /* 0x00000007ff9f7819 */ /* 0x000fe2000001166e */
[----:B------:R1:W-:Y:S01]  /*14f70*/  STL.64 [R1+0x98], R102 ;  /* 0x0000986601007387 */ /* 0x0003e20000100a00 */
[----:B------:R-:W-:-:S03]  /*14f80*/  LOP3.LUT R135, R135, 0x68, RZ, 0xfc, !PT ;  /* 0x0000006887877812 */ /* 0x000fc600078efcff */
[----:B------:R-:W3:Y:S01]  /*14f90*/  LDL.LU.64 R166, [R1+0x2b8] ;  /* 0x0002b80001a67983 */ /* 0x000ee20000300a00 */
[----:B------:R-:W-:-:S03]  /*14fa0*/  SGXT.U32 R159, R159, 0x1 ;  /* 0x000000019f9f781a */ /* 0x000fc60000000000 */
[----:B------:R-:W-:Y:S04]  /*14fb0*/  LDGSTS.E [R158+0x60190], desc[UR26][R120.64], P5 ;  /* 0x60190000789e7fae */ /* 0x000fe8000a9a101a */
[----:B------:R1:W-:Y:S01]  /*14fc0*/  LDGSTS.E [R158+0x60198], desc[UR26][R102.64], P4 ;  /* 0x60198000669e7fae */ /* 0x0003e2000a1a101a */
[----:B------:R-:W-:Y:S02]  /*14fd0*/  ISETP.GE.AND P4, PT, R135, R251, PT ;  /* 0x000000fb8700720c */ /* 0x000fe40003f86270 */
[----:B------:R-:W-:-:S04]  /*14fe0*/  LOP3.LUT R159, R159, 0x6a, RZ, 0xfc, !PT ;  /* 0x0000006a9f9f7812 */ /* 0x000fc800078efcff */
[----:B------:R-:W-:Y:S02]  /*14ff0*/  ISETP.GE.AND P5, PT, R159, R251, PT ;  /* 0x000000fb9f00720c */ /* 0x000fe40003fa6270 */
[----:B-1----:R-:W-:Y:S02]  /*15000*/  SEL R102, RZ, 0x4, P4 ;  /* 0x00000004ff667807 */ /* 0x002fe40002000000 */
[----:B--2---:R-:W-:Y:S02]  /*15010*/  IADD3 R120, P6, PT, R174, UR13, RZ ;  /* 0x0000000dae787c10 */ /* 0x004fe4000ffde0ff */
[----:B------:R-:W-:Y:S02]  /*15020*/  SEL R102, R102, RZ, P3 ;  /* 0x000000ff66667207 */ /* 0x000fe40001800000 */
[----:B------:R-:W-:Y:S02]  /*15030*/  SEL R252, RZ, 0x4, P5 ;  /* 0x00000004fffc7807 */ /* 0x000fe40002800000 */
[----:B------:R-:W-:-:S02]  /*15040*/  ISETP.NE.U32.AND P5, PT, R102, RZ, PT ;  /* 0x000000ff6600720c */ /* 0x000fc40003fa5070 */
[----:B------:R-:W-:Y:S02]  /*15050*/  IADD3.X R121, PT, PT, R175, UR14, RZ, P6, !PT ;  /* 0x0000000eaf797c10 */ /* 0x000fe4000b7fe4ff */
[----:B------:R-:W2:Y:S04]  /*15060*/  LDL.LU.64 R174, [R1+0x2b0] ;  /* 0x0002b00001ae7983 */ /* 0x000ea80000300a00 */
[----:B------:R1:W-:Y:S01]  /*15070*/  STL.64 [R1+0xa8], R120 ;  /* 0x0000a87801007387 */ /* 0x0003e20000100a00 */
[----:B------:R-:W-:Y:S02]  /*15080*/  SEL R252, R252, RZ, P3 ;  /* 0x000000fffcfc7207 */ /* 0x000fe40001800000 */
[----:B----4-:R-:W-:Y:S02]  /*15090*/  IADD3 R102, P6, PT, R142, UR13, RZ ;  /* 0x0000000d8e667c10 */ /* 0x010fe4000ffde0ff */
[----:B------:R1:W-:Y:S02]  /*150a0*/  LDGSTS.E [R158+0x601a0], desc[UR26][R120.64], P5 ;  /* 0x601a0000789e7fae */ /* 0x0003e4000a9a101a */
[----:B------:R-:W-:-:S05]  /*150b0*/  IADD3.X R103, PT, PT, R143, UR14, RZ, P6, !PT ;  /* 0x0000000e8f677c10 */ /* 0x000fca000b7fe4ff */
[----:B------:R4:W-:Y:S04]  /*150c0*/  STL.64 [R1+0xb0], R102 ;  /* 0x0000b06601007387 */ /* 0x0009e80000100a00 */
[----:B------:R-:W2:Y:S01]  /*150d0*/  LDL.LU.64 R134, [R1+0x2a8] ;  /* 0x0002a80001867983 */ /* 0x000ea20000300a00 */
[----:B------:R-:W-:Y:S02]  /*150e0*/  ISETP.NE.U32.AND P4, PT, R252, RZ, PT ;  /* 0x000000fffc00720c */ /* 0x000fe40003f85070 */
[----:B------:R-:W-:-:S04]  /*150f0*/  SHF.R.U32.HI R143, RZ, 0x7, R110 ;  /* 0x00000007ff8f7819 */ /* 0x000fc8000001166e */
[----:B------:R-:W-:-:S04]  /*15100*/  SGXT.U32 R143, R143, 0x1 ;  /* 0x000000018f8f781a */ /* 0x000fc80000000000 */
[----:B------:R-:W-:Y:S02]  /*15110*/  LOP3.LUT R143, R143, 0x6c, RZ, 0xfc, !PT ;  /* 0x0000006c8f8f7812 */ /* 0x000fe400078efcff */
[----:B------:R-:W-:Y:S01]  /*15120*/  SHF.R.U32.HI R159, RZ, 0x7, R110 ;  /* 0x00000007ff9f7819 */ /* 0x000fe2000001166e */
[----:B------:R4:W-:Y:S01]  /*15130*/  LDGSTS.E [R158+0x601a8], desc[UR26][R102.64], P4 ;  /* 0x601a8000669e7fae */ /* 0x0009e2000a1a101a */
[----:B------:R-:W-:-:S03]  /*15140*/  ISETP.GE.AND P4, PT, R143, R251, PT ;  /* 0x000000fb8f00720c */ /* 0x000fc60003f86270 */
[----:B------:R-:W2:Y:S01]  /*15150*/  LDL.LU.64 R142, [R1+0x2a0] ;  /* 0x0002a000018e7983 */ /* 0x000ea20000300a00 */
[----:B---3--:R-:W-:-:S04]  /*15160*/  IADD3 R110, P6, PT, R150, UR13, RZ ;  /* 0x0000000d966e7c10 */ /* 0x008fc8000ffde0ff */
[----:B------:R-:W-:Y:S02]  /*15170*/  IADD3.X R111, PT, PT, R151, UR14, RZ, P6, !PT ;  /* 0x0000000e976f7c10 */ /* 0x000fe4000b7fe4ff */
[----:B------:R-:W3:Y:S01]  /*15180*/  LDL.LU.64 R150, [R1+0x298] ;  /* 0x0002980001967983 */ /* 0x000ee20000300a00 */
[----:B-1----:R-:W1:Y:S01]  /*15190*/  S2R R120, SR_TID.X ;  /* 0x0000000000787919 */ /* 0x002e620000002100 */
[----:B------:R-:W-:-:S04]  /*151a0*/  SGXT.U32 R159, R159, 0x1 ;  /* 0x000000019f9f781a */ /* 0x000fc80000000000 */
[----:B------:R-:W-:Y:S02]  /*151b0*/  LOP3.LUT R159, R159, 0x6e, RZ, 0xfc, !PT ;  /* 0x0000006e9f9f7812 */ /* 0x000fe400078efcff */
[----:B----4-:R-:W-:Y:S02]  /*151c0*/  SEL R102, RZ, 0x4, P4 ;  /* 0x00000004ff667807 */ /* 0x010fe40002000000 */
[----:B------:R-:W-:Y:S02]  /*151d0*/  ISETP.GE.AND P5, PT, R159, R251, PT ;  /* 0x000000fb9f00720c */ /* 0x000fe40003fa6270 */
[----:B------:R-:W-:Y:S02]  /*151e0*/  SEL R102, R102, RZ, P3 ;  /* 0x000000ff66667207 */ /* 0x000fe40001800000 */
[----:B------:R-:W-:Y:S02]  /*151f0*/  SEL R252, RZ, 0x4, P5 ;  /* 0x00000004fffc7807 */ /* 0x000fe40002800000 */
[----:B------:R-:W-:-:S02]  /*15200*/  ISETP.NE.U32.AND P5, PT, R102, RZ, PT ;  /* 0x000000ff6600720c */ /* 0x000fc40003fa5070 */
[----:B------:R-:W-:-:S04]  /*15210*/  SEL R252, R252, RZ, P3 ;  /* 0x000000fffcfc7207 */ /* 0x000fc80001800000 */
[----:B------:R-:W-:Y:S01]  /*15220*/  ISETP.NE.U32.AND P4, PT, R252, RZ, PT ;  /* 0x000000fffc00720c */ /* 0x000fe20003f85070 */
[----:B------:R-:W-:Y:S06]  /*15230*/  STL.64 [R1+0xb8], R110 ;  /* 0x0000b86e01007387 */ /* 0x000fec0000100a00 */
[----:B------:R-:W-:Y:S01]  /*15240*/  LDGSTS.E [R158+0x601b0], desc[UR26][R110.64], P5 ;  /* 0x601b00006e9e7fae */ /* 0x000fe2000a9a101a */
[----:B------:R-:W-:Y:S02]  /*15250*/  IADD3 R102, P6, PT, R166, UR13, RZ ;  /* 0x0000000da6667c10 */ /* 0x000fe4000ffde0ff */
[----:B-1----:R-:W-:-:S02]  /*15260*/  SHF.R.U32.HI R166, RZ, 0x7, R120 ;  /* 0x00000007ffa67819 */ /* 0x002fc40000011678 */
[----:B------:R-:W-:Y:S02]  /*15270*/  IADD3.X R103, PT, PT, R167, UR14, RZ, P6, !PT ;  /* 0x0000000ea7677c10 */ /* 0x000fe4000b7fe4ff */
[----:B------:R-:W-:Y:S02]  /*15280*/  SHF.R.U32.HI R167, RZ, 0x7, R120 ;  /* 0x00000007ffa77819 */ /* 0x000fe40000011678 */
[----:B------:R-:W-:Y:S01]  /*15290*/  SGXT.U32 R166, R166, 0x1 ;  /* 0x00000001a6a6781a */ /* 0x000fe20000000000 */
[----:B------:R1:W-:Y:S01]  /*152a0*/  LDGSTS.E [R158+0x601b8], desc[UR26][R102.64], P4 ;  /* 0x601b8000669e7fae */ /* 0x0003e2000a1a101a */
[----:B------:R-:W-:Y:S02]  /*152b0*/  SGXT.U32 R167, R167, 0x1 ;  /* 0x00000001a7a7781a */ /* 0x000fe40000000000 */
[----:B------:R-:W-:Y:S02]  /*152c0*/  LOP3.LUT R166, R166, 0x70, RZ, 0xfc, !PT ;  /* 0x00000070a6a67812 */ /* 0x000fe400078efcff */
[----:B------:R-:W-:-:S02]  /*152d0*/  LOP3.LUT R167, R167, 0x72, RZ, 0xfc, !PT ;  /* 0x00000072a7a77812 */ /* 0x000fc400078efcff */
[-C--:B------:R-:W-:Y:S01]  /*152e0*/  ISETP.GE.AND P4, PT, R166, R251.reuse, PT ;  /* 0x000000fba600720c */ /* 0x080fe20003f86270 */
[----:B------:R1:W-:Y:S01]  /*152f0*/  STL.64 [R1+0xc0], R102 ;  /* 0x0000c06601007387 */ /* 0x0003e20000100a00 */
[----:B------:R-:W-:-:S03]  /*15300*/  ISETP.GE.AND P5, PT, R167, R251, PT ;  /* 0x000000fba700720c */ /* 0x000fc60003fa6270 */
[----:B------:R-:W4:Y:S01]  /*15310*/  LDL.LU.64 R166, [R1+0x290] ;  /* 0x0002900001a67983 */ /* 0x000f220000300a00 */
[----:B------:R-:W-:Y:S02]  /*15320*/  SEL R252, RZ, 0x4, P5 ;  /* 0x00000004fffc7807 */ /* 0x000fe40002800000 */
[----:B-1----:R-:W-:Y:S02]  /*15330*/  SEL R102, RZ, 0x4, P4 ;  /* 0x00000004ff667807 */ /* 0x002fe40002000000 */
[----:B--2---:R-:W-:Y:S02]  /*15340*/  IADD3 R110, P6, PT, R174, UR13, RZ ;  /* 0x0000000dae6e7c10 */ /* 0x004fe4000ffde0ff */
[----:B------:R-:W-:Y:S02]  /*15350*/  SEL R102, R102, RZ, P3 ;  /* 0x000000ff66667207 */ /* 0x000fe40001800000 */
[----:B------:R-:W-:Y:S02]  /*15360*/  IADD3.X R111, PT, PT, R175, UR14, RZ, P6, !PT ;  /* 0x0000000eaf6f7c10 */ /* 0x000fe4000b7fe4ff */
[----:B------:R-:W2:Y:S01]  /*15370*/  LDL.LU.64 R174, [R1+0x288] ;  /* 0x0002880001ae7983 */ /* 0x000ea20000300a00 */
[----:B------:R-:W-:-:S02]  /*15380*/  SEL R252, R252, RZ, P3 ;  /* 0x000000fffcfc7207 */ /* 0x000fc40001800000 */
[----:B------:R-:W-:Y:S02]  /*15390*/  ISETP.NE.U32.AND P5, PT, R102, RZ, PT ;  /* 0x000000ff6600720c */ /* 0x000fe40003fa5070 */
[----:B------:R-:W-:Y:S01]  /*153a0*/  ISETP.NE.U32.AND P4, PT, R252, RZ, PT ;  /* 0x000000fffc00720c */ /* 0x000fe20003f85070 */
[----:B------:R-:W1:Y:S01]  /*153b0*/  S2R R122, SR_TID.X ;  /* 0x00000000007a7919 */ /* 0x000e620000002100 */
[----:B------:R-:W-:-:S04]  /*153c0*/  SHF.R.U32.HI R159, RZ, 0x7, R120 ;  /* 0x00000007ff9f7819 */ /* 0x000fc80000011678 */
[----:B------:R-:W-:Y:S01]  /*153d0*/  SGXT.U32 R159, R159, 0x1 ;  /* 0x000000019f9f781a */ /* 0x000fe20000000000 */
[----:B------:R-:W-:Y:S04]  /*153e0*/  STL.64 [R1+0xc8], R110 ;  /* 0x0000c86e01007387 */ /* 0x000fe80000100a00 */
[----:B------:R-:W-:Y:S01]  /*153f0*/  LDGSTS.E [R158+0x601c0], desc[UR26][R110.64], P5 ;  /* 0x601c00006e9e7fae */ /* 0x000fe2000a9a101a */
[----:B------:R-:W-:-:S04]  /*15400*/  IADD3 R102, P6, PT, R134, UR13, RZ ;  /* 0x0000000d86667c10 */ /* 0x000fc8000ffde0ff */
[----:B------:R-:W-:Y:S02]  /*15410*/  IADD3.X R103, PT, PT, R135, UR14, RZ, P6, !PT ;  /* 0x0000000e87677c10 */ /* 0x000fe4000b7fe4ff */
[----:B------:R-:W-:-:S03]  /*15420*/  SHF.R.U32.HI R135, RZ, 0x7, R120 ;  /* 0x00000007ff877819 */ /* 0x000fc60000011678 */
[----:B------:R1:W-:Y:S01]  /*15430*/  LDGSTS.E [R158+0x601c8], desc[UR26][R102.64], P4 ;  /* 0x601c8000669e7fae */ /* 0x0003e2000a1a101a */
[----:B------:R-:W-:-:S04]  /*15440*/  SGXT.U32 R135, R135, 0x1 ;  /* 0x000000018787781a */ /* 0x000fc80000000000 */
[----:B------:R-:W-:Y:S01]  /*15450*/  LOP3.LUT R135, R135, 0x74, RZ, 0xfc, !PT ;  /* 0x0000007487877812 */ /* 0x000fe200078efcff */
[----:B------:R1:W-:Y:S03]  /*15460*/  STL.64 [R1+0xd0], R102 ;  /* 0x0000d06601007387 */ /* 0x0003e60000100a00 */
[----:B------:R-:W-:Y:S02]  /*15470*/  ISETP.GE.AND P4, PT, R135, R251, PT ;  /* 0x000000fb8700720c */ /* 0x000fe40003f86270 */
[----:B------:R-:W-:Y:S02]  /*15480*/  LOP3.LUT R159, R159, 0x76, RZ, 0xfc, !PT ;  /* 0x000000769f9f7812 */ /* 0x000fe400078efcff */
[----:B------:R-:W-:Y:S02]  /*15490*/  IADD3 R120, P6, PT, R142, UR13, RZ ;  /* 0x0000000d8e787c10 */ /* 0x000fe4000ffde0ff */
[----:B-1----:R-:W-:-:S02]  /*154a0*/  SEL R102, RZ, 0x4, P4 ;  /* 0x00000004ff667807 */ /* 0x002fc40002000000 */
[----:B------:R-:W-:Y:S02]  /*154b0*/  ISETP.GE.AND P5, PT, R159, R251, PT ;  /* 0x000000fb9f00720c */ /* 0x000fe40003fa6270 */
[----:B------:R-:W-:Y:S02]  /*154c0*/  SEL R102, R102, RZ, P3 ;  /* 0x000000ff66667207 */ /* 0x000fe40001800000 */
[----:B------:R-:W-:Y:S02]  /*154d0*/  SEL R252, RZ, 0x4, P5 ;  /* 0x00000004fffc7807 */ /* 0x000fe40002800000 */
[----:B------:R-:W-:Y:S02]  /*154e0*/  ISETP.NE.U32.AND P5, PT, R102, RZ, PT ;  /* 0x000000ff6600720c */ /* 0x000fe40003fa5070 */
[----:B------:R-:W-:Y:S01]  /*154f0*/  IADD3.X R121, PT, PT, R143, UR14, RZ, P6, !PT ;  /* 0x0000000e8f797c10 */ /* 0x000fe2000b7fe4ff */
[----:B------:R-:W2:Y:S01]  /*15500*/  LDL.LU.64 R102, [R1+0x280] ;  /* 0x0002800001667983 */ /* 0x000ea20000300a00 */
[----:B------:R-:W-:-:S03]  /*15510*/  SHF.R.U32.HI R159, RZ, 0x7, R122 ;  /* 0x00000007ff9f7819 */ /* 0x000fc6000001167a */
[----:B------:R1:W-:Y:S01]  /*15520*/  STL.64 [R1+0xd8], R120 ;  /* 0x0000d87801007387 */ /* 0x0003e20000100a00 */
[----:B------:R-:W-:-:S05]  /*15530*/  SEL R252, R252, RZ, P3 ;  /* 0x000000fffcfc7207 */ /* 0x000fca0001800000 */
[----:B------:R1:W-:Y:S01]  /*15540*/  LDGSTS.E [R158+0x601d0], desc[UR26][R120.64], P5 ;  /* 0x601d0000789e7fae */ /* 0x0003e2000a9a101a */
[----:B---3--:R-:W-:-:S04]  /*15550*/  IADD3 R110, P6, PT, R150, UR13, RZ ;  /* 0x0000000d966e7c10 */ /* 0x008fc8000ffde0ff */
[----:B------:R-:W-:Y:S02]  /*15560*/  IADD3.X R111, PT, PT, R151, UR14, RZ, P6, !PT ;  /* 0x0000000e976f7c10 */ /* 0x000fe4000b7fe4ff */
[----:B------:R-:W-:-:S03]  /*15570*/  SHF.R.U32.HI R151, RZ, 0x7, R122 ;  /* 0x00000007ff977819 */ /* 0x000fc6000001167a */
[----:B------:R3:W-:Y:S04]  /*15580*/  STL.64 [R1+0xe0], R110 ;  /* 0x0000e06e01007387 */ /* 0x0007e80000100a00 */
[----:B------:R-:W2:Y:S01]  /*15590*/  LDL.LU.64 R122, [R1+0x270] ;  /* 0x00027000017a7983 */ /* 0x000ea20000300a00 */
[----:B------:R-:W-:Y:S01]  /*155a0*/  ISETP.NE.U32.AND P4, PT, R252, RZ, PT ;  /* 0x000000fffc00720c */ /* 0x000fe20003f85070 */
[----:B-1----:R-:W1:Y:S01]  /*155b0*/  S2R R120, SR_TID.X ;  /* 0x0000000000787919 */ /* 0x002e620000002100 */
[----:B------:R-:W-:Y:S02]  /*155c0*/  SGXT.U32 R151, R151, 0x1 ;  /* 0x000000019797781a */ /* 0x000fe40000000000 */
[----:B------:R-:W-:Y:S02]  /*155d0*/  SGXT.U32 R159, R159, 0x1 ;  /* 0x000000019f9f781a */ /* 0x000fe40000000000 */
[----:B------:R-:W-:-:S02]  /*155e0*/  LOP3.LUT R151, R151, 0x78, RZ, 0xfc, !PT ;  /* 0x0000007897977812 */ /* 0x000fc400078efcff */
[----:B------:R-:W-:-:S05]  /*155f0*/  LOP3.LUT R159, R159, 0x7a, RZ, 0xfc, !PT ;  /* 0x0000007a9f9f7812 */ /* 0x000fca00078efcff */
[----:B------:R3:W-:Y:S01]  /*15600*/  LDGSTS.E [R158+0x601d8], desc[UR26][R110.64], P4 ;  /* 0x601d80006e9e7fae */ /* 0x0007e2000a1a101a */
[-C--:B------:R-:W-:Y:S02]  /*15610*/  ISETP.GE.AND P4, PT, R151, R251.reuse, PT ;  /* 0x000000fb9700720c */ /* 0x080fe40003f86270 */
[----:B------:R-:W-:-:S04]  /*15620*/  ISETP.GE.AND P5, PT, R159, R251, PT ;  /* 0x000000fb9f00720c */ /* 0x000fc80003fa6270 */
[----:B------:R-:W-:Y:S02]  /*15630*/  SEL R252, RZ, 0x4, P5 ;  /* 0x00000004fffc7807 */ /* 0x000fe40002800000 */
[----:B---3--:R-:W-:Y:S02]  /*15640*/  SEL R110, RZ, 0x4, P4 ;  /* 0x00000004ff6e7807 */ /* 0x008fe40002000000 */
[----:B------:R-:W-:Y:S02]  /*15650*/  SEL R252, R252, RZ, P3 ;  /* 0x000000fffcfc7207 */ /* 0x000fe40001800000 */
[----:B------:R-:W-:Y:S02]  /*15660*/  SEL R110, R110, RZ, P3 ;  /* 0x000000ff6e6e7207 */ /* 0x000fe40001800000 */
[----:B------:R-:W-:Y:S02]  /*15670*/  ISETP.NE.U32.AND P4, PT, R252, RZ, PT ;  /* 0x000000fffc00720c */ /* 0x000fe40003f85070 */
[----:B------:R-:W-:-:S02]  /*15680*/  ISETP.NE.U32.AND P5, PT, R110, RZ, PT ;  /* 0x000000ff6e00720c */ /* 0x000fc40003fa5070 */
[----:B----4-:R-:W-:-:S04]  /*15690*/  IADD3 R134, P6, PT, R166, UR13, RZ ;  /* 0x0000000da6867c10 */ /* 0x010fc8000ffde0ff */
[----:B------:R-:W-:-:S05]  /*156a0*/  IADD3.X R135, PT, PT, R167, UR14, RZ, P6, !PT ;  /* 0x0000000ea7877c10 */ /* 0x000fca000b7fe4ff */
[----:B------:R3:W-:Y:S04]  /*156b0*/  STL.64 [R1+0xe8], R134 ;  /* 0x0000e88601007387 */ /* 0x0007e80000100a00 */
[----:B------:R-:W4:Y:S01]  /*156c0*/  LDL.LU.64 R142, [R1+0x268] ;  /* 0x00026800018e7983 */ /* 0x000f220000300a00 */
[----:B--2---:R-:W-:-:S03]  /*156d0*/  IADD3 R110, P6, PT, R174, UR13, RZ ;  /* 0x0000000dae6e7c10 */ /* 0x004fc6000ffde0ff */
[----:B------:R-:W-:Y:S01]  /*156e0*/  LDGSTS.E [R158+0x601e0], desc[UR26][R134.64], P5 ;  /* 0x601e0000869e7fae */ /* 0x000fe2000a9a101a */
[----:B-1----:R-:W-:Y:S02]  /*156f0*/  SHF.R.U32.HI R174, RZ, 0x7, R120 ;  /* 0x00000007ffae7819 */ /* 0x002fe40000011678 */
[----:B------:R-:W-:Y:S02]  /*15700*/  IADD3.X R111, PT, PT, R175, UR14, RZ, P6, !PT ;  /* 0x0000000eaf6f7c10 */ /* 0x000fe4000b7fe4ff */
[----:B------:R-:W-:-:S03]  /*15710*/  SGXT.U32 R174, R174, 0x1 ;  /* 0x00000001aeae781a */ /* 0x000fc60000000000 */
[----:B------:R1:W-:Y:S01]  /*15720*/  STL.64 [R1+0xf0], R110 ;  /* 0x0000f06e01007387 */ /* 0x0003e20000100a00 */
[----:B------:R-:W-:-:S03]  /*15730*/  LOP3.LUT R174, R174, 0x7c, RZ, 0xfc, !PT ;  /* 0x0000007caeae7812 */ /* 0x000fc600078efcff */
[----:B------:R-:W2:Y:S04]  /*15740*/  LDL.LU.64 R166, [R1+0x248] ;  /* 0x0002480001a67983 */ /* 0x000ea80000300a00 */
[----:B------:R1:W-:Y:S01]  /*15750*/  LDGSTS.E [R158+0x601e8], desc[UR26][R110.64], P4 ;  /* 0x601e80006e9e7fae */ /* 0x0003e2000a1a101a */
[----:B------:R-:W-:-:S03]  /*15760*/  ISETP.GE.AND P4, PT, R174, R251, PT ;  /* 0x000000fbae00720c */ /* 0x000fc60003f86270 */
[----:B---3--:R-:W3:Y:S01]  /*15770*/  LDL.LU.64 R134, [R1+0x228] ;  /* 0x0002280001867983 */ /* 0x008ee20000300a00 */
[----:B------:R-:W-:Y:S02]  /*15780*/  SHF.R.U32.HI R175, RZ, 0x7, R120 ;  /* 0x00000007ffaf7819 */ /* 0x000fe40000011678 */
[----:B-1----:R-:W-:Y:S02]  /*15790*/  SEL R110, RZ, 0x4, P4 ;  /* 0x00000004ff6e7807 */ /* 0x002fe40002000000 */
[----:B------:R-:W-:Y:S02]  /*157a0*/  SGXT.U32 R175, R175, 0x1 ;  /* 0x00000001afaf781a */ /* 0x000fe40000000000 */
[----:B------:R-:W-:Y:S02]  /*157b0*/  SEL R120, R110, RZ, P3 ;  /* 0x000000ff6e787207 */ /* 0x000fe40001800000 */
[----:B------:R-:W3:Y:S01]  /*157c0*/  LDL.LU.64 R110, [R1+0x200] ;  /* 0x00020000016e7983 */ /* 0x000ee20000300a00 */
[----:B------:R-:W-:-:S03]  /*157d0*/  LOP3.LUT R175, R175, 0x7e, RZ, 0xfc, !PT ;  /* 0x0000007eafaf7812 */ /* 0x000fc600078efcff */
[----:B------:R-:W3:Y:S01]  /*157e0*/  LDL.64 R150, [R1+0x1c8] ;  /* 0x0001c80001967983 */ /* 0x000ee20000100a00 */
[----:B------:R-:W-:-:S04]  /*157f0*/  ISETP.GE.AND P5, PT, R175, R251, PT ;  /* 0x000000fbaf00720c */ /* 0x000fc80003fa6270 */
[----:B------:R-:W-:Y:S02]  /*15800*/  SEL R252, RZ, 0x4, P5 ;  /* 0x00000004fffc7807 */ /* 0x000fe40002800000 */
[----:B------:R-:W-:Y:S02]  /*15810*/  ISETP.NE.U32.AND P5, PT, R120, RZ, PT ;  /* 0x000000ff7800720c */ /* 0x000fe40003fa5070 */
[----:B------:R-:W-:-:S04]  /*15820*/  SEL R252, R252, RZ, P3 ;  /* 0x000000fffcfc7207 */ /* 0x000fc80001800000 */
[----:B------:R-:W-:Y:S01]  /*15830*/  ISETP.NE.U32.AND P4, PT, R252, RZ, PT ;  /* 0x000000fffc00720c */ /* 0x000fe20003f85070 */
[----:B------:R-:W1:Y:S01]  /*15840*/  S2R R159, SR_TID.X ;  /* 0x00000000009f7919 */ /* 0x000e620000002100 */
[----:B------:R-:W-:Y:S01]  /*15850*/  USHF.R.S32.HI UR5, URZ, 0x1f, UR16 ;  /* 0x0000001fff057899 */ /* 0x000fe20008011410 */
[----:B------:R-:W1:Y:S01]  /*15860*/  LDC R252, c[0x0][0x3a0] ;  /* 0x0000e800fffc7b82 */ /* 0x000e620000000800 */
[----:B------:R-:W-:-:S04]  /*15870*/  IADD3 R174, P6, PT, R102, UR13, RZ ;  /* 0x0000000d66ae7c10 */ /* 0x000fc8000ffde0ff */
[----:B------:R-:W-:Y:S02]  /*15880*/  IADD3.X R175, PT, PT, R103, UR14, RZ, P6, !PT ;  /* 0x0000000e67af7c10 */ /* 0x000fe4000b7fe4ff */
[----:B------:R-:W3:Y:S04]  /*15890*/  LDL.LU.64 R102, [R1+0x180] ;  /* 0x0001800001667983 */ /* 0x000ee80000300a00 */
[----:B------:R-:W3:Y:S04]  /*158a0*/  LDL.LU.64 R240, [R1+0x110] ;  /* 0x0001100001f07983 */ /* 0x000ee80000300a00 */
[----:B------:R1:W-:Y:S04]  /*158b0*/  STL.64 [R1+0xf8], R174 ;  /* 0x0000f8ae01007387 */ /* 0x0003e80000100a00 */
[----:B------:R-:W-:Y:S01]  /*158c0*/  LDGSTS.E [R158+0x601f0], desc[UR26][R174.64], P5 ;  /* 0x601f0000ae9e7fae */ /* 0x000fe2000a9a101a */
[----:B------:R-:W-:-:S04]  /*158d0*/  IADD3 R120, P6, PT, R122, UR13, RZ ;  /* 0x0000000d7a787c10 */ /* 0x000fc8000ffde0ff */
[----:B------:R-:W-:Y:S02]  /*158e0*/  IADD3.X R121, PT, PT, R123, UR14, RZ, P6, !PT ;  /* 0x0000000e7b797c10 */ /* 0x000fe4000b7fe4ff */
[----:B------:R-:W3:Y:S04]  /*158f0*/  LDL.64 R122, [R1+0xa0] ;  /* 0x0000a000017a7983 */ /* 0x000ee80000100a00 */
[----:B-1----:R-:W3:Y:S04]  /*15900*/  LDL.LU.64 R174, [R1+0x8c0] ;  /* 0x0008c00001ae7983 */ /* 0x002ee80000300a00 */
[----:B------:R1:W-:Y:S04]  /*15910*/  STL.64 [R1+0x100], R120 ;  /* 0x0001007801007387 */ /* 0x0003e80000100a00 */
[----:B------:R4:W-:Y:S01]  /*15920*/  LDGSTS.E [R158+0x601f8], desc[UR26][R120.64], P4 ;  /* 0x601f8000789e7fae */ /* 0x0009e2000a1a101a */
[----:B------:R-:W-:Y:S01]  /*15930*/  LOP3.LUT R159, R159, 0x7f, RZ, 0xc0, !PT ;  /* 0x0000007f9f9f7812 */ /* 0x000fe200078ec0ff */
[----:B------:R-:W-:-:S02]  /*15940*/  USHF.L.U32 UR15, UR16, 0x2, URZ ;  /* 0x00000002100f7899 */ /* 0x000fc400080006ff */
[----:B------:R-:W0:Y:S04]  /*15950*/  LDGDEPBAR ;  /* 0x00000000000079af */ /* 0x000e280000000000 */
[----:B-1----:R-:W3:Y:S01]  /*15960*/  LDL.64 R120, [R1] ;  /* 0x0000000001787983 */ /* 0x002ee20000100a00 */
[----:B------:R-:W-:-:S04]  /*15970*/  ISETP.GE.AND P4, PT, R159, R251, PT ;  /* 0x000000fb9f00720c */ /* 0x000fc80003f86270 */
[----:B------:R-:W-:Y:S01]  /*15980*/  SEL R251, RZ, 0x4, P4 ;  /* 0x00000004fffb7807 */ /* 0x000fe20002000000 */
[----:B------:R-:W-:-:S03]  /*15990*/  USHF.L.U64.HI UR16, UR16, 0x2, UR5 ;  /* 0x0000000210107899 */ /* 0x000fc60008010205 */
[----:B------:R-:W-:-:S04]  /*159a0*/  SEL R251, R251, RZ, P3 ;  /* 0x000000fffbfb7207 */ /* 0x000fc80001800000 */
[----:B------:R-:W-:Y:S02]  /*159b0*/  ISETP.NE.U32.AND P3, PT, R251, RZ, PT ;  /* 0x000000fffb00720c */ /* 0x000fe40003f65070 */
[----:B----4-:R-:W-:-:S04]  /*159c0*/  IADD3 R158, P4, PT, R142, UR15, RZ ;  /* 0x0000000f8e9e7c10 */ /* 0x010fc8000ff9e0ff */
[----:B------:R-:W-:-:S07]  /*159d0*/  IADD3.X R159, PT, PT, R143, UR16, RZ, P4, !PT ;  /* 0x000000108f9f7c10 */ /* 0x000fce000a7fe4ff */
[----:B------:R-:W-:Y:S01]  /*159e0*/  LDGSTS.E [R0+0x40000], desc[UR26][R158.64], P3 ;  /* 0x400000009e007fae */ /* 0x000fe200099a101a */
[----:B--2---:R-:W-:-:S04]  /*159f0*/  IADD3 R142, P4, PT, R166, UR15, RZ ;  /* 0x0000000fa68e7c10 */ /* 0x004fc8000ff9e0ff */
[----:B------:R-:W-:Y:S02]  /*15a00*/  IADD3.X R143, PT, PT, R167, UR16, RZ, P4, !PT ;  /* 0x00000010a78f7c10 */ /* 0x000fe4000a7fe4ff */
[----:B------:R-:W2:Y:S04]  /*15a10*/  LDL.LU.64 R166, [R1+0x8b8] ;  /* 0x0008b80001a67983 */ /* 0x000ea80000300a00 */
[----:B------:R1:W-:Y:S04]  /*15a20*/  STL.64 [R1+0x108], R158 ;  /* 0x0001089e01007387 */ /* 0x0003e80000100a00 */
[----:B------:R3:W-:Y:S04]  /*15a30*/  LDGSTS.E [R0+0x40400], desc[UR26][R142.64], P3 ;  /* 0x404000008e007fae */ /* 0x0007e800099a101a */
[----:B-1----:R-:W4:Y:S04]  /*15a40*/  LDL.LU.64 R158, [R1+0x8b0] ;  /* 0x0008b000019e7983 */ /* 0x002f280000300a00 */
[----:B------:R3:W-:Y:S02]  /*15a50*/  STL.64 [R1+0x118], R142 ;  /* 0x0001188e01007387 */ /* 0x0007e40000100a00 */
[----:B---3--:R-:W-:-:S04]  /*15a60*/  IADD3 R142, P4, PT, R134, UR15, RZ ;  /* 0x0000000f868e7c10 */ /* 0x008fc8000ff9e0ff */
[----:B------:R-:W-:Y:S02]  /*15a70*/  IADD3.X R143, PT, PT, R135, UR16, RZ, P4, !PT ;  /* 0x00000010878f7c10 */ /* 0x000fe4000a7fe4ff */
[----:B------:R-:W-:-:S03]  /*15a80*/  IADD3 R134, P4, PT, R110, UR15, RZ ;  /* 0x0000000f6e867c10 */ /* 0x000fc6000ff9e0ff */
[----:B------:R-:W-:Y:S01]  /*15a90*/  LDGSTS.E [R0+0x40800], desc[UR26][R142.64], P3 ;  /* 0x408000008e007fae */ /* 0x000fe200099a101a */
[----:B------:R-:W-:Y:S02]  /*15aa0*/  IADD3.X R135, PT, PT, R111, UR16, RZ, P4, !PT ;  /* 0x000000106f877c10 */ /* 0x000fe4000a7fe4ff */
[----:B------:R-:W-:Y:S01]  /*15ab0*/  IADD3 R110, P4, PT, R150, UR15, RZ ;  /* 0x0000000f966e7c10 */ /* 0x000fe2000ff9e0ff */
[----:B------:R1:W-:Y:S03]  /*15ac0*/  STL.64 [R1+0x120], R142 ;  /* 0x0001208e01007387 */ /* 0x0003e60000100a00 */
[----:B------:R-:W-:Y:S01]  /*15ad0*/  IADD3.X R111, PT, PT, R151, UR16, RZ, P4, !PT ;  /* 0x00000010976f7c10 */ /* 0x000fe2000a7fe4ff */
[----:B------:R-:W-:Y:S04]  /*15ae0*/  LDGSTS.E [R0+0x40c00], desc[UR26][R134.64], P3 ;  /* 0x40c0000086007fae */ /* 0x000fe800099a101a */
[----:B------:R-:W3:Y:S04]  /*15af0*/  LDL.LU.64 R150, [R1+0x8a8] ;  /* 0x0008a80001967983 */ /* 0x000ee80000300a00 */
[----:B-1----:R-:W2:Y:S04]  /*15b00*/  LDL.LU.64 R142, [R1+0x8a0] ;  /* 0x0008a000018e7983 */ /* 0x002ea80000300a00 */
[----:B------:R1:W-:Y:S04]  /*15b10*/  STL.64 [R1+0x128], R134 ;  /* 0x0001288601007387 */ /* 0x0003e80000100a00 */
[----:B------:R1:W-:Y:S04]  /*15b20*/  LDGSTS.E [R0+0x41000], desc[UR26][R110.64], P3 ;  /* 0x410000006e007fae */ /* 0x0003e800099a101a */
[----:B-1----:R-:W2:Y:S04]  /*15b30*/  LDL.LU.64 R134, [R1+0x898] ;  /* 0x0008980001867983 */ /* 0x002ea80000300a00 */
[----:B------:R1:W-:Y:S02]  /*15b40*/  STL.64 [R1+0x148], R110 ;  /* 0x0001486e01007387 */ /* 0x0003e40000100a00 */
[----:B-1----:R-:W-:-:S04]  /*15b50*/  IADD3 R110, P4, PT, R102, UR15, RZ ;  /* 0x0000000f666e7c10 */ /* 0x002fc8000ff9e0ff */
[----:B------:R-:W-:Y:S02]  /*15b60*/  IADD3.X R111, PT, PT, R103, UR16, RZ, P4, !PT ;  /* 0x00000010676f7c10 */ /* 0x000fe4000a7fe4ff */
[----:B------:R-:W-:-:S03]  /*15b70*/  IADD3 R102, P4, PT, R240, UR15, RZ ;  /* 0x0000000ff0667c10 */ /* 0x000fc6000ff9e0ff */
[----:B------:R-:W-:Y:S01]  /*15b80*/  LDGSTS.E [R0+0x41400], desc[UR26][R110.64], P3 ;  /* 0x414000006e007fae */ /* 0x000fe200099a101a */
[----:B------:R-:W-:-:S03]  /*15b90*/  IADD3.X R103, PT, PT, R241, UR16, RZ, P4, !PT ;  /* 0x00000010f1677c10 */ /* 0x000fc6000a7fe4ff */
[----:B------:R1:W-:Y:S04]  /*15ba0*/  STL.64 [R1+0x168], R110 ;  /* 0x0001686e01007387 */ /* 0x0003e80000100a00 */
[----:B------:R-:W-:Y:S01]  /*15bb0*/  LDGSTS.E [R0+0x41800], desc[UR26][R102.64], P3 ;  /* 0x4180000066007fae */ /* 0x000fe200099a101a */
[----:B------:R-:W-:-:S04]  /*15bc0*/  IADD3 R240, P4, PT, R122, UR15, RZ ;  /* 0x0000000f7af07c10 */ /* 0x000fc8000ff9e0ff */
[----:B------:R-:W-:Y:S02]  /*15bd0*/  IADD3.X R241, PT, PT, R123, UR16, RZ, P4, !PT ;  /* 0x000000107bf17c10 */ /* 0x000fe4000a7fe4ff */
[----:B------:R-:W2:Y:S04]  /*15be0*/  LDL.LU.64 R122, [R1+0x890] ;  /* 0x00089000017a7983 */ /* 0x000ea80000300a00 */
[----:B-1----:R-:W2:Y:S04]  /*15bf0*/  LDL.LU.64 R110, [R1+0x888] ;  /* 0x00088800016e7983 */ /* 0x002ea80000300a00 */
[----:B------:R1:W-:Y:S04]  /*15c00*/  STL.64 [R1+0x188], R102 ;  /* 0x0001886601007387 */ /* 0x0003e80000100a00 */
[----:B------:R1:W-:Y:S04]  /*15c10*/  LDGSTS.E [R0+0x41c00], desc[UR26][R240.64], P3 ;  /* 0x41c00000f0007fae */ /* 0x0003e800099a101a */
[----:B-1----:R-:W2:Y:S04]  /*15c20*/  LDL.LU.64 R102, [R1+0x880] ;  /* 0x0008800001667983 */ /* 0x002ea80000300a00 */
[----:B------:R1:W-:Y:S02]  /*15c30*/  STL.64 [R1+0x1a8], R240 ;  /* 0x0001a8f001007387 */ /* 0x0003e40000100a00 */
[----:B-1----:R-:W-:-:S04]  /*15c40*/  IADD3 R240, P4, PT, R120, UR15, RZ ;  /* 0x0000000f78f07c10 */ /* 0x002fc8000ff9e0ff */
[----:B------:R-:W-:Y:S02]  /*15c50*/  IADD3.X R241, PT, PT, R121, UR16, RZ, P4, !PT ;  /* 0x0000001079f17c10 */ /* 0x000fe4000a7fe4ff */
[----:B------:R-:W-:-:S04]  /*15c60*/  IADD3 R120, P4, PT, R46, UR15, RZ ;  /* 0x0000000f2e787c10 */ /* 0x000fc8000ff9e0ff */
[----:B------:R-:W-:Y:S02]  /*15c70*/  IADD3.X R121, PT, PT, R47, UR16, RZ, P4, !PT ;  /* 0x000000102f797c10 */ /* 0x000fe4000a7fe4ff */
[----:B------:R-:W-:Y:S01]  /*15c80*/  IADD3 R46, P4, PT, R50, UR15, RZ ;  /* 0x0000000f322e7c10 */ /* 0x000fe2000ff9e0ff */
[----:B------:R-:W-:-:S03]  /*15c90*/  IMAD.MOV.U32 R50, RZ, RZ, R240 ;  /* 0x000000ffff327224 */ /* 0x000fc600078e00f0 */
[----:B------:R-:W-:Y:S01]  /*15ca0*/  IADD3.X R47, PT, PT, R51, UR16, RZ, P4, !PT ;  /* 0x00000010332f7c10 */ /* 0x000fe2000a7fe4ff */
[----:B------:R-:W-:Y:S02]  /*15cb0*/  IMAD.MOV.U32 R51, RZ, RZ, R241 ;  /* 0x000000ffff337224 */ /* 0x000fe400078e00f1 */
[----:B------:R-:W2:Y:S04]  /*15cc0*/  LDL.LU.64 R240, [R1+0x878] ;  /* 0x0008780001f07983 */ /* 0x000ea80000300a00 */
[----:B------:R-:W-:Y:S04]  /*15cd0*/  LDGSTS.E [R0+0x42000], desc[UR26][R50.64], P3 ;  /* 0x4200000032007fae */ /* 0x000fe800099a101a */
[----:B------:R1:W-:Y:S04]  /*15ce0*/  STL.64 [R1+0x1e8], R120 ;  /* 0x0001e87801007387 */ /* 0x0003e80000100a00 */
[----:B------:R-:W-:Y:S04]  /*15cf0*/  LDGSTS.E [R0+0x42400], desc[UR26][R120.64], P3 ;  /* 0x4240000078007fae */ /* 0x000fe800099a101a */
[----:B------:R4:W-:Y:S04]  /*15d00*/  LDGSTS.E [R0+0x42800], desc[UR26][R46.64], P3 ;  /* 0x428000002e007fae */ /* 0x0009e800099a101a */
[----:B-1----:R-:W5:Y:S04]  /*15d10*/  LDL.LU.64 R120, [R1+0x870] ;  /* 0x0008700001787983 */ /* 0x002f680000300a00 */
[----:B------:R4:W-:Y:S02]  /*15d20*/  STL.64 [R1+0x208], R46 ;  /* 0x0002082e01007387 */ /* 0x0009e40000100a00 */
[----:B----4-:R-:W-:-:S04]  /*15d30*/  IADD3 R46, P4, PT, R60, UR15, RZ ;  /* 0x0000000f3c2e7c10 */ /* 0x010fc8000ff9e0ff */
[----:B------:R-:W-:Y:S02]  /*15d40*/  IADD3.X R47, PT, PT, R61, UR16, RZ, P4, !PT ;  /* 0x000000103d2f7c10 */ /* 0x000fe4000a7fe4ff */
[----:B------:R-:W-:Y:S01]  /*15d50*/  IADD3 R60, P4, PT, R70, UR15, RZ ;  /* 0x0000000f463c7c10 */ /* 0x000fe2000ff9e0ff */
[----:B------:R-:W-:Y:S02]  /*15d60*/  IMAD.MOV.U32 R70, RZ, RZ, R46 ;  /* 0x000000ffff467224 */ /* 0x000fe400078e002e */
[----:B------:R1:W-:Y:S01]  /*15d70*/  STL.64 [R1+0x228], R46 ;  /* 0x0002282e01007387 */ /* 0x0003e20000100a00 */
[----:B------:R-:W-:Y:S01]  /*15d80*/  IADD3.X R61, PT, PT, R71, UR16, RZ, P4, !PT ;  /* 0x00000010473d7c10 */ /* 0x000fe2000a7fe4ff */
[----:B------:R-:W-:-:S05]  /*15d90*/  IMAD.MOV.U32 R71, RZ, RZ, R47 ;  /* 0x000000ffff477224 */ /* 0x000fca00078e002f */
[----:B------:R4:W-:Y:S01]  /*15da0*/  LDGSTS.E [R0+0x42c00], desc[UR26][R70.64], P3 ;  /* 0x42c0000046007fae */ /* 0x0009e200099a101a */
[----:B-1----:R-:W-:-:S03]  /*15db0*/  IADD3 R46, P4, PT, R80, UR15, RZ ;  /* 0x0000000f502e7c10 */ /* 0x002fc6000ff9e0ff */
[----:B------:R1:W-:Y:S01]  /*15dc0*/  STL.64 [R1+0x248], R60 ;  /* 0x0002483c01007387 */ /* 0x0003e20000100a00 */
[----:B------:R-:W-:-:S03]  /*15dd0*/  IADD3.X R47, PT, PT, R81, UR16, RZ, P4, !PT ;  /* 0x00000010512f7c10 */ /* 0x000fc6000a7fe4ff */
[----:B------:R1:W-:Y:S01]  /*15de0*/  LDGSTS.E [R0+0x43000], desc[UR26][R60.64], P3 ;  /* 0x430000003c007fae */ /* 0x0003e200099a101a */
[----:B----4-:R-:W-:-:S03]  /*15df0*/  IADD3 R70, P4, PT, R90, UR15, RZ ;  /* 0x0000000f5a467c10 */ /* 0x010fc6000ff9e0ff */
[----:B------:R4:W-:Y:S01]  /*15e00*/  STL.64 [R1+0x270], R46 ;  /* 0x0002702e01007387 */ /* 0x0009e20000100a00 */
[----:B------:R-:W-:-:S03]  /*15e10*/  IADD3.X R71, PT, PT, R91, UR16, RZ, P4, !PT ;  /* 0x000000105b477c10 */ /* 0x000fc6000a7fe4ff */
        /* <DEDUP_REMOVED lines=36> */
[----:B------:R-:W2:Y:S01]  /*16060*/  LDL.LU.64 R220, [R1+0x4b8] ;  /* 0x0004b80001dc7983 */ /* 0x000ea20000300a00 */
[----:B----4-:R-:W-:-:S03]  /*16070*/  IADD3 R60, P4, PT, R164, UR15, RZ ;  /* 0x0000000fa43c7c10 */ /* 0x010fc6000ff9e0ff */
[----:B------:R1:W-:Y:S01]  /*16080*/  LDGSTS.E [R0+0x45800], desc[UR26][R46.64], P3 ;  /* 0x458000002e007fae */ /* 0x0003e200099a101a */
[----:B------:R-:W-:-:S03]  /*16090*/  IADD3.X R61, PT, PT, R165, UR16, RZ, P4, !PT ;  /* 0x00000010a53d7c10 */ /* 0x000fc6000a7fe4ff */
[----:B------:R-:W4:Y:S04]  /*160a0*/  LDL.LU.64 R228, [R1+0x4a0] ;  /* 0x0004a00001e47983 */ /* 0x000f280000300a00 */
[----:B------:R3:W-:Y:S01]  /*160b0*/  STL.64 [R1+0x3a8], R70 ;  /* 0x0003a84601007387 */ /* 0x0007e20000100a00 */
[----:B-1----:R-:W-:-:S03]  /*160c0*/  IADD3 R46, P4, PT, R156, UR15, RZ ;  /* 0x0000000f9c2e7c10 */ /* 0x002fc6000ff9e0ff */
[----:B------:R1:W-:Y:S01]  /*160d0*/  STL.64 [R1+0x3b8], R60 ;  /* 0x0003b83c01007387 */ /* 0x0003e20000100a00 */
[----:B------:R-:W-:-:S03]  /*160e0*/  IADD3.X R47, PT, PT, R157, UR16, RZ, P4, !PT ;  /* 0x000000109d2f7c10 */ /* 0x000fc6000a7fe4ff */
[----:B------:R-:W4:Y:S04]  /*160f0*/  LDL.LU.64 R236, [R1+0x488] ;  /* 0x0004880001ec7983 */ /* 0x000f280000300a00 */
[----:B------:R1:W-:Y:S04]  /*16100*/  STL.64 [R1+0x3c8], R46 ;  /* 0x0003c82e01007387 */ /* 0x0003e80000100a00 */
[----:B------:R-:W4:Y:S01]  /*16110*/  LDL.LU.64 R90, [R1+0x470] ;  /* 0x00047000015a7983 */ /* 0x000f220000300a00 */
[----:B------:R-:W-:-:S03]  /*16120*/  IADD3 R80, P4, PT, R148, UR15, RZ ;  /* 0x0000000f94507c10 */ /* 0x000fc6000ff9e0ff */
[----:B------:R-:W-:Y:S01]  /*16130*/  LDGSTS.E [R0+0x45c00], desc[UR26][R70.64], P3 ;  /* 0x45c0000046007fae */ /* 0x000fe200099a101a */
[----:B------:R-:W-:Y:S02]  /*16140*/  IADD3.X R81, PT, PT, R149, UR16, RZ, P4, !PT ;  /* 0x0000001095517c10 */ /* 0x000fe4000a7fe4ff */
[----:B------:R-:W-:Y:S01]  /*16150*/  IADD3 R164, P4, PT, R140, UR15, RZ ;  /* 0x0000000f8ca47c10 */ /* 0x000fe2000ff9e0ff */
[----:B------:R-:W-:Y:S04]  /*16160*/  LDGSTS.E [R0+0x46000], desc[UR26][R60.64], P3 ;  /* 0x460000003c007fae */ /* 0x000fe800099a101a */
[----:B---3--:R-:W3:Y:S04]  /*16170*/  LDL.LU.64 R70, [R1+0x1f0] ;  /* 0x0001f00001467983 */ /* 0x008ee80000300a00 */
[----:B-1----:R-:W3:Y:S01]  /*16180*/  LDL.LU.64 R60, [R1+0x1b8] ;  /* 0x0001b800013c7983 */ /* 0x002ee20000300a00 */
[----:B------:R-:W-:-:S03]  /*16190*/  IADD3.X R165, PT, PT, R141, UR16, RZ, P4, !PT ;  /* 0x000000108da57c10 */ /* 0x000fc6000a7fe4ff */
[----:B------:R-:W-:Y:S04]  /*161a0*/  LDGSTS.E [R0+0x46400], desc[UR26][R46.64], P3 ;  /* 0x464000002e007fae */ /* 0x000fe800099a101a */
[----:B------:R-:W-:Y:S01]  /*161b0*/  LDGSTS.E [R0+0x46800], desc[UR26][R80.64], P3 ;  /* 0x4680000050007fae */ /* 0x000fe200099a101a */
[----:B------:R-:W-:-:S03]  /*161c0*/  IADD3 R156, P4, PT, R130, UR15, RZ ;  /* 0x0000000f829c7c10 */ /* 0x000fc6000ff9e0ff */
[----:B------:R-:W-:Y:S04]  /*161d0*/  LDGSTS.E [R0+0x46c00], desc[UR26][R164.64], P3 ;  /* 0x46c00000a4007fae */ /* 0x000fe800099a101a */
[----:B------:R-:W3:Y:S04]  /*161e0*/  LDL.LU.64 R46, [R1+0x130] ;  /* 0x00013000012e7983 */ /* 0x000ee80000300a00 */
[----:B------:R1:W-:Y:S04]  /*161f0*/  STL.64 [R1+0x3d8], R80 ;  /* 0x0003d85001007387 */ /* 0x0003e80000100a00 */
[----:B------:R-:W-:Y:S04]  /*16200*/  STL.64 [R1+0x3e8], R164 ;  /* 0x0003e8a401007387 */ /* 0x000fe80000100a00 */
[----:B-1----:R-:W3:Y:S01]  /*16210*/  LDL.LU.64 R80, [R1+0x80] ;  /* 0x0000800001507983 */ /* 0x002ee20000300a00 */
[----:B------:R-:W-:-:S02]  /*16220*/  IADD3.X R157, PT, PT, R131, UR16, RZ, P4, !PT ;  /* 0x00000010839d7c10 */ /* 0x000fc4000a7fe4ff */
[----:B------:R-:W-:-:S03]  /*16230*/  IADD3 R148, P4, PT, R116, UR15, RZ ;  /* 0x0000000f74947c10 */ /* 0x000fc6000ff9e0ff */
[----:B------:R-:W-:Y:S01]  /*16240*/  LDGSTS.E [R0+0x47000], desc[UR26][R156.64], P3 ;  /* 0x470000009c007fae */ /* 0x000fe200099a101a */
[----:B------:R-:W-:Y:S02]  /*16250*/  IADD3.X R149, PT, PT, R117, UR16, RZ, P4, !PT ;  /* 0x0000001075957c10 */ /* 0x000fe4000a7fe4ff */
[----:B------:R-:W-:Y:S01]  /*16260*/  IADD3 R140, P4, PT, R108, UR15, RZ ;  /* 0x0000000f6c8c7c10 */ /* 0x000fe2000ff9e0ff */
[----:B------:R-:W-:Y:S03]  /*16270*/  STL.64 [R1+0x3f0], R156 ;  /* 0x0003f09c01007387 */ /* 0x000fe60000100a00 */
[----:B------:R-:W-:Y:S01]  /*16280*/  IADD3.X R141, PT, PT, R109, UR16, RZ, P4, !PT ;  /* 0x000000106d8d7c10 */ /* 0x000fe2000a7fe4ff */
[----:B------:R2:W-:Y:S01]  /*16290*/  LDGSTS.E [R0+0x47400], desc[UR26][R148.64], P3 ;  /* 0x4740000094007fae */ /* 0x0005e200099a101a */
[----:B------:R-:W-:-:S03]  /*162a0*/  IADD3 R130, P4, PT, R100, UR15, RZ ;  /* 0x0000000f64827c10 */ /* 0x000fc6000ff9e0ff */
[----:B------:R2:W-:Y:S01]  /*162b0*/  STL.64 [R1+0x3f8], R148 ;  /* 0x0003f89401007387 */ /* 0x0005e20000100a00 */
[----:B------:R-:W-:-:S03]  /*162c0*/  IADD3.X R131, PT, PT, R101, UR16, RZ, P4, !PT ;  /* 0x0000001065837c10 */ /* 0x000fc6000a7fe4ff */
[----:B------:R-:W-:Y:S04]  /*162d0*/  LDGSTS.E [R0+0x47800], desc[UR26][R140.64], P3 ;  /* 0x478000008c007fae */ /* 0x000fe800099a101a */
[----:B------:R-:W-:Y:S04]  /*162e0*/  LDGSTS.E [R0+0x47c00], desc[UR26][R130.64], P3 ;  /* 0x47c0000082007fae */ /* 0x000fe800099a101a */
[----:B------:R-:W-:Y:S04]  /*162f0*/  STL.64 [R1+0x400], R140 ;  /* 0x0004008c01007387 */ /* 0x000fe80000100a00 */
[----:B------:R-:W-:Y:S01]  /*16300*/  STL.64 [R1+0x408], R130 ;  /* 0x0004088201007387 */ /* 0x000fe20000100a00 */
[----:B--2---:R-:W-:-:S04]  /*16310*/  IADD3 R148, P4, PT, R220, UR15, RZ ;  /* 0x0000000fdc947c10 */ /* 0x004fc8000ff9e0ff */
[----:B------:R-:W-:Y:S02]  /*16320*/  IADD3.X R149, PT, PT, R221, UR16, RZ, P4, !PT ;  /* 0x00000010dd957c10 */ /* 0x000fe4000a7fe4ff */
[----:B----4-:R-:W-:-:S03]  /*16330*/  IADD3 R188, P4, PT, R228, UR15, RZ ;  /* 0x0000000fe4bc7c10 */ /* 0x010fc6000ff9e0ff */
[----:B------:R-:W-:Y:S01]  /*16340*/  LDGSTS.E [R118+0x40100], desc[UR26][R148.64], P3 ;  /* 0x4010000094767fae */ /* 0x000fe200099a101a */
[----:B------:R-:W-:-:S05]  /*16350*/  IADD3.X R189, PT, PT, R229, UR16, RZ, P4, !PT ;  /* 0x00000010e5bd7c10 */ /* 0x000fca000a7fe4ff */
[----:B------:R-:W-:Y:S01]  /*16360*/  LDGSTS.E [R118+0x40500], desc[UR26][R188.64], P3 ;  /* 0x40500000bc767fae */ /* 0x000fe200099a101a */
[----:B------:R-:W-:-:S04]  /*16370*/  IADD3 R204, P4, PT, R236, UR15, RZ ;  /* 0x0000000feccc7c10 */ /* 0x000fc8000ff9e0ff */
[----:B------:R-:W-:Y:S02]  /*16380*/  IADD3.X R205, PT, PT, R237, UR16, RZ, P4, !PT ;  /* 0x00000010edcd7c10 */ /* 0x000fe4000a7fe4ff */
[----:B------:R-:W-:-:S03]  /*16390*/  IADD3 R220, P4, PT, R90, UR15, RZ ;  /* 0x0000000f5adc7c10 */ /* 0x000fc6000ff9e0ff */
[----:B------:R-:W-:Y:S01]  /*163a0*/  LDGSTS.E [R118+0x40900], desc[UR26][R204.64], P3 ;  /* 0x40900000cc767fae */ /* 0x000fe200099a101a */
[----:B------:R-:W-:-:S05]  /*163b0*/  IADD3.X R221, PT, PT, R91, UR16, RZ, P4, !PT ;  /* 0x000000105bdd7c10 */ /* 0x000fca000a7fe4ff */
[----:B------:R-:W-:Y:S01]  /*163c0*/  LDGSTS.E [R118+0x40d00], desc[UR26][R220.64], P3 ;  /* 0x40d00000dc767fae */ /* 0x000fe200099a101a */
[----:B---3--:R-:W-:-:S04]  /*163d0*/  IADD3 R236, P4, PT, R70, UR15, RZ ;  /* 0x0000000f46ec7c10 */ /* 0x008fc8000ff9e0ff */
[----:B------:R-:W-:Y:S02]  /*163e0*/  IADD3.X R237, PT, PT, R71, UR16, RZ, P4, !PT ;  /* 0x0000001047ed7c10 */ /* 0x000fe4000a7fe4ff */
[----:B------:R-:W-:-:S03]  /*163f0*/  IADD3 R70, P4, PT, R60, UR15, RZ ;  /* 0x0000000f3c467c10 */ /* 0x000fc6000ff9e0ff */
[----:B------:R-:W-:Y:S01]  /*16400*/  LDGSTS.E [R118+0x41100], desc[UR26][R236.64], P3 ;  /* 0x41100000ec767fae */ /* 0x000fe200099a101a */
[----:B------:R-:W-:-:S05]  /*16410*/  IADD3.X R71, PT, PT, R61, UR16, RZ, P4, !PT ;  /* 0x000000103d477c10 */ /* 0x000fca000a7fe4ff */
[----:B------:R-:W-:Y:S01]  /*16420*/  LDGSTS.E [R118+0x41500], desc[UR26][R70.64], P3 ;  /* 0x4150000046767fae */ /* 0x000fe200099a101a */
[----:B------:R-:W-:-:S04]  /*16430*/  IADD3 R60, P4, PT, R46, UR15, RZ ;  /* 0x0000000f2e3c7c10 */ /* 0x000fc8000ff9e0ff */
[----:B------:R-:W-:-:S05]  /*16440*/  IADD3.X R61, PT, PT, R47, UR16, RZ, P4, !PT ;  /* 0x000000102f3d7c10 */ /* 0x000fca000a7fe4ff */
[----:B------:R-:W-:Y:S01]  /*16450*/  LDGSTS.E [R118+0x41900], desc[UR26][R60.64], P3 ;  /* 0x419000003c767fae */ /* 0x000fe200099a101a */
[----:B------:R-:W-:-:S04]  /*16460*/  IADD3 R46, P4, PT, R80, UR15, RZ ;  /* 0x0000000f502e7c10 */ /* 0x000fc8000ff9e0ff */
[----:B------:R-:W-:-:S05]  /*16470*/  IADD3.X R47, PT, PT, R81, UR16, RZ, P4, !PT ;  /* 0x00000010512f7c10 */ /* 0x000fca000a7fe4ff */
[----:B------:R1:W-:Y:S04]  /*16480*/  STL.64 [R1+0x130], R46 ;  /* 0x0001302e01007387 */ /* 0x0003e80000100a00 */
[----:B------:R1:W-:Y:S02]  /*16490*/  LDGSTS.E [R118+0x41d00], desc[UR26][R46.64], P3 ;  /* 0x41d000002e767fae */ /* 0x0003e400099a101a */
[----:B-1----:R-:W-:-:S04]  /*164a0*/  IADD3 R46, P4, PT, R244, UR15, RZ ;  /* 0x0000000ff42e7c10 */ /* 0x002fc8000ff9e0ff */
[----:B------:R-:W-:Y:S02]  /*164b0*/  IADD3.X R47, PT, PT, R245, UR16, RZ, P4, !PT ;  /* 0x00000010f52f7c10 */ /* 0x000fe4000a7fe4ff */
[----:B------:R-:W-:-:S03]  /*164c0*/  IADD3 R90, P4, PT, R44, UR15, RZ ;  /* 0x0000000f2c5a7c10 */ /* 0x000fc6000ff9e0ff */
[----:B------:R-:W-:Y:S01]  /*164d0*/  LDGSTS.E [R118+0x42100], desc[UR26][R46.64], P3 ;  /* 0x421000002e767fae */ /* 0x000fe200099a101a */
[----:B------:R-:W-:Y:S02]  /*164e0*/  IADD3.X R91, PT, PT, R45, UR16, RZ, P4, !PT ;  /* 0x000000102d5b7c10 */ /* 0x000fe4000a7fe4ff */
[----:B------:R-:W-:-:S03]  /*164f0*/  IADD3 R80, P4, PT, R54, UR15, RZ ;  /* 0x0000000f36507c10 */ /* 0x000fc6000ff9e0ff */
[----:B------:R-:W-:Y:S01]  /*16500*/  LDGSTS.E [R118+0x42500], desc[UR26][R90.64], P3 ;  /* 0x425000005a767fae */ /* 0x000fe200099a101a */
[----:B------:R-:W-:-:S03]  /*16510*/  IADD3.X R81, PT, PT, R55, UR16, RZ, P4, !PT ;  /* 0x0000001037517c10 */ /* 0x000fc6000a7fe4ff */
[----:B------:R-:W-:Y:S04]  /*16520*/  STL.64 [R1+0x170], R90 ;  /* 0x0001705a01007387 */ /* 0x000fe80000100a00 */
[----:B------:R1:W-:Y:S04]  /*16530*/  STL.64 [R1+0x190], R80 ;  /* 0x0001905001007387 */ /* 0x0003e80000100a00 */
[----:B------:R1:W-:Y:S02]  /*16540*/  LDGSTS.E [R118+0x42900], desc[UR26][R80.64], P3 ;  /* 0x4290000050767fae */ /* 0x0003e400099a101a */
[----:B-1----:R-:W-:-:S04]  /*16550*/  IADD3 R80, P4, PT, R64, UR15, RZ ;  /* 0x0000000f40507c10 */ /* 0x002fc8000ff9e0ff */
[----:B------:R-:W-:Y:S02]  /*16560*/  IADD3.X R81, PT, PT, R65, UR16, RZ, P4, !PT ;  /* 0x0000001041517c10 */ /* 0x000fe4000a7fe4ff */
        /* <DEDUP_REMOVED lines=10> */
[----:B------:R2:W-:Y:S04]  /*16610*/  STL.64 [R1+0x1f0], R44 ;  /* 0x0001f02c01007387 */ /* 0x0005e80000100a00 */
[----:B------:R2:W-:Y:S01]  /*16620*/  LDGSTS.E [R118+0x43500], desc[UR26][R44.64], P3 ;  /* 0x435000002c767fae */ /* 0x0005e200099a101a */
[----:B-1----:R-:W-:-:S03]  /*16630*/  IADD3 R54, P4, PT, R234, UR15, RZ ;  /* 0x0000000fea367c10 */ /* 0x002fc6000ff9e0ff */
[----:B------:R1:W-:Y:S01]  /*16640*/  STL.64 [R1+0x210], R64 ;  /* 0x0002104001007387 */ /* 0x0003e20000100a00 */
[----:B------:R-:W-:-:S03]  /*16650*/  IADD3.X R55, PT, PT, R235, UR16, RZ, P4, !PT ;  /* 0x00000010eb377c10 */ /* 0x000fc6000a7fe4ff */
[----:B------:R1:W-:Y:S01]  /*16660*/  LDGSTS.E [R118+0x43900], desc[UR26][R64.64], P3 ;  /* 0x4390000040767fae */ /* 0x0003e200099a101a */
[----:B--2---:R-:W-:-:S03]  /*16670*/  IADD3 R44, P4, PT, R226, UR15, RZ ;  /* 0x0000000fe22c7c10 */ /* 0x004fc6000ff9e0ff */
[----:B------:R2:W-:Y:S01]  /*16680*/  STL.64 [R1+0x230], R54 ;  /* 0x0002303601007387 */ /* 0x0005e20000100a00 */
[----:B------:R-:W-:-:S03]  /*16690*/  IADD3.X R45, PT, PT, R227, UR16, RZ, P4, !PT ;  /* 0x00000010e32d7c10 */ /* 0x000fc6000a7fe4ff */
        /* <DEDUP_REMOVED lines=30> */
[----:B------:R-:W2:Y:S01]  /*16880*/  LDL.LU.64 R156, [R1+0x510] ;  /* 0x00051000019c7983 */ /* 0x000ea20000300a00 */
[----:B------:R-:W-:-:S03]  /*16890*/  IADD3.X R55, PT, PT, R163, UR16, RZ, P4, !PT ;  /* 0x00000010a3377c10 */ /* 0x000fc6000a7fe4ff */
[----:B------:R-:W3:Y:S01]  /*168a0*/  LDL.LU.64 R164, [R1+0x508] ;  /* 0x0005080001a47983 */ /* 0x000ee20000300a00 */
[----:B-1----:R-:W-:-:S03]  /*168b0*/  IADD3 R44, P4, PT, R154, UR15, RZ ;  /* 0x0000000f9a2c7c10 */ /* 0x002fc6000ff9e0ff */
[----:B------:R1:W-:Y:S01]  /*168c0*/  STL.64 [R1+0x340], R64 ;  /* 0x0003404001007387 */ /* 0x0003e20000100a00 */
[----:B------:R-:W-:-:S03]  /*168d0*/  IADD3.X R45, PT, PT, R155, UR16, RZ, P4, !PT ;  /* 0x000000109b2d7c10 */ /* 0x000fc6000a7fe4ff */
[----:B------:R4:W-:Y:S04]  /*168e0*/  STL.64 [R1+0x358], R54 ;  /* 0x0003583601007387 */ /* 0x0009e80000100a00 */
[----:B------:R1:W-:Y:S04]  /*168f0*/  STL.64 [R1+0x370], R44 ;  /* 0x0003702c01007387 */ /* 0x0003e80000100a00 */
[----:B------:R-:W3:Y:S04]  /*16900*/  LDL.LU.64 R172, [R1+0x4f8] ;  /* 0x0004f80001ac7983 */ /* 0x000ee80000300a00 */
[----:B------:R1:W-:Y:S04]  /*16910*/  LDGSTS.E [R118+0x45d00], desc[UR26][R64.64], P3 ;  /* 0x45d0000040767fae */ /* 0x0003e800099a101a */
[----:B------:R-:W3:Y:S04]  /*16920*/  LDL.LU.64 R180, [R1+0x4e8] ;  /* 0x0004e80001b47983 */ /* 0x000ee80000300a00 */
[----:B------:R4:W-:Y:S01]  /*16930*/  LDGSTS.E [R118+0x46100], desc[UR26][R54.64], P3 ;  /* 0x4610000036767fae */ /* 0x0009e200099a101a */
[----:B-1----:R-:W-:-:S03]  /*16940*/  IADD3 R64, P4, PT, R146, UR15, RZ ;  /* 0x0000000f92407c10 */ /* 0x002fc6000ff9e0ff */
[----:B------:R-:W3:Y:S01]  /*16950*/  LDL.LU.64 R196, [R1+0x4d8] ;  /* 0x0004d80001c47983 */ /* 0x000ee20000300a00 */
[----:B------:R-:W-:-:S03]  /*16960*/  IADD3.X R65, PT, PT, R147, UR16, RZ, P4, !PT ;  /* 0x0000001093417c10 */ /* 0x000fc6000a7fe4ff */
[----:B------:R1:W-:Y:S01]  /*16970*/  LDGSTS.E [R118+0x46500], desc[UR26][R44.64], P3 ;  /* 0x465000002c767fae */ /* 0x0003e200099a101a */
[----:B----4-:R-:W-:-:S03]  /*16980*/  IADD3 R54, P4, PT, R138, UR15, RZ ;  /* 0x0000000f8a367c10 */ /* 0x010fc6000ff9e0ff */
[----:B------:R-:W4:Y:S01]  /*16990*/  LDL.LU.64 R212, [R1+0x4c8] ;  /* 0x0004c80001d47983 */ /* 0x000f220000300a00 */
[----:B------:R-:W-:-:S03]  /*169a0*/  IADD3.X R55, PT, PT, R139, UR16, RZ, P4, !PT ;  /* 0x000000108b377c10 */ /* 0x000fc6000a7fe4ff */
[----:B------:R1:W-:Y:S02]  /*169b0*/  STL.64 [R1+0x388], R64 ;  /* 0x0003884001007387 */ /* 0x0003e40000100a00 */
[----:B-1----:R-:W-:Y:S02]  /*169c0*/  IADD3 R44, P4, PT, R128, UR15, RZ ;  /* 0x0000000f802c7c10 */ /* 0x002fe4000ff9e0ff */
[----:B------:R1:W-:Y:S02]  /*169d0*/  STL.64 [R1+0x3a0], R54 ;  /* 0x0003a03601007387 */ /* 0x0003e40000100a00 */
[----:B------:R-:W-:Y:S02]  /*169e0*/  IADD3.X R45, PT, PT, R129, UR16, RZ, P4, !PT ;  /* 0x00000010812d7c10 */ /* 0x000fe4000a7fe4ff */
[----:B------:R-:W4:Y:S04]  /*169f0*/  LDL.LU.64 R228, [R1+0x4b0] ;  /* 0x0004b00001e47983 */ /* 0x000f280000300a00 */
[----:B------:R1:W-:Y:S04]  /*16a00*/  STL.64 [R1+0x3b0], R44 ;  /* 0x0003b02c01007387 */ /* 0x0003e80000100a00 */
[----:B------:R-:W4:Y:S04]  /*16a10*/  LDL.LU.64 R90, [R1+0x498] ;  /* 0x00049800015a7983 */ /* 0x000f280000300a00 */
[----:B------:R-:W4:Y:S04]  /*16a20*/  LDL.LU.64 R80, [R1+0x478] ;  /* 0x0004780001507983 */ /* 0x000f280000300a00 */
[----:B------:R1:W-:Y:S04]  /*16a30*/  LDGSTS.E [R118+0x46900], desc[UR26][R64.64], P3 ;  /* 0x4690000040767fae */ /* 0x0003e800099a101a */
[----:B------:R1:W-:Y:S04]  /*16a40*/  LDGSTS.E [R118+0x46d00], desc[UR26][R54.64], P3 ;  /* 0x46d0000036767fae */ /* 0x0003e800099a101a */
        /* <DEDUP_REMOVED lines=9> */
[----:B------:R-:W-:Y:S04]  /*16ae0*/  LDGSTS.E [R118+0x47900], desc[UR26][R54.64], P3 ;  /* 0x4790000036767fae */ /* 0x000fe800099a101a */
[----:B------:R-:W-:Y:S04]  /*16af0*/  STL.64 [R1+0x3d0], R54 ;  /* 0x0003d03601007387 */ /* 0x000fe80000100a00 */
[----:B------:R1:W-:Y:S04]  /*16b00*/  LDGSTS.E [R118+0x47d00], desc[UR26][R44.64], P3 ;  /* 0x47d000002c767fae */ /* 0x0003e800099a101a */
[----:B------:R1:W-:Y:S01]  /*16b10*/  STL.64 [R1+0x3e0], R44 ;  /* 0x0003e02c01007387 */ /* 0x0003e20000100a00 */
[----:B--2---:R-:W-:-:S04]  /*16b20*/  IADD3 R146, P4, PT, R156, UR15, RZ ;  /* 0x0000000f9c927c10 */ /* 0x004fc8000ff9e0ff */
[----:B------:R-:W-:Y:S02]  /*16b30*/  IADD3.X R147, PT, PT, R157, UR16, RZ, P4, !PT ;  /* 0x000000109d937c10 */ /* 0x000fe4000a7fe4ff */
[----:B---3--:R-:W-:-:S03]  /*16b40*/  IADD3 R156, P4, PT, R164, UR15, RZ ;  /* 0x0000000fa49c7c10 */ /* 0x008fc6000ff9e0ff */
[----:B------:R-:W-:Y:S01]  /*16b50*/  LDGSTS.E [R133+0x40200], desc[UR26][R146.64], P3 ;  /* 0x4020000092857fae */ /* 0x000fe200099a101a */
[----:B------:R-:W-:-:S05]  /*16b60*/  IADD3.X R157, PT, PT, R165, UR16, RZ, P4, !PT ;  /* 0x00000010a59d7c10 */ /* 0x000fca000a7fe4ff */
[----:B------:R-:W-:Y:S01]  /*16b70*/  LDGSTS.E [R133+0x40600], desc[UR26][R156.64], P3 ;  /* 0x406000009c857fae */ /* 0x000fe200099a101a */
[----:B------:R-:W-:-:S04]  /*16b80*/  IADD3 R164, P4, PT, R172, UR15, RZ ;  /* 0x0000000faca47c10 */ /* 0x000fc8000ff9e0ff */
[----:B------:R-:W-:Y:S02]  /*16b90*/  IADD3.X R165, PT, PT, R173, UR16, RZ, P4, !PT ;  /* 0x00000010ada57c10 */ /* 0x000fe4000a7fe4ff */
[----:B------:R-:W-:-:S03]  /*16ba0*/  IADD3 R172, P4, PT, R180, UR15, RZ ;  /* 0x0000000fb4ac7c10 */ /* 0x000fc6000ff9e0ff */
[----:B------:R-:W-:Y:S01]  /*16bb0*/  LDGSTS.E [R133+0x40a00], desc[UR26][R164.64], P3 ;  /* 0x40a00000a4857fae */ /* 0x000fe200099a101a */
[----:B------:R-:W-:Y:S02]  /*16bc0*/  IADD3.X R173, PT, PT, R181, UR16, RZ, P4, !PT ;  /* 0x00000010b5ad7c10 */ /* 0x000fe4000a7fe4ff */
[----:B------:R-:W-:-:S03]  /*16bd0*/  IADD3 R180, P4, PT, R196, UR15, RZ ;  /* 0x0000000fc4b47c10 */ /* 0x000fc6000ff9e0ff */
[----:B------:R-:W-:Y:S01]  /*16be0*/  LDGSTS.E [R133+0x40e00], desc[UR26][R172.64], P3 ;  /* 0x40e00000ac857fae */ /* 0x000fe200099a101a */
        /* <DEDUP_REMOVED lines=13> */
[----:B------:R-:W-:-:S03]  /*16cc0*/  IADD3 R244, P4, PT, R42, UR15, RZ ;  /* 0x0000000f2af47c10 */ /* 0x000fc6000ff9e0ff */
[----:B------:R-:W-:Y:S01]  /*16cd0*/  LDGSTS.E [R133+0x42200], desc[UR26][R234.64], P3 ;  /* 0x42200000ea857fae */ /* 0x000fe200099a101a */
[----:B------:R-:W-:Y:S02]  /*16ce0*/  IADD3.X R245, PT, PT, R43, UR16, RZ, P4, !PT ;  /* 0x000000102bf57c10 */ /* 0x000fe4000a7fe4ff */
[----:B-1----:R-:W-:-:S03]  /*16cf0*/  IADD3 R44, P4, PT, R56, UR15, RZ ;  /* 0x0000000f382c7c10 */ /* 0x002fc6000ff9e0ff */
[----:B------:R-:W-:Y:S01]  /*16d00*/  LDGSTS.E [R133+0x42600], desc[UR26][R244.64], P3 ;  /* 0x42600000f4857fae */ /* 0x000fe200099a101a */
[----:B------:R-:W-:Y:S02]  /*16d10*/  IADD3.X R45, PT, PT, R57, UR16, RZ, P4, !PT ;  /* 0x00000010392d7c10 */ /* 0x000fe4000a7fe4ff */
[----:B------:R-:W-:-:S03]  /*16d20*/  IADD3 R54, P4, PT, R66, UR15, RZ ;  /* 0x0000000f42367c10 */ /* 0x000fc6000ff9e0ff */
[----:B------:R1:W-:Y:S01]  /*16d30*/  STL.64 [R1+0x110], R44 ;  /* 0x0001102c01007387 */ /* 0x0003e20000100a00 */
[----:B------:R-:W-:-:S03]  /*16d40*/  IADD3.X R55, PT, PT, R67, UR16, RZ, P4, !PT ;  /* 0x0000001043377c10 */ /* 0x000fc6000a7fe4ff */
[----:B------:R1:W-:Y:S04]  /*16d50*/  LDGSTS.E [R133+0x42a00], desc[UR26][R44.64], P3 ;  /* 0x42a000002c857fae */ /* 0x0003e800099a101a */
[----:B------:R2:W-:Y:S04]  /*16d60*/  STL.64 [R1+0x140], R54 ;  /* 0x0001403601007387 */ /* 0x0005e80000100a00 */
[----:B------:R2:W-:Y:S01]  /*16d70*/  LDGSTS.E [R133+0x42e00], desc[UR26][R54.64], P3 ;  /* 0x42e0000036857fae */ /* 0x0005e200099a101a */
[----:B-1----:R-:W-:-:S04]  /*16d80*/  IADD3 R44, P4, PT, R76, UR15, RZ ;  /* 0x0000000f4c2c7c10 */ /* 0x002fc8000ff9e0ff */
[----:B------:R-:W-:Y:S02]  /*16d90*/  IADD3.X R45, PT, PT, R77, UR16, RZ, P4, !PT ;  /* 0x000000104d2d7c10 */ /* 0x000fe4000a7fe4ff */
[----:B------:R-:W-:-:S03]  /*16da0*/  IADD3 R42, P4, PT, R86, UR15, RZ ;  /* 0x0000000f562a7c10 */ /* 0x000fc6000ff9e0ff */
[----:B------:R1:W-:Y:S01]  /*16db0*/  LDGSTS.E [R133+0x43200], desc[UR26][R44.64], P3 ;  /* 0x432000002c857fae */ /* 0x0003e200099a101a */
[----:B------:R-:W-:Y:S02]  /*16dc0*/  IADD3.X R43, PT, PT, R87, UR16, RZ, P4, !PT ;  /* 0x00000010572b7c10 */ /* 0x000fe4000a7fe4ff */
[----:B--2---:R-:W-:Y:S01]  /*16dd0*/  IADD3 R54, P4, PT, R238, UR15, RZ ;  /* 0x0000000fee367c10 */ /* 0x004fe2000ff9e0ff */
[----:B------:R1:W-:Y:S03]  /*16de0*/  STL.64 [R1+0x160], R44 ;  /* 0x0001602c01007387 */ /* 0x0003e60000100a00 */
[----:B------:R-:W-:Y:S01]  /*16df0*/  IADD3.X R55, PT, PT, R239, UR16, RZ, P4, !PT ;  /* 0x00000010ef377c10 */ /* 0x000fe2000a7fe4ff */
[----:B------:R2:W-:Y:S04]  /*16e00*/  STL.64 [R1+0x180], R42 ;  /* 0x0001802a01007387 */ /* 0x0005e80000100a00 */
[----:B------:R2:W-:Y:S01]  /*16e10*/  LDGSTS.E [R133+0x43600], desc[UR26][R42.64], P3 ;  /* 0x436000002a857fae */ /* 0x0005e200099a101a */
[----:B-1----:R-:W-:-:S03]  /*16e20*/  IADD3 R44, P4, PT, R232, UR15, RZ ;  /* 0x0000000fe82c7c10 */ /* 0x002fc6000ff9e0ff */
[----:B------:R-:W-:Y:S01]  /*16e30*/  STL.64 [R1+0x1a0], R54 ;  /* 0x0001a03601007387 */ /* 0x000fe20000100a00 */
[----:B------:R-:W-:-:S03]  /*16e40*/  IADD3.X R45, PT, PT, R233, UR16, RZ, P4, !PT ;  /* 0x00000010e92d7c10 */ /* 0x000fc6000a7fe4ff */
[----:B------:R-:W-:Y:S01]  /*16e50*/  LDGSTS.E [R133+0x43a00], desc[UR26][R54.64], P3 ;  /* 0x43a0000036857fae */ /* 0x000fe200099a101a */
[----:B--2---:R-:W-:-:S03]  /*16e60*/  IADD3 R42, P4, PT, R224, UR15, RZ ;  /* 0x0000000fe02a7c10 */ /* 0x004fc6000ff9e0ff */
        /* <DEDUP_REMOVED lines=13> */
[----:B------:R-:W-:Y:S01]  /*16f40*/  LDGSTS.E [R133+0x44a00], desc[UR26][R216.64], P3 ;  /* 0x44a00000d8857fae */ /* 0x000fe200099a101a */
[----:B------:R-:W-:-:S03]  /*16f50*/  IADD3 R54, P4, PT, R192, UR15, RZ ;  /* 0x0000000fc0367c10 */ /* 0x000fc6000ff9e0ff */
[----:B------:R2:W-:Y:S01]  /*16f60*/  STL.64 [R1+0x240], R42 ;  /* 0x0002402a01007387 */ /* 0x0005e20000100a00 */
[----:B------:R-:W-:Y:S02]  /*16f70*/  IADD3.X R55, PT, PT, R193, UR16, RZ, P4, !PT ;  /* 0x00000010c1377c10 */ /* 0x000fe4000a7fe4ff */
[----:B-1----:R-:W-:Y:S01]  /*16f80*/  IADD3 R44, P4, PT, R184, UR15, RZ ;  /* 0x0000000fb82c7c10 */ /* 0x002fe2000ff9e0ff */
[----:B------:R2:W-:Y:S03]  /*16f90*/  LDGSTS.E [R133+0x44e00], desc[UR26][R42.64], P3 ;  /* 0x44e000002a857fae */ /* 0x0005e600099a101a */
[----:B------:R-:W-:Y:S01]  /*16fa0*/  IADD3.X R45, PT, PT, R185, UR16, RZ, P4, !PT ;  /* 0x00000010b92d7c10 */ /* 0x000fe2000a7fe4ff */
[----:B------:R1:W-:Y:S04]  /*16fb0*/  STL.64 [R1+0x260], R54 ;  /* 0x0002603601007387 */ /* 0x0003e80000100a00 */
        /* <DEDUP_REMOVED lines=12> */
[----:B------:R3:W-:Y:S01]  /*17080*/  STL.64 [R1+0x2b8], R54 ;  /* 0x0002b83601007387 */ /* 0x0007e20000100a00 */
[----:B-1----:R-:W-:-:S03]  /*17090*/  IADD3 R42, P4, PT, R152, UR15, RZ ;  /* 0x0000000f982a7c10 */ /* 0x002fc6000ff9e0ff */
[----:B------:R3:W-:Y:S01]  /*170a0*/  LDGSTS.E [R133+0x45e00], desc[UR26][R54.64], P3 ;  /* 0x45e0000036857fae */ /* 0x0007e200099a101a */
[----:B------:R-:W-:-:S03]  /*170b0*/  IADD3.X R43, PT, PT, R153, UR16, RZ, P4, !PT ;  /* 0x00000010992b7c10 */ /* 0x000fc6000a7fe4ff */
[----:B------:R1:W-:Y:S04]  /*170c0*/  STL.64 [R1+0x2d8], R44 ;  /* 0x0002d82c01007387 */ /* 0x0003e80000100a00 */
[----:B------:R-:W4:Y:S01]  /*170d0*/  LDL.LU.64 R140, [R1+0x550] ;  /* 0x00055000018c7983 */ /* 0x000f220000300a00 */
[----:B---3--:R-:W-:-:S03]  /*170e0*/  IADD3 R54, P4, PT, R144, UR15, RZ ;  /* 0x0000000f90367c10 */ /* 0x008fc6000ff9e0ff */
[----:B------:R1:W-:Y:S01]  /*170f0*/  LDGSTS.E [R133+0x46200], desc[UR26][R44.64], P3 ;  /* 0x462000002c857fae */ /* 0x0003e200099a101a */
[----:B------:R-:W-:-:S03]  /*17100*/  IADD3.X R55, PT, PT, R145, UR16, RZ, P4, !PT ;  /* 0x0000001091377c10 */ /* 0x000fc6000a7fe4ff */
[----:B------:R3:W-:Y:S04]  /*17110*/  STL.64 [R1+0x2f0], R42 ;  /* 0x0002f02a01007387 */ /* 0x0007e80000100a00 */
[----:B------:R-:W4:Y:S01]  /*17120*/  LDL.LU.64 R90, [R1+0x548] ;  /* 0x00054800015a7983 */ /* 0x000f220000300a00 */
[----:B-1----:R-:W-:-:S03]  /*17130*/  IADD3 R44, P4, PT, R136, UR15, RZ ;  /* 0x0000000f882c7c10 */ /* 0x002fc6000ff9e0ff */
[----:B------:R-:W4:Y:S01]  /*17140*/  LDL.LU.64 R64, [R1+0x540] ;  /* 0x0005400001407983 */ /* 0x000f220000300a00 */
[----:B------:R-:W-:-:S03]  /*17150*/  IADD3.X R45, PT, PT, R137, UR16, RZ, P4, !PT ;  /* 0x00000010892d7c10 */ /* 0x000fc6000a7fe4ff */
[----:B------:R1:W-:Y:S04]  /*17160*/  STL.64 [R1+0x310], R54 ;  /* 0x0003103601007387 */ /* 0x0003e80000100a00 */
[----:B------:R1:W-:Y:S04]  /*17170*/  STL.64 [R1+0x330], R44 ;  /* 0x0003302c01007387 */ /* 0x0003e80000100a00 */
[----:B------:R-:W4:Y:S04]  /*17180*/  LDL.LU.64 R80, [R1+0x538] ;  /* 0x0005380001507983 */ /* 0x000f280000300a00 */
[----:B------:R3:W-:Y:S04]  /*17190*/  LDGSTS.E [R133+0x46600], desc[UR26][R42.64], P3 ;  /* 0x466000002a857fae */ /* 0x0007e800099a101a */
[----:B------:R-:W-:Y:S04]  /*171a0*/  LDGSTS.E [R133+0x46a00], desc[UR26][R54.64], P3 ;  /* 0x46a0000036857fae */ /* 0x000fe800099a101a */
[----:B------:R-:W-:Y:S01]  /*171b0*/  LDGSTS.E [R133+0x46e00], desc[UR26][R44.64], P3 ;  /* 0x46e000002c857fae */ /* 0x000fe200099a101a */
[----:B---3--:R-:W-:-:S04]  /*171c0*/  IADD3 R42, P4, PT, R126, UR15, RZ ;  /* 0x0000000f7e2a7c10 */ /* 0x008fc8000ff9e0ff */
[----:B------:R-:W-:Y:S02]  /*171d0*/  IADD3.X R43, PT, PT, R127, UR16, RZ, P4, !PT ;  /* 0x000000107f2b7c10 */ /* 0x000fe4000a7fe4ff */
[----:B------:R-:W-:-:S03]  /*171e0*/  IADD3 R66, P4, PT, R112, UR15, RZ ;  /* 0x0000000f70427c10 */ /* 0x000fc6000ff9e0ff */
[----:B------:R3:W-:Y:S01]  /*171f0*/  STL.64 [R1+0x350], R42 ;  /* 0x0003502a01007387 */ /* 0x0007e20000100a00 */
[----:B------:R-:W-:Y:S02]  /*17200*/  IADD3.X R67, PT, PT, R113, UR16, RZ, P4, !PT ;  /* 0x0000001071437c10 */ /* 0x000fe4000a7fe4ff */
[----:B------:R-:W-:Y:S01]  /*17210*/  IADD3 R56, P4, PT, R104, UR15, RZ ;  /* 0x0000000f68387c10 */ /* 0x000fe2000ff9e0ff */
[----:B-1----:R-:W4:Y:S03]  /*17220*/  LDL.LU.64 R54, [R1+0x530] ;  /* 0x0005300001367983 */ /* 0x002f260000300a00 */
[----:B------:R-:W-:Y:S01]  /*17230*/  IADD3.X R57, PT, PT, R105, UR16, RZ, P4, !PT ;  /* 0x0000001069397c10 */ /* 0x000fe2000a7fe4ff */
[----:B------:R3:W-:Y:S04]  /*17240*/  LDGSTS.E [R133+0x47200], desc[UR26][R42.64], P3 ;  /* 0x472000002a857fae */ /* 0x0007e800099a101a */
[----:B------:R-:W4:Y:S04]  /*17250*/  LDL.LU.64 R44, [R1+0x528] ;  /* 0x00052800012c7983 */ /* 0x000f280000300a00 */
[----:B------:R-:W4:Y:S01]  /*17260*/  LDL.LU.64 R100, [R1+0x520] ;  /* 0x0005200001647983 */ /* 0x000f220000300a00 */
[----:B---3--:R-:W-:-:S03]  /*17270*/  IADD3 R42, P4, PT, R96, UR15, RZ ;  /* 0x0000000f602a7c10 */ /* 0x008fc6000ff9e0ff */
[----:B------:R-:W-:Y:S01]  /*17280*/  STL.64 [R1+0x368], R66 ;  /* 0x0003684201007387 */ /* 0x000fe20000100a00 */
[----:B------:R-:W-:-:S03]  /*17290*/  IADD3.X R43, PT, PT, R97, UR16, RZ, P4, !PT ;  /* 0x00000010612b7c10 */ /* 0x000fc6000a7fe4ff */
[----:B------:R-:W-:Y:S04]  /*172a0*/  STL.64 [R1+0x380], R56 ;  /* 0x0003803801007387 */ /* 0x000fe80000100a00 */
[----:B------:R1:W-:Y:S04]  /*172b0*/  STL.64 [R1+0x398], R42 ;  /* 0x0003982a01007387 */ /* 0x0003e80000100a00 */
[----:B------:R-:W3:Y:S04]  /*172c0*/  LDL.LU.64 R108, [R1+0x518] ;  /* 0x00051800016c7983 */ /* 0x000ee80000300a00 */
[----:B------:R-:W3:Y:S04]  /*172d0*/  LDL.LU.64 R228, [R1+0x500] ;  /* 0x0005000001e47983 */ /* 0x000ee80000300a00 */
[----:B------:R-:W3:Y:S04]  /*172e0*/  LDL.LU.64 R116, [R1+0x4f0] ;  /* 0x0004f00001747983 */ /* 0x000ee80000300a00 */
[----:B------:R-:W-:Y:S04]  /*172f0*/  LDGSTS.E [R133+0x47600], desc[UR26][R66.64], P3 ;  /* 0x4760000042857fae */ /* 0x000fe800099a101a */
[----:B------:R-:W-:Y:S04]  /*17300*/  LDGSTS.E [R133+0x47a00], desc[UR26][R56.64], P3 ;  /* 0x47a0000038857fae */ /* 0x000fe800099a101a */
[----:B------:R1:W-:Y:S01]  /*17310*/  LDGSTS.E [R133+0x47e00], desc[UR26][R42.64], P3 ;  /* 0x47e000002a857fae */ /* 0x0003e200099a101a */
[----:B--2---:R-:W-:-:S04]  /*17320*/  IADD3 R126, P4, PT, R130, UR15, RZ ;  /* 0x0000000f827e7c10 */ /* 0x004fc8000ff9e0ff */
[----:B------:R-:W-:Y:S02]  /*17330*/  IADD3.X R127, PT, PT, R131, UR16, RZ, P4, !PT ;  /* 0x00000010837f7c10 */ /* 0x000fe4000a7fe4ff */
[----:B------:R-:W2:Y:S04]  /*17340*/  LDL.LU.64 R130, [R1+0x4e0] ;  /* 0x0004e00001827983 */ /* 0x000ea80000300a00 */
[----:B------:R-:W-:Y:S01]  /*17350*/  LDGSTS.E [R250+0x40300], desc[UR26][R126.64], P3 ;  /* 0x403000007efa7fae */ /* 0x000fe200099a101a */
[----:B----4-:R-:W-:-:S04]  /*17360*/  IADD3 R154, P4, PT, R140, UR15, RZ ;  /* 0x0000000f8c9a7c10 */ /* 0x010fc8000ff9e0ff */
[----:B------:R-:W-:Y:S02]  /*17370*/  IADD3.X R155, PT, PT, R141, UR16, RZ, P4, !PT ;  /* 0x000000108d9b7c10 */ /* 0x000fe4000a7fe4ff */
[----:B------:R-:W4:Y:S04]  /*17380*/  LDL.LU.64 R140, [R1+0x4d0] ;  /* 0x0004d000018c7983 */ /* 0x000f280000300a00 */
[----:B------:R-:W-:Y:S01]  /*17390*/  LDGSTS.E [R250+0x40700], desc[UR26][R154.64], P3 ;  /* 0x407000009afa7fae */ /* 0x000fe200099a101a */
[----:B------:R-:W-:-:S04]  /*173a0*/  IADD3 R162, P4, PT, R90, UR15, RZ ;  /* 0x0000000f5aa27c10 */ /* 0x000fc8000ff9e0ff */
[----:B------:R-:W-:Y:S02]  /*173b0*/  IADD3.X R163, PT, PT, R91, UR16, RZ, P4, !PT ;  /* 0x000000105ba37c10 */ /* 0x000fe4000a7fe4ff */
[----:B------:R-:W-:Y:S01]  /*173c0*/  IADD3 R170, P4, PT, R64, UR15, RZ ;  /* 0x0000000f40aa7c10 */ /* 0x000fe2000ff9e0ff */
[----:B------:R-:W1:Y:S03]  /*173d0*/  LDL.LU.64 R90, [R1+0x4a8] ;  /* 0x0004a800015a7983 */ /* 0x000e660000300a00 */
[----:B------:R-:W-:Y:S01]  /*173e0*/  IADD3.X R171, PT, PT, R65, UR16, RZ, P4, !PT ;  /* 0x0000001041ab7c10 */ /* 0x000fe2000a7fe4ff */
[----:B------:R-:W-:Y:S04]  /*173f0*/  LDGSTS.E [R250+0x40b00], desc[UR26][R162.64], P3 ;  /* 0x40b00000a2fa7fae */ /* 0x000fe800099a101a */
[----:B------:R-:W-:Y:S01]  /*17400*/  LDGSTS.E [R250+0x40f00], desc[UR26][R170.64], P3 ;  /* 0x40f00000aafa7fae */ /* 0x000fe200099a101a */
[----:B------:R-:W-:-:S04]  /*17410*/  IADD3 R178, P4, PT, R80, UR15, RZ ;  /* 0x0000000f50b27c10 */ /* 0x000fc8000ff9e0ff */
[----:B------:R-:W-:Y:S02]  /*17420*/  IADD3.X R179, PT, PT, R81, UR16, RZ, P4, !PT ;  /* 0x0000001051b37c10 */ /* 0x000fe4000a7fe4ff */
[----:B------:R-:W4:Y:S04]  /*17430*/  LDL.LU.64 R80, [R1+0x490] ;  /* 0x0004900001507983 */ /* 0x000f280000300a00 */
        /* <DEDUP_REMOVED lines=19> */
[----:B------:R-:W-:Y:S01]  /*17570*/  VIADD R252, R252, 0x7f ;  /* 0x0000007ffcfc7836 */ /* 0x000fe20000000000 */
[----:B--2---:R-:W-:-:S04]  /*17580*/  IADD3 R238, P4, PT, R130, UR15, RZ ;  /* 0x0000000f82ee7c10 */ /* 0x004fc8000ff9e0ff */
[----:B------:R-:W-:-:S05]  /*17590*/  IADD3.X R239, PT, PT, R131, UR16, RZ, P4, !PT ;  /* 0x0000001083ef7c10 */ /* 0x000fca000a7fe4ff */
[----:B------:R-:W-:Y:S01]  /*175a0*/  LDGSTS.E [R250+0x42f00], desc[UR26][R238.64], P3 ;  /* 0x42f00000eefa7fae */ /* 0x000fe200099a101a */
[----:B----4-:R-:W-:-:S04]  /*175b0*/  IADD3 R44, P4, PT, R140, UR15, RZ ;  /* 0x0000000f8c2c7c10 */ /* 0x010fc8000ff9e0ff */
[----:B------:R-:W-:Y:S02]  /*175c0*/  IADD3.X R45, PT, PT, R141, UR16, RZ, P4, !PT ;  /* 0x000000108d2d7c10 */ /* 0x000fe4000a7fe4ff */
[----:B-1----:R-:W-:-:S03]  /*175d0*/  IADD3 R42, P4, PT, R90, UR15, RZ ;  /* 0x0000000f5a2a7c10 */ /* 0x002fc6000ff9e0ff */
[----:B------:R-:W-:Y:S01]  /*175e0*/  LDGSTS.E [R250+0x43300], desc[UR26][R44.64], P3 ;  /* 0x433000002cfa7fae */ /* 0x000fe200099a101a */
[----:B------:R-:W-:-:S03]  /*175f0*/  IADD3.X R43, PT, PT, R91, UR16, RZ, P4, !PT ;  /* 0x000000105b2b7c10 */ /* 0x000fc6000a7fe4ff */
[----:B------:R-:W-:Y:S04]  /*17600*/  STL.64 [R1+0x80], R44 ;  /* 0x0000802c01007387 */ /* 0x000fe80000100a00 */
[----:B------:R1:W-:Y:S04]  /*17610*/  STL.64 [R1+0x138], R42 ;  /* 0x0001382a01007387 */ /* 0x0003e80000100a00 */
[----:B------:R1:W-:Y:S01]  /*17620*/  LDGSTS.E [R250+0x43700], desc[UR26][R42.64], P3 ;  /* 0x437000002afa7fae */ /* 0x0003e200099a101a */
[----:B------:R-:W-:-:S04]  /*17630*/  IADD3 R224, P4, PT, R80, UR15, RZ ;  /* 0x0000000f50e07c10 */ /* 0x000fc8000ff9e0ff */
[----:B------:R-:W-:Y:S02]  /*17640*/  IADD3.X R225, PT, PT, R81, UR16, RZ, P4, !PT ;  /* 0x0000001051e17c10 */ /* 0x000fe4000a7fe4ff */
[----:B-1----:R-:W-:-:S03]  /*17650*/  IADD3 R42, P4, PT, R230, UR15, RZ ;  /* 0x0000000fe62a7c10 */ /* 0x002fc6000ff9e0ff */
[----:B------:R-:W-:Y:S01]  /*17660*/  LDGSTS.E [R250+0x43b00], desc[UR26][R224.64], P3 ;  /* 0x43b00000e0fa7fae */ /* 0x000fe200099a101a */
[----:B------:R-:W-:Y:S02]  /*17670*/  IADD3.X R43, PT, PT, R231, UR16, RZ, P4, !PT ;  /* 0x00000010e72b7c10 */ /* 0x000fe4000a7fe4ff */
[----:B------:R-:W-:-:S03]  /*17680*/  IADD3 R200, P4, PT, R222, UR15, RZ ;  /* 0x0000000fdec87c10 */ /* 0x000fc6000ff9e0ff */
[----:B------:R1:W-:Y:S01]  /*17690*/  LDGSTS.E [R250+0x43f00], desc[UR26][R42.64], P3 ;  /* 0x43f000002afa7fae */ /* 0x0003e200099a101a */
[----:B------:R-:W-:Y:S02]  /*176a0*/  IADD3.X R201, PT, PT, R223, UR16, RZ, P4, !PT ;  /* 0x00000010dfc97c10 */ /* 0x000fe4000a7fe4ff */
[----:B------:R-:W-:Y:S01]  /*176b0*/  IADD3 R54, P4, PT, R214, UR15, RZ ;  /* 0x0000000fd6367c10 */ /* 0x000fe2000ff9e0ff */
        /* <DEDUP_REMOVED lines=28> */
[----:B------:R-:W-:Y:S01]  /*17880*/  STL.64 [R1+0x278], R54 ;  /* 0x0002783601007387 */ /* 0x000fe20000100a00 */
[----:B------:R-:W-:-:S03]  /*17890*/  IADD3.X R45, PT, PT, R159, UR16, RZ, P4, !PT ;  /* 0x000000109f2d7c10 */ /* 0x000fc6000a7fe4ff */
[----:B------:R-:W-:Y:S01]  /*178a0*/  LDGSTS.E [R250+0x45f00], desc[UR26][R54.64], P3 ;  /* 0x45f0000036fa7fae */ /* 0x000fe200099a101a */
[----:B-1----:R-:W-:-:S03]  /*178b0*/  IADD3 R42, P4, PT, R150, UR15, RZ ;  /* 0x0000000f962a7c10 */ /* 0x002fc6000ff9e0ff */
[----:B------:R1:W-:Y:S01]  /*178c0*/  STL.64 [R1+0x288], R44 ;  /* 0x0002882c01007387 */ /* 0x0003e20000100a00 */
[----:B------:R-:W-:-:S03]  /*178d0*/  IADD3.X R43, PT, PT, R151, UR16, RZ, P4, !PT ;  /* 0x00000010972b7c10 */ /* 0x000fc6000a7fe4ff */
[----:B------:R1:W-:Y:S04]  /*178e0*/  LDGSTS.E [R250+0x46300], desc[UR26][R44.64], P3 ;  /* 0x463000002cfa7fae */ /* 0x0003e800099a101a */
[----:B------:R2:W-:Y:S04]  /*178f0*/  STL.64 [R1+0x2a8], R42 ;  /* 0x0002a82a01007387 */ /* 0x0005e80000100a00 */
[----:B------:R2:W-:Y:S01]  /*17900*/  LDGSTS.E [R250+0x46700], desc[UR26][R42.64], P3 ;  /* 0x467000002afa7fae */ /* 0x0005e200099a101a */
[----:B-1----:R-:W-:-:S04]  /*17910*/  IADD3 R44, P4, PT, R142, UR15, RZ ;  /* 0x0000000f8e2c7c10 */ /* 0x002fc8000ff9e0ff */
[----:B------:R-:W-:Y:S02]  /*17920*/  IADD3.X R45, PT, PT, R143, UR16, RZ, P4, !PT ;  /* 0x000000108f2d7c10 */ /* 0x000fe4000a7fe4ff */
[----:B--2---:R-:W-:-:S03]  /*17930*/  IADD3 R42, P4, PT, R134, UR15, RZ ;  /* 0x0000000f862a7c10 */ /* 0x004fc6000ff9e0ff */
[----:B------:R1:W-:Y:S01]  /*17940*/  LDGSTS.E [R250+0x46b00], desc[UR26][R44.64], P3 ;  /* 0x46b000002cfa7fae */ /* 0x0003e200099a101a */
[----:B------:R-:W-:Y:S02]  /*17950*/  IADD3.X R43, PT, PT, R135, UR16, RZ, P4, !PT ;  /* 0x00000010872b7c10 */ /* 0x000fe4000a7fe4ff */
[----:B------:R-:W-:Y:S01]  /*17960*/  IADD3 R122, P4, PT, R122, UR15, RZ ;  /* 0x0000000f7a7a7c10 */ /* 0x000fe2000ff9e0ff */
[----:B------:R1:W-:Y:S03]  /*17970*/  STL.64 [R1+0x2c0], R44 ;  /* 0x0002c02c01007387 */ /* 0x0003e60000100a00 */
[----:B------:R-:W-:Y:S01]  /*17980*/  IADD3.X R123, PT, PT, R123, UR16, RZ, P4, !PT ;  /* 0x000000107b7b7c10 */ /* 0x000fe2000a7fe4ff */
[----:B------:R2:W-:Y:S01]  /*17990*/  LDGSTS.E [R250+0x46f00], desc[UR26][R42.64], P3 ;  /* 0x46f000002afa7fae */ /* 0x0005e200099a101a */
[----:B------:R-:W-:-:S03]  /*179a0*/  IADD3 R54, P4, PT, R110, UR15, RZ ;  /* 0x0000000f6e367c10 */ /* 0x000fc6000ff9e0ff */
[----:B------:R2:W-:Y:S01]  /*179b0*/  STL.64 [R1+0x2d0], R42 ;  /* 0x0002d02a01007387 */ /* 0x0005e20000100a00 */
[----:B------:R-:W-:Y:S02]  /*179c0*/  IADD3.X R55, PT, PT, R111, UR16, RZ, P4, !PT ;  /* 0x000000106f377c10 */ /* 0x000fe4000a7fe4ff */
[----:B-1----:R-:W-:Y:S01]  /*179d0*/  IADD3 R44, P4, PT, R102, UR15, RZ ;  /* 0x0000000f662c7c10 */ /* 0x002fe2000ff9e0ff */
[----:B------:R1:W-:Y:S03]  /*179e0*/  LDGSTS.E [R250+0x47300], desc[UR26][R122.64], P3 ;  /* 0x473000007afa7fae */ /* 0x0003e600099a101a */
[----:B------:R-:W-:Y:S01]  /*179f0*/  IADD3.X R45, PT, PT, R103, UR16, RZ, P4, !PT ;  /* 0x00000010672d7c10 */ /* 0x000fe2000a7fe4ff */
[----:B------:R1:W-:Y:S01]  /*17a00*/  STL.64 [R1+0x300], R54 ;  /* 0x0003003601007387 */ /* 0x0003e20000100a00 */
[----:B--2---:R-:W-:-:S03]  /*17a10*/  IADD3 R42, P4, PT, R240, UR15, RZ ;  /* 0x0000000ff02a7c10 */ /* 0x004fc6000ff9e0ff */
[----:B------:R1:W-:Y:S01]  /*17a20*/  LDGSTS.E [R250+0x47700], desc[UR26][R54.64], P3 ;  /* 0x4770000036fa7fae */ /* 0x0003e200099a101a */
[----:B------:R-:W-:-:S03]  /*17a30*/  IADD3.X R43, PT, PT, R241, UR16, RZ, P4, !PT ;  /* 0x00000010f12b7c10 */ /* 0x000fc6000a7fe4ff */
[----:B------:R1:W-:Y:S04]  /*17a40*/  STL.64 [R1+0x318], R44 ;  /* 0x0003182c01007387 */ /* 0x0003e80000100a00 */
[----:B------:R1:W-:Y:S04]  /*17a50*/  STL.64 [R1+0x338], R42 ;  /* 0x0003382a01007387 */ /* 0x0003e80000100a00 */
[----:B------:R1:W-:Y:S04]  /*17a60*/  LDGSTS.E [R250+0x47b00], desc[UR26][R44.64], P3 ;  /* 0x47b000002cfa7fae */ /* 0x0003e800099a101a */
[----:B------:R1:W-:Y:S01]  /*17a70*/  LDGSTS.E [R250+0x47f00], desc[UR26][R42.64], P3 ;  /* 0x47f000002afa7fae */ /* 0x0003e200099a101a */
[----:B------:R-:W-:-:S03]  /*17a80*/  ISETP.GE.AND P3, PT, R252, 0x100, PT ;  /* 0x00000100fc00780c */ /* 0x000fc60003f66270 */
[----:B------:R-:W0:Y:S10]  /*17a90*/  LDGDEPBAR ;  /* 0x00000000000079af */ /* 0x000e340000000000 */
[----:B-1----:R-:W-:Y:S05]  /*17aa0*/  @!P3 BRA `(.L_x_69) ;  /* 0x000000a80094b947 */ /* 0x002fea0003800000 */
[----:B------:R-:W-:Y:S01]  /*17ab0*/  STL.64 [R1+0x8c0], R122 ;  /* 0x0008c07a01007387 */ /* 0x000fe20000100a00 */
[----:B------:R-:W-:Y:S01]  /*17ac0*/  IMAD.MOV.U32 R42, RZ, RZ, R46 ;  /* 0x000000ffff2a7224 */ /* 0x000fe200078e002e */
[----:B------:R-:W-:Y:S01]  /*17ad0*/  SHF.R.S32.HI R0, RZ, 0x1f, R252 ;  /* 0x0000001fff007819 */ /* 0x000fe200000114fc */
[----:B------:R-:W-:Y:S01]  /*17ae0*/  IMAD.MOV.U32 R43, RZ, RZ, R47 ;  /* 0x000000ffff2b7224 */ /* 0x000fe200078e002f */
[----:B------:R-:W-:Y:S01]  /*17af0*/  STL [R1+0x878], R119 ;  /* 0x0008787701007387 */ /* 0x000fe20000100800 */
[----:B------:R-:W-:Y:S01]  /*17b00*/  IMAD.MOV.U32 R118, RZ, RZ, R124 ;  /* 0x000000ffff767224 */ /* 0x000fe200078e007c */
[----:B------:R-:W-:Y:S01]  /*17b10*/  LEA.HI R0, R0, R252, RZ, 0x7 ;  /* 0x000000fc00007211 */ /* 0x000fe200078f38ff */
[----:B------:R-:W-:Y:S01]  /*17b20*/  IMAD.MOV.U32 R138, RZ, RZ, R70 ;  /* 0x000000ffff8a7224 */ /* 0x000fe200078e0046 */
[----:B-----5:R-:W-:Y:S01]  /*17b30*/  STL.64 [R1+0x870], R120 ;  /* 0x0008707801007387 */ /* 0x020fe20000100a00 */
[----:B------:R-:W-:Y:S02]  /*17b40*/  IMAD.MOV.U32 R139, RZ, RZ, R71 ;  /* 0x000000ffff8b7224 */ /* 0x000fe400078e0047 */
[----:B------:R-:W-:Y:S01]  /*17b50*/  IMAD.MOV.U32 R140, RZ, RZ, R50 ;  /* 0x000000ffff8c7224 */ /* 0x000fe200078e0032 */
[----:B------:R-:W2:Y:S01]  /*17b60*/  LDL.LU.64 R232, [R1+0x8] ;  /* 0x0000080001e87983 */ /* 0x000ea20000300a00 */
[----:B------:R-:W-:-:S02]  /*17b70*/  IMAD.MOV.U32 R193, RZ, RZ, R61 ;  /* 0x000000ffffc17224 */ /* 0x000fc400078e003d */
[----:B------:R-:W-:Y:S01]  /*17b80*/  IMAD.MOV.U32 R141, RZ, RZ, R51 ;  /* 0x000000ffff8d7224 */ /* 0x000fe200078e0033 */
[----:B------:R-:W3:Y:S01]  /*17b90*/  LDL.LU.64 R46, [R1+0x10] ;  /* 0x00001000012e7983 */ /* 0x000ee20000300a00 */
[----:B------:R-:W-:-:S03]  /*17ba0*/  IMAD.MOV.U32 R192, RZ, RZ, R60 ;  /* 0x000000ffffc07224 */ /* 0x000fc600078e003c */
[----:B------:R-:W4:Y:S04]  /*17bb0*/  LDL.LU.64 R44, [R1+0x18] ;  /* 0x00001800012c7983 */ /* 0x000f280000300a00 */
[----:B------:R-:W4:Y:S01]  /*17bc0*/  LDL.LU.64 R128, [R1+0x20] ;  /* 0x0000200001807983 */ /* 0x000f220000300a00 */
[----:B------:R-:W-:-:S03]  /*17bd0*/  IMAD.MOV.U32 R117, RZ, RZ, R125 ;  /* 0x000000ffff757224 */ /* 0x000fc600078e007d */
[----:B------:R-:W4:Y:S01]  /*17be0*/  LDL.LU.64 R136, [R1+0x28] ;  /* 0x0000280001887983 */ /* 0x000f220000300a00 */
[----:B------:R-:W-:-:S03]  /*17bf0*/  IMAD.MOV.U32 R116, RZ, RZ, R92 ;  /* 0x000000ffff747224 */ /* 0x000fc600078e005c */
[----:B------:R-:W4:Y:S01]  /*17c00*/  LDL.LU.64 R130, [R1+0x30] ;  /* 0x0000300001827983 */ /* 0x000f220000300a00 */
[----:B------:R-:W-:-:S03]  /*17c10*/  IMAD.MOV.U32 R115, RZ, RZ, R93 ;  /* 0x000000ffff737224 */ /* 0x000fc600078e005d */
[----:B------:R-:W4:Y:S01]  /*17c20*/  LDL.LU.64 R168, [R1+0x38] ;  /* 0x0000380001a87983 */ /* 0x000f220000300a00 */
[----:B------:R-:W-:-:S03]  /*17c30*/  IMAD.MOV.U32 R114, RZ, RZ, R88 ;  /* 0x000000ffff727224 */ /* 0x000fc600078e0058 */
[----:B------:R-:W4:Y:S01]  /*17c40*/  LDL.LU.64 R184, [R1+0x40] ;  /* 0x0000400001b87983 */ /* 0x000f220000300a00 */
[----:B------:R-:W-:Y:S02]  /*17c50*/  IMAD.MOV.U32 R113, RZ, RZ, R89 ;  /* 0x000000ffff717224 */ /* 0x000fe400078e0059 */
[----:B------:R-:W-:Y:S01]  /*17c60*/  IMAD.MOV.U32 R112, RZ, RZ, R82 ;  /* 0x000000ffff707224 */ /* 0x000fe200078e0052 */
[----:B------:R-:W4:Y:S01]  /*17c70*/  LDL.LU.64 R144, [R1+0x48] ;  /* 0x0000480001907983 */ /* 0x000f220000300a00 */
[----:B------:R-:W-:Y:S02]  /*17c80*/  IMAD.MOV.U32 R111, RZ, RZ, R83 ;  /* 0x000000ffff6f7224 */ /* 0x000fe400078e0053 */
[----:B------:R-:W-:Y:S01]  /*17c90*/  IMAD.MOV.U32 R110, RZ, RZ, R78 ;  /* 0x000000ffff6e7224 */ /* 0x000fe200078e004e */
[----:B------:R-:W4:Y:S01]  /*17ca0*/  LDL.LU.64 R208, [R1+0x50] ;  /* 0x0000500001d07983 */ /* 0x000f220000300a00 */
[----:B------:R-:W-:Y:S02]  /*17cb0*/  IMAD.MOV.U32 R109, RZ, RZ, R79 ;  /* 0x000000ffff6d7224 */ /* 0x000fe400078e004f */
[----:B------:R-:W-:Y:S01]  /*17cc0*/  IMAD.MOV.U32 R108, RZ, RZ, R72 ;  /* 0x000000ffff6c7224 */ /* 0x000fe200078e0048 */
[----:B------:R-:W4:Y:S01]  /*17cd0*/  LDL.LU.64 R152, [R1+0x58] ;  /* 0x0000580001987983 */ /* 0x000f220000300a00 */
[----:B------:R-:W-:-:S02]  /*17ce0*/  IMAD.MOV.U32 R107, RZ, RZ, R73 ;  /* 0x000000ffff6b7224 */ /* 0x000fc400078e0049 */
[----:B------:R-:W-:Y:S01]  /*17cf0*/  IMAD.MOV.U32 R106, RZ, RZ, R68 ;  /* 0x000000ffff6a7224 */ /* 0x000fe200078e0044 */
[----:B------:R-:W-:Y:S01]  /*17d00*/  STL [R1+0x87c], R118 ;  /* 0x00087c7601007387 */ /* 0x000fe20000100800 */
[----:B------:R-:W-:Y:S02]  /*17d10*/  IMAD.MOV.U32 R105, RZ, RZ, R69 ;  /* 0x000000ffff697224 */ /* 0x000fe400078e0045 */
[----:B------:R-:W-:Y:S01]  /*17d20*/  IMAD.MOV.U32 R104, RZ, RZ, R62 ;  /* 0x000000ffff687224 */ /* 0x000fe200078e003e */
[----:B------:R-:W-:Y:S01]  /*17d30*/  STL.64 [R1+0x880], R116 ;  /* 0x0008807401007387 */ /* 0x000fe20000100a00 */
[----:B------:R-:W-:Y:S02]  /*17d40*/  IMAD.MOV.U32 R103, RZ, RZ, R63 ;  /* 0x000000ffff677224 */ /* 0x000fe400078e003f */
[----:B------:R-:W-:Y:S01]  /*17d50*/  IMAD.MOV.U32 R102, RZ, RZ, R58 ;  /* 0x000000ffff667224 */ /* 0x000fe200078e003a */
[----:B------:R-:W-:Y:S01]  /*17d60*/  STL.64 [R1+0x888], R114 ;  /* 0x0008887201007387 */ /* 0x000fe20000100a00 */
[----:B------:R-:W-:-:S02]  /*17d70*/  IMAD.MOV.U32 R101, RZ, RZ, R59 ;  /* 0x000000ffff657224 */ /* 0x000fc400078e003b */
[----:B------:R-:W-:Y:S01]  /*17d80*/  IMAD.MOV.U32 R100, RZ, RZ, R52 ;  /* 0x000000ffff647224 */ /* 0x000fe200078e0034 */
[----:B------:R-:W-:Y:S01]  /*17d90*/  STL.64 [R1+0x890], R112 ;  /* 0x0008907001007387 */ /* 0x000fe20000100a00 */
        /* <DEDUP_REMOVED lines=17> */
[----:B------:R-:W-:Y:S04]  /*17eb0*/  STL.64 [R1+0x8c8], R100 ;  /* 0x0008c86401007387 */ /* 0x000fe80000100a00 */
[----:B------:R-:W-:Y:S04]  /*17ec0*/  STL.64 [R1+0x8d0], R98 ;  /* 0x0008d06201007387 */ /* 0x000fe80000100a00 */
[----:B------:R1:W-:Y:S04]  /*17ed0*/  STL.64 [R1+0x8d8], R96 ;  /* 0x0008d86001007387 */ /* 0x0003e80000100a00 */
[----:B------:R-:W-:Y:S04]  /*17ee0*/  STL.64 [R1+0x8e0], R94 ;  /* 0x0008e05e01007387 */ /* 0x000fe80000100a00 */
[----:B------:R1:W-:Y:S04]  /*17ef0*/  STL.64 [R1+0x8e8], R92 ;  /* 0x0008e85c01007387 */ /* 0x0003e80000100a00 */
[----:B------:R1:W-:Y:S04]  /*17f00*/  STL.64 [R1+0x8f0], R90 ;  /* 0x0008f05a01007387 */ /* 0x0003e80000100a00 */
[----:B------:R1:W-:Y:S04]  /*17f10*/  STL.64 [R1+0x8f8], R88 ;  /* 0x0008f85801007387 */ /* 0x0003e80000100a00 */
[----:B------:R-:W4:Y:S04]  /*17f20*/  LDL.LU.64 R176, [R1+0x60] ;  /* 0x0000600001b07983 */ /* 0x000f280000300a00 */
[----:B------:R-:W4:Y:S01]  /*17f30*/  LDL.LU.64 R160, [R1+0x68] ;  /* 0x0000680001a07983 */ /* 0x000f220000300a00 */
[----:B------:R-:W-:-:S02]  /*17f40*/  IMAD.MOV.U32 R85, RZ, RZ, R31 ;  /* 0x000000ffff557224 */ /* 0x000fc400078e001f */
[----:B------:R-:W-:Y:S02]  /*17f50*/  IMAD.MOV.U32 R84, RZ, RZ, R28 ;  /* 0x000000ffff547224 */ /* 0x000fe400078e001c */
[----:B------:R-:W-:Y:S02]  /*17f60*/  IMAD.MOV.U32 R81, RZ, RZ, R27 ;  /* 0x000000ffff517224 */ /* 0x000fe400078e001b */
[----:B--2---:R-:W-:Y:S02]  /*17f70*/  IMAD.MOV.U32 R49, RZ, RZ, R233 ;  /* 0x000000ffff317224 */ /* 0x004fe400078e00e9 */
[----:B------:R-:W-:Y:S02]  /*17f80*/  IMAD.MOV.U32 R233, RZ, RZ, R43 ;  /* 0x000000ffffe97224 */ /* 0x000fe400078e002b */
[----:B---3--:R-:W-:Y:S02]  /*17f90*/  IMAD.MOV.U32 R48, RZ, RZ, R46 ;  /* 0x000000ffff307224 */ /* 0x008fe400078e002e */
[----:B----4-:R-:W-:-:S02]  /*17fa0*/  IMAD.MOV.U32 R46, RZ, RZ, R44 ;  /* 0x000000ffff2e7224 */ /* 0x010fc400078e002c */
[----:B------:R-:W-:Y:S02]  /*17fb0*/  IMAD.MOV.U32 R44, RZ, RZ, R128 ;  /* 0x000000ffff2c7224 */ /* 0x000fe400078e0080 */
[----:B------:R-:W-:Y:S02]  /*17fc0*/  IMAD.MOV.U32 R43, RZ, RZ, R129 ;  /* 0x000000ffff2b7224 */ /* 0x000fe400078e0081 */
[----:B------:R-:W2:Y:S01]  /*17fd0*/  LDL.LU.64 R128, [R1+0x70] ;  /* 0x0000700001807983 */ /* 0x000ea20000300a00 */
[----:B------:R-:W-:Y:S02]  /*17fe0*/  IMAD.MOV.U32 R40, RZ, RZ, R130 ;  /* 0x000000ffff287224 */ /* 0x000fe400078e0082 */
[----:B------:R-:W-:Y:S02]  /*17ff0*/  IMAD.MOV.U32 R39, RZ, RZ, R131 ;  /* 0x000000ffff277224 */ /* 0x000fe400078e0083 */
[----:B------:R-:W3:Y:S01]  /*18000*/  LDL.LU.64 R130, [R1+0x78] ;  /* 0x0000780001827983 */ /* 0x000ee20000300a00 */
[----:B------:R-:W-:-:S02]  /*18010*/  IMAD.MOV.U32 R38, RZ, RZ, R168 ;  /* 0x000000ffff267224 */ /* 0x000fc400078e00a8 */
[----:B------:R-:W-:Y:S02]  /*18020*/  IMAD.MOV.U32 R37, RZ, RZ, R169 ;  /* 0x000000ffff257224 */ /* 0x000fe400078e00a9 */
[----:B------:R-:W-:Y:S01]  /*18030*/  IMAD.MOV.U32 R36, RZ, RZ, R184 ;  /* 0x000000ffff247224 */ /* 0x000fe200078e00b8 */
[----:B------:R-:W4:Y:S01]  /*18040*/  LDL.LU.64 R168, [R1+0x88] ;  /* 0x0000880001a87983 */ /* 0x000f220000300a00 */
[----:B------:R-:W-:Y:S02]  /*18050*/  IMAD.MOV.U32 R35, RZ, RZ, R185 ;  /* 0x000000ffff237224 */ /* 0x000fe400078e00b9 */
[----:B------:R-:W-:Y:S02]  /*18060*/  IMAD.MOV.U32 R184, RZ, RZ, R138 ;  /* 0x000000ffffb87224 */ /* 0x000fe400078e008a */
[----:B------:R-:W-:Y:S02]  /*18070*/  IMAD.MOV.U32 R185, RZ, RZ, R139 ;  /* 0x000000ffffb97224 */ /* 0x000fe400078e008b */
[----:B------:R-:W4:Y:S01]  /*18080*/  LDL.LU.64 R138, [R1+0x90] ;  /* 0x00009000018a7983 */ /* 0x000f220000300a00 */
[----:B------:R-:W-:-:S02]  /*18090*/  IMAD.MOV.U32 R32, RZ, RZ, R208 ;  /* 0x000000ffff207224 */ /* 0x000fc400078e00d0 */
[----:B------:R-:W-:Y:S02]  /*180a0*/  IMAD.MOV.U32 R31, RZ, RZ, R209 ;  /* 0x000000ffff1f7224 */ /* 0x000fe400078e00d1 */
[----:B------:R-:W4:Y:S04]  /*180b0*/  LDL.LU.64 R208, [R1+0x98] ;  /* 0x0000980001d07983 */ /* 0x000f280000300a00 */
[----:B------:R-:W4:Y:S04]  /*180c0*/  LDL.LU.64 R214, [R1+0xa8] ;  /* 0x0000a80001d67983 */ /* 0x000f280000300a00 */
[----:B------:R-:W4:Y:S04]  /*180d0*/  LDL.LU.64 R222, [R1+0xb0] ;  /* 0x0000b00001de7983 */ /* 0x000f280000300a00 */
[----:B------:R-:W4:Y:S01]  /*180e0*/  LDL.LU.64 R230, [R1+0xb8] ;  /* 0x0000b80001e67983 */ /* 0x000f220000300a00 */
[----:B------:R-:W-:-:S02]  /*180f0*/  IMAD.MOV.U32 R28, RZ, RZ, R176 ;  /* 0x000000ffff1c7224 */ /* 0x000fc400078e00b0 */
[----:B------:R-:W-:Y:S02]  /*18100*/  IMAD.MOV.U32 R27, RZ, RZ, R177 ;  /* 0x000000ffff1b7224 */ /* 0x000fe400078e00b1 */
[----:B------:R-:W4:Y:S01]  /*18110*/  LDL.LU.64 R176, [R1+0xc0] ;  /* 0x0000c00001b07983 */ /* 0x000f220000300a00 */
[----:B------:R-:W-:Y:S02]  /*18120*/  IMAD.MOV.U32 R50, RZ, RZ, R232 ;  /* 0x000000ffff327224 */ /* 0x000fe400078e00e8 */
[----:B------:R-:W-:Y:S02]  /*18130*/  IMAD.MOV.U32 R232, RZ, RZ, R42 ;  /* 0x000000ffffe87224 */ /* 0x000fe400078e002a */
[----:B------:R-:W-:Y:S02]  /*18140*/  IMAD.MOV.U32 R82, RZ, RZ, R26 ;  /* 0x000000ffff527224 */ /* 0x000fe400078e001a */
[----:B------:R-:W-:Y:S02]  /*18150*/  IMAD.MOV.U32 R79, RZ, RZ, R25 ;  /* 0x000000ffff4f7224 */ /* 0x000fe400078e0019 */
[----:B------:R-:W-:-:S02]  /*18160*/  IMAD.MOV.U32 R42, RZ, RZ, R136 ;  /* 0x000000ffff2a7224 */ /* 0x000fc400078e0088 */
[----:B------:R-:W-:Y:S02]  /*18170*/  IMAD.MOV.U32 R41, RZ, RZ, R137 ;  /* 0x000000ffff297224 */ /* 0x000fe400078e0089 */
[----:B------:R-:W-:Y:S01]  /*18180*/  IMAD.MOV.U32 R80, RZ, RZ, R24 ;  /* 0x000000ffff507224 */ /* 0x000fe200078e0018 */
[----:B------:R-:W4:Y:S01]  /*18190*/  LDL.LU.64 R136, [R1+0xc8] ;  /* 0x0000c80001887983 */ /* 0x000f220000300a00 */
[----:B------:R-:W-:Y:S02]  /*181a0*/  IMAD.MOV.U32 R77, RZ, RZ, R23 ;  /* 0x000000ffff4d7224 */ /* 0x000fe400078e0017 */
[----:B------:R-:W-:Y:S02]  /*181b0*/  IMAD.MOV.U32 R26, RZ, RZ, R160 ;  /* 0x000000ffff1a7224 */ /* 0x000fe400078e00a0 */
[----:B------:R-:W-:Y:S02]  /*181c0*/  IMAD.MOV.U32 R25, RZ, RZ, R161 ;  /* 0x000000ffff197224 */ /* 0x000fe400078e00a1 */
[----:B------:R-:W-:Y:S01]  /*181d0*/  IMAD.MOV.U32 R78, RZ, RZ, R22 ;  /* 0x000000ffff4e7224 */ /* 0x000fe200078e0016 */
[----:B------:R-:W4:Y:S01]  /*181e0*/  LDL.LU.64 R160, [R1+0xd0] ;  /* 0x0000d00001a07983 */ /* 0x000f220000300a00 */
[----:B------:R-:W-:-:S02]  /*181f0*/  IMAD.MOV.U32 R75, RZ, RZ, R21 ;  /* 0x000000ffff4b7224 */ /* 0x000fc400078e0015 */
[----:B------:R-:W-:Y:S02]  /*18200*/  IMAD.MOV.U32 R87, RZ, RZ, R33 ;  /* 0x000000ffff577224 */ /* 0x000fe400078e0021 */
[----:B------:R-:W-:Y:S02]  /*18210*/  IMAD.MOV.U32 R86, RZ, RZ, R30 ;  /* 0x000000ffff567224 */ /* 0x000fe400078e001e */
[----:B------:R-:W-:Y:S02]  /*18220*/  IMAD.MOV.U32 R83, RZ, RZ, R29 ;  /* 0x000000ffff537224 */ /* 0x000fe400078e001d */
[----:B------:R-:W-:Y:S02]  /*18230*/  IMAD.MOV.U32 R34, RZ, RZ, R144 ;  /* 0x000000ffff227224 */ /* 0x000fe400078e0090 */
[----:B------:R-:W-:Y:S02]  /*18240*/  IMAD.MOV.U32 R33, RZ, RZ, R145 ;  /* 0x000000ffff217224 */ /* 0x000fe400078e0091 */
        /* <DEDUP_REMOVED lines=10> */
[----:B--2---:R-:W-:Y:S02]  /*182f0*/  IMAD.MOV.U32 R24, RZ, RZ, R128 ;  /* 0x000000ffff187224 */ /* 0x004fe400078e0080 */
[----:B------:R-:W-:Y:S02]  /*18300*/  IMAD.MOV.U32 R23, RZ, RZ, R129 ;  /* 0x000000ffff177224 */ /* 0x000fe400078e0081 */
[----:B------:R-:W2:Y:S01]  /*18310*/  LDL.LU.64 R128, [R1+0xd8] ;  /* 0x0000d80001807983 */ /* 0x000ea20000300a00 */
[----:B---3--:R-:W-:-:S02]  /*18320*/  IMAD.MOV.U32 R22, RZ, RZ, R130 ;  /* 0x000000ffff167224 */ /* 0x008fc400078e0082 */
[----:B------:R-:W-:Y:S02]  /*18330*/  IMAD.MOV.U32 R21, RZ, RZ, R131 ;  /* 0x000000ffff157224 */ /* 0x000fe400078e0083 */
[----:B------:R-:W3:Y:S01]  /*18340*/  LDL.LU.64 R130, [R1+0xe0] ;  /* 0x0000e00001827983 */ /* 0x000ee20000300a00 */
[----:B----4-:R-:W-:-:S03]  /*18350*/  IMAD.MOV.U32 R20, RZ, RZ, R168 ;  /* 0x000000ffff147224 */ /* 0x010fc600078e00a8 */
[----:B------:R-:W4:Y:S01]  /*18360*/  LDL.LU.64 R144, [R1+0xe8] ;  /* 0x0000e80001907983 */ /* 0x000f220000300a00 */
[----:B------:R-:W-:-:S03]  /*18370*/  IMAD.MOV.U32 R19, RZ, RZ, R169 ;  /* 0x000000ffff137224 */ /* 0x000fc600078e00a9 */
[----:B------:R-:W2:Y:S01]  /*18380*/  LDL.LU.64 R152, [R1+0xf0] ;  /* 0x0000f00001987983 */ /* 0x000ea20000300a00 */
[----:B------:R-:W-:Y:S02]  /*18390*/  IMAD.MOV.U32 R18, RZ, RZ, R138 ;  /* 0x000000ffff127224 */ /* 0x000fe400078e008a */
[----:B------:R-:W-:Y:S01]  /*183a0*/  IMAD.MOV.U32 R17, RZ, RZ, R139 ;  /* 0x000000ffff117224 */ /* 0x000fe200078e008b */
[----:B------:R-:W2:Y:S01]  /*183b0*/  LDL.LU.64 R168, [R1+0xf8] ;  /* 0x0000f80001a87983 */ /* 0x000ea20000300a00 */
[----:B------:R-:W-:-:S03]  /*183c0*/  IMAD.MOV.U32 R16, RZ, RZ, R208 ;  /* 0x000000ffff107224 */ /* 0x000fc600078e00d0 */
[----:B------:R-:W3:Y:S01]  /*183d0*/  LDL.LU.64 R138, [R1+0x100] ;  /* 0x00010000018a7983 */ /* 0x000ee20000300a00 */
[----:B------:R-:W-:-:S03]  /*183e0*/  IMAD.MOV.U32 R15, RZ, RZ, R209 ;  /* 0x000000ffff0f7224 */ /* 0x000fc600078e00d1 */
[----:B------:R-:W4:Y:S01]  /*183f0*/  LDL.LU.64 R208, [R1+0x108] ;  /* 0x0001080001d07983 */ /* 0x000f220000300a00 */
[----:B------:R-:W-:Y:S02]  /*18400*/  IMAD.MOV.U32 R8, RZ, RZ, R176 ;  /* 0x000000ffff087224 */ /* 0x000fe400078e00b0 */
[----:B------:R-:W-:Y:S02]  /*18410*/  IMAD.MOV.U32 R7, RZ, RZ, R177 ;  /* 0x000000ffff077224 */ /* 0x000fe400078e00b1 */
[----:B------:R-:W4:Y:S01]  /*18420*/  LDL.LU.64 R176, [R1+0x118] ;  /* 0x0001180001b07983 */ /* 0x000f220000300a00 */
        /* <DEDUP_REMOVED lines=23> */
[----:B--2---:R-:W-:Y:S02]  /*185a0*/  IMAD.MOV.U32 R135, RZ, RZ, R168 ;  /* 0x000000ffff877224 */ /* 0x004fe400078e00a8 */
[----:B---3--:R-:W-:Y:S02]  /*185b0*/  IMAD.MOV.U32 R137, RZ, RZ, R138 ;  /* 0x000000ffff897224 */ /* 0x008fe400078e008a */
[----:B------:R-:W-:Y:S02]  /*185c0*/  IMAD.MOV.U32 R136, RZ, RZ, R139 ;  /* 0x000000ffff887224 */ /* 0x000fe400078e008b */
[----:B----4-:R-:W-:Y:S02]  /*185d0*/  IMAD.MOV.U32 R139, RZ, RZ, R208 ;  /* 0x000000ffff8b7224 */ /* 0x010fe400078e00d0 */
[----:B------:R-:W-:-:S02]  /*185e0*/  IMAD.MOV.U32 R138, RZ, RZ, R209 ;  /* 0x000000ffff8a7224 */ /* 0x000fc400078e00d1 */
[----:B------:R-:W-:Y:S02]  /*185f0*/  IMAD.MOV.U32 R208, RZ, RZ, R232 ;  /* 0x000000ffffd07224 */ /* 0x000fe400078e00e8 */
[----:B------:R-:W-:Y:S02]  /*18600*/  IMAD.MOV.U32 R209, RZ, RZ, R233 ;  /* 0x000000ffffd17224 */ /* 0x000fe400078e00e9 */
[----:B------:R-:W-:Y:S02]  /*18610*/  IMAD.MOV.U32 R134, RZ, RZ, R169 ;  /* 0x000000ffff867224 */ /* 0x000fe400078e00a9 */
[----:B------:R-:W-:Y:S01]  /*18620*/  IMAD.MOV.U32 R232, RZ, RZ, R140 ;  /* 0x000000ffffe87224 */ /* 0x000fe200078e008c */
[----:B------:R-:W2:Y:S01]  /*18630*/  LDL.LU.64 R168, [R1+0x128] ;  /* 0x0001280001a87983 */ /* 0x000ea20000300a00 */
[----:B------:R-:W-:Y:S02]  /*18640*/  IMAD.MOV.U32 R233, RZ, RZ, R141 ;  /* 0x000000ffffe97224 */ /* 0x000fe400078e008d */
[----:B------:R-:W-:-:S02]  /*18650*/  IMAD.MOV.U32 R230, RZ, RZ, R232 ;  /* 0x000000ffffe67224 */ /* 0x000fc400078e00e8 */
[----:B------:R-:W-:Y:S02]  /*18660*/  IMAD.MOV.U32 R231, RZ, RZ, R233 ;  /* 0x000000ffffe77224 */ /* 0x000fe400078e00e9 */
[----:B------:R-:W-:Y:S02]  /*18670*/  IMAD.MOV.U32 R147, RZ, RZ, R176 ;  /* 0x000000ffff937224 */ /* 0x000fe400078e00b0 */
[----:B------:R-:W-:Y:S02]  /*18680*/  IMAD.MOV.U32 R146, RZ, RZ, R177 ;  /* 0x000000ffff927224 */ /* 0x000fe400078e00b1 */
[----:B------:R-:W3:Y:S04]  /*18690*/  LDL.LU.64 R176, [R1+0x148] ;  /* 0x0001480001b07983 */ /* 0x000ee80000300a00 */
[----:B------:R-:W4:Y:S04]  /*186a0*/  LDL.LU.64 R206, [R1+0x168] ;  /* 0x0001680001ce7983 */ /* 0x000f280000300a00 */
[----:B------:R-:W4:Y:S04]  /*186b0*/  LDL.LU.64 R214, [R1+0x188] ;  /* 0x0001880001d67983 */ /* 0x000f280000300a00 */
[----:B------:R-:W4:Y:S04]  /*186c0*/  LDL.LU.64 R222, [R1+0x1a8] ;  /* 0x0001a80001de7983 */ /* 0x000f280000300a00 */
[----:B------:R-:W4:Y:S01]  /*186d0*/  LDL.LU.64 R232, [R1+0x130] ;  /* 0x0001300001e87983 */ /* 0x000f220000300a00 */
[----:B------:R-:W-:-:S02]  /*186e0*/  IMAD.MOV.U32 R125, RZ, RZ, R131 ;  /* 0x000000ffff7d7224 */ /* 0x000fc400078e0083 */
[----:B------:R-:W-:Y:S01]  /*186f0*/  IMAD.MOV.U32 R133, RZ, RZ, R152 ;  /* 0x000000ffff857224 */ /* 0x000fe200078e0098 */
[----:B-1----:R-:W4:Y:S01]  /*18700*/  LDL.LU.64 R96, [R1+0x110] ;  /* 0x0001100001607983 */ /* 0x002f220000300a00 */
        /* <DEDUP_REMOVED lines=27> */
[----:B--2---:R-:W-:Y:S02]  /*188c0*/  IMAD.MOV.U32 R163, RZ, RZ, R168 ;  /* 0x000000ffffa37224 */ /* 0x004fe400078e00a8 */
[----:B------:R-:W-:-:S02]  /*188d0*/  IMAD.MOV.U32 R162, RZ, RZ, R169 ;  /* 0x000000ffffa27224 */ /* 0x000fc400078e00a9 */
[----:B------:R-:W-:Y:S02]  /*188e0*/  IMAD.MOV.U32 R169, RZ, RZ, R170 ;  /* 0x000000ffffa97224 */ /* 0x000fe400078e00aa */
[----:B------:R-:W-:Y:S02]  /*188f0*/  IMAD.MOV.U32 R168, RZ, RZ, R171 ;  /* 0x000000ffffa87224 */ /* 0x000fe400078e00ab */
[----:B---3--:R-:W-:Y:S02]  /*18900*/  IMAD.MOV.U32 R171, RZ, RZ, R176 ;  /* 0x000000ffffab7224 */ /* 0x008fe400078e00b0 */
[----:B------:R-:W-:Y:S02]  /*18910*/  IMAD.MOV.U32 R170, RZ, RZ, R177 ;  /* 0x000000ffffaa7224 */ /* 0x000fe400078e00b1 */
[----:B------:R-:W-:Y:S02]  /*18920*/  IMAD.MOV.U32 R177, RZ, RZ, R178 ;  /* 0x000000ffffb17224 */ /* 0x000fe400078e00b2 */
[----:B------:R-:W-:-:S02]  /*18930*/  IMAD.MOV.U32 R176, RZ, RZ, R179 ;  /* 0x000000ffffb07224 */ /* 0x000fc400078e00b3 */
[----:B----4-:R-:W-:Y:S02]  /*18940*/  IMAD.MOV.U32 R179, RZ, RZ, R206 ;  /* 0x000000ffffb37224 */ /* 0x010fe400078e00ce */
[----:B------:R-:W-:Y:S02]  /*18950*/  IMAD.MOV.U32 R178, RZ, RZ, R207 ;  /* 0x000000ffffb27224 */ /* 0x000fe400078e00cf */
[----:B------:R-:W-:Y:S02]  /*18960*/  IMAD.MOV.U32 R195, RZ, RZ, R222 ;  /* 0x000000ffffc37224 */ /* 0x000fe400078e00de */
[----:B------:R-:W-:Y:S02]  /*18970*/  IMAD.MOV.U32 R194, RZ, RZ, R223 ;  /* 0x000000ffffc27224 */ /* 0x000fe400078e00df */
[----:B------:R-:W-:Y:S02]  /*18980*/  IMAD.MOV.U32 R197, RZ, RZ, R232 ;  /* 0x000000ffffc57224 */ /* 0x000fe400078e00e8 */
[----:B------:R-:W-:-:S02]  /*18990*/  IMAD.MOV.U32 R196, RZ, RZ, R233 ;  /* 0x000000ffffc47224 */ /* 0x000fc400078e00e9 */
[----:B------:R-:W2:Y:S01]  /*189a0*/  LDL.LU.64 R232, [R1+0x180] ;  /* 0x0001800001e87983 */ /* 0x000ea20000300a00 */
[----:B------:R-:W-:-:S03]  /*189b0*/  IMAD.MOV.U32 R187, RZ, RZ, R214 ;  /* 0x000000ffffbb7224 */ /* 0x000fc600078e00d6 */
[----:B------:R-:W3:Y:S01]  /*189c0*/  LDL.LU.64 R222, [R1+0x190] ;  /* 0x0001900001de7983 */ /* 0x000ee20000300a00 */
[----:B------:R-:W-:-:S03]  /*189d0*/  IMAD.MOV.U32 R186, RZ, RZ, R215 ;  /* 0x000000ffffba7224 */ /* 0x000fc600078e00d7 */
[----:B------:R-:W4:Y:S04]  /*189e0*/  LDL.LU.64 R206, [R1+0x208] ;  /* 0x0002080001ce7983 */ /* 0x000f280000300a00 */
        /* <DEDUP_REMOVED lines=9> */
[----:B------:R-:W3:Y:S04]  /*18a80*/  LDL.LU.64 R102, [R1+0x80] ;  /* 0x0000800001667983 */ /* 0x000ee80000300a00 */
[----:B------:R-:W3:Y:S04]  /*18a90*/  LDL.LU.64 R112, [R1+0x328] ;  /* 0x0003280001707983 */ /* 0x000ee80000300a00 */
[----:B------:R-:W3:Y:S04]  /*18aa0*/  LDL.LU.64 R104, [R1+0x178] ;  /* 0x0001780001687983 */ /* 0x000ee80000300a00 */
[----:B------:R-:W4:Y:S04]  /*18ab0*/  LDL.LU.64 R114, [R1+0x138] ;  /* 0x0001380001727983 */ /* 0x000f280000300a00 */
[----:B------:R-:W4:Y:S04]  /*18ac0*/  LDL.LU.64 R250, [R1+0x378] ;  /* 0x0003780001fa7983 */ /* 0x000f280000300a00 */
[----:B------:R-:W4:Y:S04]  /*18ad0*/  LDL.LU.64 R106, [R1+0x1d0] ;  /* 0x0001d000016a7983 */ /* 0x000f280000300a00 */
[----:B------:R-:W4:Y:S01]  /*18ae0*/  LDL.LU.64 R108, [R1+0x2a0] ;  /* 0x0002a000016c7983 */ /* 0x000f220000300a00 */
[----:B------:R-:W-:-:S02]  /*18af0*/  IMAD.MOV.U32 R116, RZ, RZ, R216 ;  /* 0x000000ffff747224 */ /* 0x000fc400078e00d8 */
[----:B------:R-:W-:Y:S02]  /*18b00*/  IMAD.MOV.U32 R117, RZ, RZ, R217 ;  /* 0x000000ffff757224 */ /* 0x000fe400078e00d9 */
[----:B------:R-:W-:Y:S01]  /*18b10*/  IMAD.MOV.U32 R151, RZ, RZ, R156 ;  /* 0x000000ffff977224 */ /* 0x000fe200078e009c */
[----:B------:R-:W4:Y:S01]  /*18b20*/  LDL.LU.64 R216, [R1+0x170] ;  /* 0x0001700001d87983 */ /* 0x000f220000300a00 */
        /* <DEDUP_REMOVED lines=9> */
[----:B---3--:R-:W-:-:S02]  /*18bc0*/  IMAD.MOV.U32 R100, RZ, RZ, R104 ;  /* 0x000000ffff647224 */ /* 0x008fc400078e0068 */
[----:B------:R-:W-:Y:S02]  /*18bd0*/  IMAD.MOV.U32 R101, RZ, RZ, R105 ;  /* 0x000000ffff657224 */ /* 0x000fe400078e0069 */
[----:B----4-:R-:W-:Y:S02]  /*18be0*/  IMAD.MOV.U32 R104, RZ, RZ, R108 ;  /* 0x000000ffff687224 */ /* 0x010fe400078e006c */
[----:B------:R-:W-:Y:S02]  /*18bf0*/  IMAD.MOV.U32 R105, RZ, RZ, R109 ;  /* 0x000000ffff697224 */ /* 0x000fe400078e006d */
[----:B------:R-:W-:Y:S02]  /*18c00*/  IMAD.MOV.U32 R108, RZ, RZ, R118 ;  /* 0x000000ffff6c7224 */ /* 0x000fe400078e0076 */
[----:B------:R-:W-:Y:S02]  /*18c10*/  IMAD.MOV.U32 R109, RZ, RZ, R119 ;  /* 0x000000ffff6d7224 */ /* 0x000fe400078e0077 */
[----:B------:R-:W-:-:S02]  /*18c20*/  IMAD.MOV.U32 R118, RZ, RZ, R122 ;  /* 0x000000ffff767224 */ /* 0x000fc400078e007a */
[----:B------:R-:W-:Y:S02]  /*18c30*/  IMAD.MOV.U32 R119, RZ, RZ, R123 ;  /* 0x000000ffff777224 */ /* 0x000fe400078e007b */
[----:B------:R-:W2:Y:S01]  /*18c40*/  LDL.LU.64 R122, [R1+0x228] ;  /* 0x00022800017a7983 */ /* 0x000ea20000300a00 */
        /* <DEDUP_REMOVED lines=50> */
[----:B------:R-:W-:Y:S01]  /*18f70*/  IMAD.MOV.U32 R242, RZ, RZ, R96 ;  /* 0x000000fffff27224 */ /* 0x000fe200078e0060 */
[----:B------:R-:W3:Y:S01]  /*18f80*/  LDL.LU.64 R120, [R1+0x240] ;  /* 0x0002400001787983 */ /* 0x000ee20000300a00 */
        /* <DEDUP_REMOVED lines=8> */
[----:B------:R-:W3:Y:S01]  /*19010*/  LDL.LU.64 R110, [R1+0x2c8] ;  /* 0x0002c800016e7983 */ /* 0x000ee20000300a00 */
[----:B--2---:R-:W-:-:S02]  /*19020*/  IMAD.MOV.U32 R227, RZ, RZ, R122 ;  /* 0x000000ffffe37224 */ /* 0x004fc400078e007a */
        /* <DEDUP_REMOVED lines=48> */
[----:B----4-:R-:W-:-:S02]  /*19330*/  IMAD.MOV.U32 R243, RZ, RZ, R108 ;  /* 0x000000fffff37224 */ /* 0x010fc400078e006c */
[----:B------:R-:W-:Y:S02]  /*19340*/  IMAD.MOV.U32 R242, RZ, RZ, R109 ;  /* 0x000000fffff27224 */ /* 0x000fe400078e006d */
[----:B---3--:R-:W-:Y:S02]  /*19350*/  IMAD.MOV.U32 R98, RZ, RZ, R110 ;  /* 0x000000ffff627224 */ /* 0x008fe400078e006e */
        /* <DEDUP_REMOVED lines=21> */
[----:B------:R-:W2:Y:S04]  /*194b0*/  LDL.LU.64 R122, [R1+0x360] ;  /* 0x00036000017a7983 */ /* 0x000ea80000300a00 */
[----:B------:R-:W3:Y:S04]  /*194c0*/  LDL.LU.64 R108, [R1+0x200] ;  /* 0x00020000016c7983 */ /* 0x000ee80000300a00 */
[----:B------:R-:W4:Y:S04]  /*194d0*/  LDL.LU.64 R90, [R1+0x230] ;  /* 0x00023000015a7983 */ /* 0x000f280000300a00 */
[----:B------:R-:W2:Y:S04]  /*194e0*/  LDL.LU.64 R110, [R1+0x260] ;  /* 0x00026000016e7983 */ /* 0x000ea80000300a00 */
[----:B------:R-:W2:Y:S04]  /*194f0*/  LDL.LU.64 R102, [R1+0x1c0] ;  /* 0x0001c00001667983 */ /* 0x000ea80000300a00 */
[----:B------:R-:W2:Y:S04]  /*19500*/  LDL.LU.64 R116, [R1+0x2e8] ;  /* 0x0002e80001747983 */ /* 0x000ea80000300a00 */
[----:B------:R1:W5:Y:S04]  /*19510*/  LDL.LU.64 R88, [R1+0x8f8] ;  /* 0x0008f80001587983 */ /* 0x0003680000300a00 */
[----:B------:R1:W-:Y:S04]  /*19520*/  STL [R1], R104 ;  /* 0x0000006801007387 */ /* 0x0003e80000100800 */
[----:B-1----:R-:W3:Y:S04]  /*19530*/  LDL.LU.64 R104, [R1+0x1e0] ;  /* 0x0001e00001687983 */ /* 0x002ee80000300a00 */
[----:B------:R1:W-:Y:S04]  /*19540*/  STL [R1+0x8], R96 ;  /* 0x0000086001007387 */ /* 0x0003e80000100800 */
[----:B------:R1:W-:Y:S04]  /*19550*/  STL [R1+0x4], R124 ;  /* 0x0000047c01007387 */ /* 0x0003e80000100800 */
[----:B------:R1:W-:Y:S02]  /*19560*/  STL [R1+0x10], R126 ;  /* 0x0000107e01007387 */ /* 0x0003e40000100800 */
[----:B-1----:R-:W-:-:S02]  /*19570*/  IMAD.MOV.U32 R96, RZ, RZ, R106 ;  /* 0x000000ffff607224 */ /* 0x002fc400078e006a */
[----:B------:R-:W-:Y:S02]  /*19580*/  IMAD.MOV.U32 R97, RZ, RZ, R107 ;  /* 0x000000ffff617224 */ /* 0x000fe400078e006b */
[----:B------:R-:W3:Y:S01]  /*19590*/  LDL.LU.64 R106, [R1+0x308] ;  /* 0x00030800016a7983 */ /* 0x000ee20000300a00 */
[----:B------:R-:W-:-:S03]  /*195a0*/  IMAD.MOV.U32 R124, RZ, RZ, R127 ;  /* 0x000000ffff7c7224 */ /* 0x000fc600078e007f */
[----:B------:R1:W-:Y:S04]  /*195b0*/  STL [R1+0x18], R98 ;  /* 0x0000186201007387 */ /* 0x0003e80000100800 */
[----:B------:R4:W-:Y:S04]  /*195c0*/  STL [R1+0xc], R124 ;  /* 0x00000c7c01007387 */ /* 0x0009e80000100800 */
[----:B------:R-:W3:Y:S01]  /*195d0*/  LDL.LU.64 R126, [R1+0x268] ;  /* 0x00026800017e7983 */ /* 0x000ee20000300a00 */
[----:B-1----:R-:W-:-:S05]  /*195e0*/  IMAD.MOV.U32 R98, RZ, RZ, R99 ;  /* 0x000000ffff627224 */ /* 0x002fca00078e0063 */
[----:B------:R1:W-:Y:S04]  /*195f0*/  STL [R1+0x14], R98 ;  /* 0x0000146201007387 */ /* 0x0003e80000100800 */
[----:B----4-:R4:W-:Y:S01]  /*19600*/  STL [R1+0x20], R90 ;  /* 0x0000205a01007387 */ /* 0x0109e20000100800 */
[----:B------:R-:W-:-:S03]  /*19610*/  IMAD.MOV.U32 R124, RZ, RZ, R91 ;  /* 0x000000ffff7c7224 */ /* 0x000fc600078e005b */
[----:B-1----:R-:W3:Y:S04]  /*19620*/  LDL.LU.64 R98, [R1+0x1b8] ;  /* 0x0001b80001627983 */ /* 0x002ee80000300a00 */
[----:B----4-:R1:W5:Y:S04]  /*19630*/  LDL.LU.64 R90, [R1+0x8f0] ;  /* 0x0008f000015a7983 */ /* 0x0103680000300a00 */
[----:B------:R-:W-:Y:S04]  /*19640*/  STL [R1+0x1c], R124 ;  /* 0x00001c7c01007387 */ /* 0x000fe80000100800 */
[----:B--2---:R2:W-:Y:S04]  /*19650*/  STL [R1+0x28], R102 ;  /* 0x0000286601007387 */ /* 0x0045e80000100800 */
[----:B------:R-:W-:Y:S01]  /*19660*/  STL [R1+0x30], R92 ;  /* 0x0000305c01007387 */ /* 0x000fe20000100800 */
[----:B--2---:R-:W-:-:S05]  /*19670*/  IMAD.MOV.U32 R102, RZ, RZ, R103 ;  /* 0x000000ffff667224 */ /* 0x004fca00078e0067 */
[----:B------:R2:W-:Y:S01]  /*19680*/  STL [R1+0x24], R102 ;  /* 0x0000246601007387 */ /* 0x0005e20000100800 */
[----:B------:R-:W-:-:S03]  /*19690*/  IMAD.MOV.U32 R124, RZ, RZ, R93 ;  /* 0x000000ffff7c7224 */ /* 0x000fc600078e005d */
[----:B--2---:R-:W2:Y:S04]  /*196a0*/  LDL.LU.64 R102, [R1+0x290] ;  /* 0x0002900001667983 */ /* 0x004ea80000300a00 */
[----:B------:R1:W5:Y:S04]  /*196b0*/  LDL.LU.64 R92, [R1+0x8e8] ;  /* 0x0008e800015c7983 */ /* 0x0003680000300a00 */
[----:B------:R4:W-:Y:S04]  /*196c0*/  STL [R1+0x2c], R124 ;  /* 0x00002c7c01007387 */ /* 0x0009e80000100800 */
[----:B------:R1:W-:Y:S01]  /*196d0*/  STL [R1+0x38], R116 ;  /* 0x0000387401007387 */ /* 0x0003e20000100800 */
[----:B----4-:R-:W-:-:S03]  /*196e0*/  IMAD.MOV.U32 R124, RZ, RZ, R117 ;  /* 0x000000ffff7c7224 */ /* 0x010fc600078e0075 */
[----:B-1----:R-:W4:Y:S04]  /*196f0*/  LDL.LU.64 R116, [R1+0x1d8] ;  /* 0x0001d80001747983 */ /* 0x002f280000300a00 */
[----:B------:R1:W-:Y:S04]  /*19700*/  STL [R1+0x34], R124 ;  /* 0x0000347c01007387 */ /* 0x0003e80000100800 */
[----:B------:R1:W-:Y:S02]  /*19710*/  STL [R1+0x40], R94 ;  /* 0x0000405e01007387 */ /* 0x0003e40000100800 */
[----:B-1----:R-:W-:-:S02]  /*19720*/  IMAD.MOV.U32 R124, RZ, RZ, R95 ;  /* 0x000000ffff7c7224 */ /* 0x002fc400078e005f */
[----:B------:R1:W5:Y:S04]  /*19730*/  LDL.LU.64 R94, [R1+0x8e0] ;  /* 0x0008e000015e7983 */ /* 0x0003680000300a00 */
[----:B------:R1:W-:Y:S04]  /*19740*/  STL [R1+0x3c], R124 ;  /* 0x00003c7c01007387 */ /* 0x0003e80000100800 */
[----:B---3--:R3:W-:Y:S01]  /*19750*/  STL [R1+0x48], R104 ;  /* 0x0000486801007387 */ /* 0x0087e20000100800 */
[----:B-1----:R-:W-:-:S03]  /*19760*/  IMAD.MOV.U32 R124, RZ, RZ, R105 ;  /* 0x000000ffff7c7224 */ /* 0x002fc600078e0069 */
[----:B---3--:R-:W3:Y:S04]  /*19770*/  LDL.LU.64 R104, [R1+0x2b0] ;  /* 0x0002b00001687983 */ /* 0x008ee80000300a00 */
[----:B------:R1:W-:Y:S04]  /*19780*/  STL [R1+0x44], R124 ;  /* 0x0000447c01007387 */ /* 0x0003e80000100800 */
[----:B------:R1:W-:Y:S02]  /*19790*/  STL [R1+0x50], R96 ;  /* 0x0000506001007387 */ /* 0x0003e40000100800 */
[----:B-1----:R-:W-:-:S02]  /*197a0*/  IMAD.MOV.U32 R124, RZ, RZ, R97 ;  /* 0x000000ffff7c7224 */ /* 0x002fc400078e0061 */
[----:B------:R1:W5:Y:S04]  /*197b0*/  LDL.LU.64 R96, [R1+0x8d8] ;  /* 0x0008d80001607983 */ /* 0x0003680000300a00 */
[----:B------:R1:W-:Y:S04]  /*197c0*/  STL [R1+0x4c], R124 ;  /* 0x00004c7c01007387 */ /* 0x0003e80000100800 */
[----:B------:R1:W-:Y:S02]  /*197d0*/  STL [R1+0x58], R106 ;  /* 0x0000586a01007387 */ /* 0x0003e40000100800 */
[----:B-1----:R-:W-:-:S02]  /*197e0*/  IMAD.MOV.U32 R124, RZ, RZ, R107 ;  /* 0x000000ffff7c7224 */ /* 0x002fc400078e006b */
[----:B------:R-:W3:Y:S04]  /*197f0*/  LDL.LU.64 R106, [R1+0x1f8] ;  /* 0x0001f800016a7983 */ /* 0x000ee80000300a00 */
[----:B------:R1:W-:Y:S04]  /*19800*/  STL [R1+0x54], R124 ;  /* 0x0000547c01007387 */ /* 0x0003e80000100800 */
[----:B------:R-:W-:Y:S01]  /*19810*/  STL [R1+0x60], R126 ;  /* 0x0000607e01007387 */ /* 0x000fe20000100800 */
[----:B-1----:R-:W-:-:S05]  /*19820*/  IMAD.MOV.U32 R124, RZ, RZ, R127 ;  /* 0x000000ffff7c7224 */ /* 0x002fca00078e007f */
[----:B------:R1:W-:Y:S04]  /*19830*/  STL [R1+0x5c], R124 ;  /* 0x00005c7c01007387 */ /* 0x0003e80000100800 */
[----:B------:R1:W-:Y:S02]  /*19840*/  STL [R1+0x68], R108 ;  /* 0x0000686c01007387 */ /* 0x0003e40000100800 */
[----:B-1----:R-:W-:Y:S02]  /*19850*/  IMAD.MOV.U32 R124, RZ, RZ, R109 ;  /* 0x000000ffff7c7224 */ /* 0x002fe400078e006d */
[----:B------:R-:W3:Y:S04]  /*19860*/  LDL.LU.64 R108, [R1+0x2e0] ;  /* 0x0002e000016c7983 */ /* 0x000ee80000300a00 */
[----:B------:R-:W-:Y:S04]  /*19870*/  STL [R1+0x64], R124 ;  /* 0x0000647c01007387 */ /* 0x000fe80000100800 */
[----:B------:R1:W-:Y:S04]  /*19880*/  STL [R1+0x70], R98 ;  /* 0x0000706201007387 */ /* 0x0003e80000100800 */
[----:B------:R-:W-:Y:S01]  /*19890*/  STL [R1+0x78], R112 ;  /* 0x0000787001007387 */ /* 0x000fe20000100800 */
[----:B-1----:R-:W-:-:S05]  /*198a0*/  IMAD.MOV.U32 R98, RZ, RZ, R99 ;  /* 0x000000ffff627224 */ /* 0x002fca00078e0063 */
[----:B------:R1:W-:Y:S02]  /*198b0*/  STL [R1+0x6c], R98 ;  /* 0x00006c6201007387 */ /* 0x0003e40000100800 */
[----:B-1----:R-:W-:Y:S02]  /*198c0*/  IMAD.MOV.U32 R98, RZ, RZ, R113 ;  /* 0x000000ffff627224 */ /* 0x002fe400078e0071 */
[----:B------:R-:W3:Y:S04]  /*198d0*/  LDL.LU.64 R112, [R1+0x218] ;  /* 0x0002180001707983 */ /* 0x000ee80000300a00 */
[----:B------:R2:W-:Y:S02]  /*198e0*/  STL [R1+0x74], R98 ;  /* 0x0000746201007387 */ /* 0x0005e40000100800 */
[----:B--2---:R-:W-:-:S02]  /*198f0*/  IMAD.MOV.U32 R98, RZ, RZ, R103 ;  /* 0x000000ffff627224 */ /* 0x004fc400078e0067 */
[----:B------:R1:W-:Y:S04]  /*19900*/  STL [R1+0x80], R102 ;  /* 0x0000806601007387 */ /* 0x0003e80000100800 */
[----:B------:R2:W-:Y:S04]  /*19910*/  STL [R1+0x7c], R98 ;  /* 0x00007c6201007387 */ /* 0x0005e80000100800 */
[----:B------:R-:W-:Y:S04]  /*19920*/  STL [R1+0x88], R100 ;  /* 0x0000886401007387 */ /* 0x000fe80000100800 */
[----:B-1----:R-:W3:Y:S01]  /*19930*/  LDL.LU.64 R102, [R1+0x2f8] ;  /* 0x0002f80001667983 */ /* 0x002ee20000300a00 */
[----:B--2---:R-:W-:-:S03]  /*19940*/  IMAD.MOV.U32 R98, RZ, RZ, R101 ;  /* 0x000000ffff627224 */ /* 0x004fc600078e0065 */
[----:B----4-:R-:W-:Y:S04]  /*19950*/  STL [R1+0x90], R116 ;  /* 0x0000907401007387 */ /* 0x010fe80000100800 */
[----:B------:R1:W-:Y:S02]  /*19960*/  STL [R1+0x84], R98 ;  /* 0x0000846201007387 */ /* 0x0003e40000100800 */
[----:B-1----:R-:W-:Y:S02]  /*19970*/  IMAD.MOV.U32 R98, RZ, RZ, R117 ;  /* 0x000000ffff627224 */ /* 0x002fe400078e0075 */
[----:B------:R-:W2:Y:S04]  /*19980*/  LDL.LU.64 R116, [R1+0x280] ;  /* 0x0002800001747983 */ /* 0x000ea80000300a00 */
[----:B------:R1:W-:Y:S04]  /*19990*/  STL [R1+0x8c], R98 ;  /* 0x00008c6201007387 */ /* 0x0003e80000100800 */
[----:B------:R4:W-:Y:S01]  /*199a0*/  STL [R1+0x98], R118 ;  /* 0x0000987601007387 */ /* 0x0009e20000100800 */
[----:B-1----:R-:W-:-:S03]  /*199b0*/  IMAD.MOV.U32 R98, RZ, RZ, R119 ;  /* 0x000000ffff627224 */ /* 0x002fc600078e0077 */
[----:B----4-:R-:W4:Y:S04]  /*199c0*/  LDL.64 R118, [R1+0x238] ;  /* 0x0002380001767983 */ /* 0x010f280000100a00 */
[----:B------:R1:W-:Y:S04]  /*199d0*/  STL [R1+0x94], R98 ;  /* 0x0000946201007387 */ /* 0x0003e80000100800 */
[----:B---3--:R3:W-:Y:S01]  /*199e0*/  STL [R1+0xa0], R104 ;  /* 0x0000a06801007387 */ /* 0x0087e20000100800 */
[----:B-1----:R-:W-:-:S03]  /*199f0*/  IMAD.MOV.U32 R98, RZ, RZ, R105 ;  /* 0x000000ffff627224 */ /* 0x002fc600078e0069 */
[----:B---3--:R-:W3:Y:S04]  /*19a00*/  LDL.LU.64 R104, [R1+0x390] ;  /* 0x0003900001687983 */ /* 0x008ee80000300a00 */
[----:B------:R1:W-:Y:S04]  /*19a10*/  STL [R1+0x9c], R98 ;  /* 0x00009c6201007387 */ /* 0x0003e80000100800 */
[----:B------:R1:W-:Y:S02]  /*19a20*/  STL [R1+0xa8], R120 ;  /* 0x0000a87801007387 */ /* 0x0003e40000100800 */
[----:B-1----:R-:W-:-:S02]  /*19a30*/  IMAD.MOV.U32 R98, RZ, RZ, R121 ;  /* 0x000000ffff627224 */ /* 0x002fc400078e0079 */
[----:B------:R-:W3:Y:S04]  /*19a40*/  LDL.LU.64 R120, [R1+0x320] ;  /* 0x0003200001787983 */ /* 0x000ee80000300a00 */
        /* <DEDUP_REMOVED lines=11> */
[----:B------:R-:W-:Y:S04]  /*19b00*/  STL [R1+0xc8], R110 ;  /* 0x0000c86e01007387 */ /* 0x000fe80000100800 */
[----:B------:R1:W-:Y:S04]  /*19b10*/  STL [R1+0xbc], R98 ;  /* 0x0000bc6201007387 */ /* 0x0003e80000100800 */
[----:B------:R-:W3:Y:S01]  /*19b20*/  LDL.LU.64 R108, [R1+0x3a8] ;  /* 0x0003a800016c7983 */ /* 0x000ee20000300a00 */
[----:B-1----:R-:W-:-:S03]  /*19b30*/  IMAD.MOV.U32 R98, RZ, RZ, R111 ;  /* 0x000000ffff627224 */ /* 0x002fc600078e006f */
[----:B------:R-:W3:Y:S04]  /*19b40*/  LDL.LU.64 R110, [R1+0x340] ;  /* 0x00034000016e7983 */ /* 0x000ee80000300a00 */
[----:B------:R1:W-:Y:S02]  /*19b50*/  STL [R1+0xc4], R98 ;  /* 0x0000c46201007387 */ /* 0x0003e40000100800 */
[----:B-1----:R-:W-:Y:S02]  /*19b60*/  IMAD.MOV.U32 R98, RZ, RZ, R113 ;  /* 0x000000ffff627224 */ /* 0x002fe400078e0071 */
[----:B------:R1:W-:Y:S04]  /*19b70*/  STL [R1+0xd0], R112 ;  /* 0x0000d07001007387 */ /* 0x0003e80000100800 */
[----:B-1----:R-:W3:Y:S04]  /*19b80*/  LDL.LU.64 R112, [R1+0x2b8] ;  /* 0x0002b80001707983 */ /* 0x002ee80000300a00 */
[----:B------:R1:W-:Y:S04]  /*19b90*/  STL [R1+0xcc], R98 ;  /* 0x0000cc6201007387 */ /* 0x0003e80000100800 */
[----:B------:R1:W-:Y:S02]  /*19ba0*/  STL [R1+0xd8], R114 ;  /* 0x0000d87201007387 */ /* 0x0003e40000100800 */
[----:B-1----:R-:W-:-:S02]  /*19bb0*/  IMAD.MOV.U32 R98, RZ, RZ, R115 ;  /* 0x000000ffff627224 */ /* 0x002fc400078e0073 */
[----:B------:R-:W-:Y:S04]  /*19bc0*/  STL [R1+0xe0], R102 ;  /* 0x0000e06601007387 */ /* 0x000fe80000100800 */
[----:B------:R1:W-:Y:S04]  /*19bd0*/  STL [R1+0xd4], R98 ;  /* 0x0000d46201007387 */ /* 0x0003e80000100800 */
[----:B------:R-:W3:Y:S04]  /*19be0*/  LDL.LU.64 R114, [R1+0x278] ;  /* 0x0002780001727983 */ /* 0x000ee80000300a00 */
[----:B------:R-:W3:Y:S01]  /*19bf0*/  LDL.LU.64 R100, [R1+0x3b8] ;  /* 0x0003b80001647983 */ /* 0x000ee20000300a00 */
[----:B-1----:R-:W-:-:S05]  /*19c00*/  IMAD.MOV.U32 R98, RZ, RZ, R103 ;  /* 0x000000ffff627224 */ /* 0x002fca00078e0067 */
[----:B------:R1:W-:Y:S04]  /*19c10*/  STL [R1+0xdc], R98 ;  /* 0x0000dc6201007387 */ /* 0x0003e80000100800 */
[----:B--2---:R2:W-:Y:S01]  /*19c20*/  STL [R1+0xe8], R116 ;  /* 0x0000e87401007387 */ /* 0x0045e20000100800 */
[----:B-1----:R-:W-:-:S03]  /*19c30*/  IMAD.MOV.U32 R98, RZ, RZ, R117 ;  /* 0x000000ffff627224 */ /* 0x002fc600078e0075 */
[----:B--2---:R-:W2:Y:S04]  /*19c40*/  LDL.LU.64 R116, [R1+0x358] ;  /* 0x0003580001747983 */ /* 0x004ea80000300a00 */
[----:B------:R1:W-:Y:S04]  /*19c50*/  STL [R1+0xe4], R98 ;  /* 0x0000e46201007387 */ /* 0x0003e80000100800 */
[----:B----4-:R4:W-:Y:S01]  /*19c60*/  STL [R1+0xf0], R118 ;  /* 0x0000f07601007387 */ /* 0x0109e20000100800 */
[----:B-1----:R-:W-:-:S03]  /*19c70*/  IMAD.MOV.U32 R98, RZ, RZ, R119 ;  /* 0x000000ffff627224 */ /* 0x002fc600078e0077 */
[----:B----4-:R-:W4:Y:S04]  /*19c80*/  LDL.LU.64 R118, [R1+0x2d8] ;  /* 0x0002d80001767983 */ /* 0x010f280000300a00 */
[----:B------:R1:W-:Y:S04]  /*19c90*/  STL [R1+0xec], R98 ;  /* 0x0000ec6201007387 */ /* 0x0003e80000100800 */
[----:B---3--:R3:W-:Y:S04]  /*19ca0*/  STL [R1+0xf8], R104 ;  /* 0x0000f86801007387 */ /* 0x0087e80000100800 */
[----:B------:R-:W4:Y:S01]  /*19cb0*/  LDL.LU.64 R102, [R1+0x288] ;  /* 0x0002880001667983 */ /* 0x000f220000300a00 */
[----:B-1----:R-:W-:-:S03]  /*19cc0*/  IMAD.MOV.U32 R98, RZ, RZ, R105 ;  /* 0x000000ffff627224 */ /* 0x002fc600078e0069 */
[----:B------:R-:W-:Y:S04]  /*19cd0*/  STL [R1+0x100], R120 ;  /* 0x0001007801007387 */ /* 0x000fe80000100800 */
[----:B------:R1:W-:Y:S04]  /*19ce0*/  STL [R1+0xf4], R98 ;  /* 0x0000f46201007387 */ /* 0x0003e80000100800 */
[----:B---3--:R-:W3:Y:S01]  /*19cf0*/  LDL.LU.64 R104, [R1+0x3c8] ;  /* 0x0003c80001687983 */ /* 0x008ee20000300a00 */
[----:B-1----:R-:W-:-:S03]  /*19d00*/  IMAD.MOV.U32 R98, RZ, RZ, R121 ;  /* 0x000000ffff627224 */ /* 0x002fc600078e0079 */
[----:B------:R-:W-:Y:S04]  /*19d10*/  STL [R1+0x108], R106 ;  /* 0x0001086a01007387 */ /* 0x000fe80000100800 */
[----:B------:R1:W-:Y:S04]  /*19d20*/  STL [R1+0xfc], R98 ;  /* 0x0000fc6201007387 */ /* 0x0003e80000100800 */
[----:B------:R-:W3:Y:S01]  /*19d30*/  LDL.LU.64 R120, [R1+0x370] ;  /* 0x0003700001787983 */ /* 0x000ee20000300a00 */
[----:B-1----:R-:W-:-:S03]  /*19d40*/  IMAD.MOV.U32 R98, RZ, RZ, R107 ;  /* 0x000000ffff627224 */ /* 0x002fc600078e006b */
[----:B------:R-:W-:Y:S04]  /*19d50*/  STL [R1+0x110], R122 ;  /* 0x0001107a01007387 */ /* 0x000fe80000100800 */
[----:B------:R1:W-:Y:S04]  /*19d60*/  STL [R1+0x104], R98 ;  /* 0x0001046201007387 */ /* 0x0003e80000100800 */
[----:B------:R-:W3:Y:S01]  /*19d70*/  LDL.LU.64 R106, [R1+0x2f0] ;  /* 0x0002f000016a7983 */ /* 0x000ee20000300a00 */
[----:B-1----:R-:W-:-:S03]  /*19d80*/  IMAD.MOV.U32 R98, RZ, RZ, R123 ;  /* 0x000000ffff627224 */ /* 0x002fc600078e007b */
        /* <DEDUP_REMOVED lines=20> */
[----:B--2---:R-:W-:Y:S04]  /*19ed0*/  STL [R1+0x140], R116 ;  /* 0x0001407401007387 */ /* 0x004fe80000100800 */
[----:B------:R1:W-:Y:S02]  /*19ee0*/  STL [R1+0x134], R98 ;  /* 0x0001346201007387 */ /* 0x0003e40000100800 */
[----:B-1----:R-:W-:Y:S02]  /*19ef0*/  IMAD.MOV.U32 R98, RZ, RZ, R117 ;  /* 0x000000ffff627224 */ /* 0x002fe400078e0075 */
[----:B------:R-:W2:Y:S04]  /*19f00*/  LDL.LU.64 R116, [R1+0x3e8] ;  /* 0x0003e80001747983 */ /* 0x000ea80000300a00 */
[----:B------:R1:W-:Y:S04]  /*19f10*/  STL [R1+0x13c], R98 ;  /* 0x00013c6201007387 */ /* 0x0003e80000100800 */
[----:B----4-:R4:W-:Y:S01]  /*19f20*/  STL [R1+0x148], R118 ;  /* 0x0001487601007387 */ /* 0x0109e20000100800 */
[----:B-1----:R-:W-:-:S03]  /*19f30*/  IMAD.MOV.U32 R98, RZ, RZ, R119 ;  /* 0x000000ffff627224 */ /* 0x002fc600078e0077 */
[----:B------:R-:W-:Y:S04]  /*19f40*/  STL [R1+0x150], R102 ;  /* 0x0001506601007387 */ /* 0x000fe80000100800 */
[----:B------:R1:W-:Y:S04]  /*19f50*/  STL [R1+0x144], R98 ;  /* 0x0001446201007387 */ /* 0x0003e80000100800 */
[----:B----4-:R-:W4:Y:S01]  /*19f60*/  LDL.LU.64 R118, [R1+0x3a0] ;  /* 0x0003a00001767983 */ /* 0x010f220000300a00 */
[----:B-1----:R-:W-:-:S03]  /*19f70*/  IMAD.MOV.U32 R98, RZ, RZ, R103 ;  /* 0x000000ffff627224 */ /* 0x002fc600078e0067 */
[----:B---3--:R-:W-:Y:S04]  /*19f80*/  STL [R1+0x158], R104 ;  /* 0x0001586801007387 */ /* 0x008fe80000100800 */
[----:B------:R1:W-:Y:S04]  /*19f90*/  STL [R1+0x14c], R98 ;  /* 0x00014c6201007387 */ /* 0x0003e80000100800 */
[----:B------:R-:W3:Y:S01]  /*19fa0*/  LDL.LU.64 R126, [R1+0x330] ;  /* 0x00033000017e7983 */ /* 0x000ee20000300a00 */
[----:B-1----:R-:W-:-:S05]  /*19fb0*/  IMAD.MOV.U32 R98, RZ, RZ, R105 ;  /* 0x000000ffff627224 */ /* 0x002fca00078e0069 */
[----:B------:R1:W-:Y:S04]  /*19fc0*/  STL [R1+0x154], R98 ;  /* 0x0001546201007387 */ /* 0x0003e80000100800 */
[----:B------:R1:W-:Y:S02]  /*19fd0*/  STL [R1+0x160], R120 ;  /* 0x0001607801007387 */ /* 0x0003e40000100800 */
[----:B-1----:R-:W-:Y:S02]  /*19fe0*/  IMAD.MOV.U32 R98, RZ, RZ, R121 ;  /* 0x000000ffff627224 */ /* 0x002fe400078e0079 */
[----:B------:R-:W3:Y:S04]  /*19ff0*/  LDL.LU.64 R120, [R1+0x2d0] ;  /* 0x0002d00001787983 */ /* 0x000ee80000300a00 */
[----:B------:R1:W-:Y:S04]  /*1a000*/  STL [R1+0x15c], R98 ;  /* 0x00015c6201007387 */ /* 0x0003e80000100800 */
[----:B------:R-:W-:Y:S01]  /*1a010*/  STL [R1+0x168], R106 ;  /* 0x0001686a01007387 */ /* 0x000fe20000100800 */
[----:B-1----:R-:W-:-:S03]  /*1a020*/  IMAD.MOV.U32 R98, RZ, RZ, R107 ;  /* 0x000000ffff627224 */ /* 0x002fc600078e006b */
[----:B------:R-:W-:Y:S04]  /*1a030*/  STL [R1+0x170], R122 ;  /* 0x0001707a01007387 */ /* 0x000fe80000100800 */
[----:B------:R1:W-:Y:S01]  /*1a040*/  STL [R1+0x164], R98 ;  /* 0x0001646201007387 */ /* 0x0003e20000100800 */
[----:B------:R-:W-:-:S03]  /*1a050*/  IMAD.MOV.U32 R102, RZ, RZ, R123 ;  /* 0x000000ffff667224 */ /* 0x000fc600078e007b */
[----:B-1----:R-:W3:Y:S04]  /*1a060*/  LDL.LU.64 R98, [R1+0x3f0] ;  /* 0x0003f00001627983 */ /* 0x002ee80000300a00 */
[----:B------:R-:W3:Y:S04]  /*1a070*/  LDL.LU.64 R100, [R1+0x3b0] ;  /* 0x0003b00001647983 */ /* 0x000ee80000300a00 */
[----:B------:R1:W-:Y:S04]  /*1a080*/  STL [R1+0x16c], R102 ;  /* 0x00016c6601007387 */ /* 0x0003e80000100800 */
[----:B------:R-:W-:Y:S04]  /*1a090*/  STL [R1+0x178], R108 ;  /* 0x0001786c01007387 */ /* 0x000fe80000100800 */
[----:B------:R-:W3:Y:S01]  /*1a0a0*/  LDL.LU.64 R122, [R1+0x350] ;  /* 0x00035000017a7983 */ /* 0x000ee20000300a00 */
[----:B-1----:R-:W-:-:S03]  /*1a0b0*/  IMAD.MOV.U32 R102, RZ, RZ, R109 ;  /* 0x000000ffff667224 */ /* 0x002fc600078e006d */
[----:B------:R-:W-:Y:S04]  /*1a0c0*/  STL [R1+0x180], R110 ;  /* 0x0001806e01007387 */ /* 0x000fe80000100800 */
[----:B------:R1:W-:Y:S01]  /*1a0d0*/  STL [R1+0x174], R102 ;  /* 0x0001746601007387 */ /* 0x0003e20000100800 */
[----:B------:R-:W-:-:S03]  /*1a0e0*/  IMAD.MOV.U32 R106, RZ, RZ, R113 ;  /* 0x000000ffff6a7224 */ /* 0x000fc600078e0071 */
[----:B------:R-:W-:Y:S01]  /*1a0f0*/  STL [R1+0x188], R112 ;  /* 0x0001887001007387 */ /* 0x000fe20000100800 */
[----:B-1----:R-:W-:-:S05]  /*1a100*/  IMAD.MOV.U32 R102, RZ, RZ, R111 ;  /* 0x000000ffff667224 */ /* 0x002fca00078e006f */
[----:B------:R1:W-:Y:S04]  /*1a110*/  STL [R1+0x17c], R102 ;  /* 0x00017c6601007387 */ /* 0x0003e80000100800 */
[----:B-1----:R-:W3:Y:S01]  /*1a120*/  LDL.LU.64 R102, [R1+0x3f8] ;  /* 0x0003f80001667983 */ /* 0x002ee20000300a00 */
[----:B------:R-:W-:-:S03]  /*1a130*/  IMAD.MOV.U32 R110, RZ, RZ, R115 ;  /* 0x000000ffff6e7224 */ /* 0x000fc600078e0073 */
[----:B------:R-:W3:Y:S04]  /*1a140*/  LDL.LU.64 R104, [R1+0x3c0] ;  /* 0x0003c00001687983 */ /* 0x000ee80000300a00 */
[----:B------:R1:W-:Y:S04]  /*1a150*/  STL [R1+0x184], R106 ;  /* 0x0001846a01007387 */ /* 0x0003e80000100800 */
[----:B------:R2:W-:Y:S04]  /*1a160*/  STL [R1+0x190], R114 ;  /* 0x0001907201007387 */ /* 0x0005e80000100800 */
[----:B-1----:R-:W3:Y:S04]  /*1a170*/  LDL.LU.64 R106, [R1+0x368] ;  /* 0x00036800016a7983 */ /* 0x002ee80000300a00 */
[----:B------:R-:W3:Y:S04]  /*1a180*/  LDL.LU.64 R108, [R1+0x300] ;  /* 0x00030000016c7983 */ /* 0x000ee80000300a00 */
[----:B------:R1:W-:Y:S01]  /*1a190*/  STL [R1+0x18c], R110 ;  /* 0x00018c6e01007387 */ /* 0x0003e20000100800 */
[----:B--2---:R-:W-:-:S03]  /*1a1a0*/  IMAD.MOV.U32 R114, RZ, RZ, R117 ;  /* 0x000000ffff727224 */ /* 0x004fc600078e0075 */
[----:B------:R-:W-:Y:S04]  /*1a1b0*/  STL [R1+0x198], R116 ;  /* 0x0001987401007387 */ /* 0x000fe80000100800 */
[----:B-1----:R-:W2:Y:S04]  /*1a1c0*/  LDL.LU.64 R110, [R1+0x400] ;  /* 0x00040000016e7983 */ /* 0x002ea80000300a00 */
[----:B------:R-:W2:Y:S04]  /*1a1d0*/  LDL.LU.64 R112, [R1+0x3d0] ;  /* 0x0003d00001707983 */ /* 0x000ea80000300a00 */
[----:B------:R1:W-:Y:S04]  /*1a1e0*/  STL [R1+0x194], R114 ;  /* 0x0001947201007387 */ /* 0x0003e80000100800 */
[----:B----4-:R4:W-:Y:S04]  /*1a1f0*/  STL [R1+0x1a0], R118 ;  /* 0x0001a07601007387 */ /* 0x0109e80000100800 */
[----:B-1----:R-:W2:Y:S04]  /*1a200*/  LDL.LU.64 R114, [R1+0x380] ;  /* 0x0003800001727983 */ /* 0x002ea80000300a00 */
[----:B------:R-:W2:Y:S01]  /*1a210*/  LDL.LU.64 R116, [R1+0x318] ;  /* 0x0003180001747983 */ /* 0x000ea20000300a00 */
[----:B----4-:R-:W-:-:S05]  /*1a220*/  IMAD.MOV.U32 R118, RZ, RZ, R119 ;  /* 0x000000ffff767224 */ /* 0x010fca00078e0077 */
[----:B------:R1:W-:Y:S01]  /*1a230*/  STL [R1+0x19c], R118 ;  /* 0x00019c7601007387 */ /* 0x0003e20000100800 */
[----:B---3--:R-:W-:-:S03]  /*1a240*/  IMAD.MOV.U32 R124, RZ, RZ, R127 ;  /* 0x000000ffff7c7224 */ /* 0x008fc600078e007f */
[----:B------:R-:W-:Y:S04]  /*1a250*/  STL [R1+0x1a8], R126 ;  /* 0x0001a87e01007387 */ /* 0x000fe80000100800 */
[----:B-1----:R-:W3:Y:S04]  /*1a260*/  LDL.LU.64 R118, [R1+0x408] ;  /* 0x0004080001767983 */ /* 0x002ee80000300a00 */
[----:B------:R-:W-:Y:S04]  /*1a270*/  STL [R1+0x1b0], R120 ;  /* 0x0001b07801007387 */ /* 0x000fe80000100800 */
[----:B------:R1:W-:Y:S02]  /*1a280*/  STL [R1+0x1a4], R124 ;  /* 0x0001a47c01007387 */ /* 0x0003e40000100800 */
[----:B-1----:R-:W-:-:S02]  /*1a290*/  IMAD.MOV.U32 R124, RZ, RZ, R121 ;  /* 0x000000ffff7c7224 */ /* 0x002fc400078e0079 */
[----:B------:R-:W4:Y:S04]  /*1a2a0*/  LDL.LU.64 R120, [R1+0x398] ;  /* 0x0003980001787983 */ /* 0x000f280000300a00 */
[----:B------:R-:W2:Y:S04]  /*1a2b0*/  LDL.LU.64 R126, [R1+0x338] ;  /* 0x00033800017e7983 */ /* 0x000ea80000300a00 */
[----:B------:R1:W-:Y:S04]  /*1a2c0*/  STL [R1+0x1ac], R124 ;  /* 0x0001ac7c01007387 */ /* 0x0003e80000100800 */
[----:B------:R1:W-:Y:S02]  /*1a2d0*/  STL [R1+0x1b8], R98 ;  /* 0x0001b86201007387 */ /* 0x0003e40000100800 */
[----:B-1----:R-:W-:-:S02]  /*1a2e0*/  IMAD.MOV.U32 R124, RZ, RZ, R99 ;  /* 0x000000ffff7c7224 */ /* 0x002fc400078e0063 */
[----:B------:R1:W5:Y:S04]  /*1a2f0*/  LDL.LU.64 R98, [R1+0x8d0] ;  /* 0x0008d00001627983 */ /* 0x0003680000300a00 */
[----:B------:R-:W-:Y:S04]  /*1a300*/  STL [R1+0x1c0], R100 ;  /* 0x0001c06401007387 */ /* 0x000fe80000100800 */
[----:B------:R1:W-:Y:S02]  /*1a310*/  STL [R1+0x1b4], R124 ;  /* 0x0001b47c01007387 */ /* 0x0003e40000100800 */
[----:B-1----:R-:W-:-:S02]  /*1a320*/  IMAD.MOV.U32 R124, RZ, RZ, R101 ;  /* 0x000000ffff7c7224 */ /* 0x002fc400078e0065 */
[----:B------:R1:W5:Y:S04]  /*1a330*/  LDL.LU.64 R100, [R1+0x8c8] ;  /* 0x0008c80001647983 */ /* 0x0003680000300a00 */
[----:B------:R-:W-:Y:S04]  /*1a340*/  STL [R1+0x1c8], R122 ;  /* 0x0001c87a01007387 */ /* 0x000fe80000100800 */
[----:B------:R1:W-:Y:S02]  /*1a350*/  STL [R1+0x1bc], R124 ;  /* 0x0001bc7c01007387 */ /* 0x0003e40000100800 */
[----:B-1----:R-:W-:-:S02]  /*1a360*/  IMAD.MOV.U32 R124, RZ, RZ, R123 ;  /* 0x000000ffff7c7224 */ /* 0x002fc400078e007b */
[----:B------:R-:W2:Y:S04]  /*1a370*/  LDL.LU.64 R122, [R1+0x8c0] ;  /* 0x0008c000017a7983 */ /* 0x000ea80000300a00 */
[----:B--2---:R-:W-:Y:S04]  /*1a380*/  STL [R1+0x1d0], R122 ;  /* 0x0001d07a01007387 */ /* 0x004fe80000100800 */
[----:B------:R-:W-:Y:S04]  /*1a390*/  STL [R1+0x1c4], R124 ;  /* 0x0001c47c01007387 */ /* 0x000fe80000100800 */
[----:B------:R1:W-:Y:S04]  /*1a3a0*/  STL [R1+0x1cc], R123 ;  /* 0x0001cc7b01007387 */ /* 0x0003e80000100800 */
[----:B-1----:R-:W2:Y:S01]  /*1a3b0*/  LDL.LU.64 R122, [R1+0x3e0] ;  /* 0x0003e000017a7983 */ /* 0x002ea20000300a00 */
[----:B------:R-:W-:-:S03]  /*1a3c0*/  IMAD.MOV.U32 R124, RZ, RZ, R103 ;  /* 0x000000ffff7c7224 */ /* 0x000fc600078e0067 */
[----:B------:R1:W-:Y:S04]  /*1a3d0*/  STL [R1+0x1d8], R102 ;  /* 0x0001d86601007387 */ /* 0x0003e80000100800 */
[----:B-1----:R1:W5:Y:S04]  /*1a3e0*/  LDL.LU.64 R102, [R1+0x8b8] ;  /* 0x0008b80001667983 */ /* 0x0023680000300a00 */
[----:B------:R-:W-:Y:S04]  /*1a3f0*/  STL [R1+0x1e0], R104 ;  /* 0x0001e06801007387 */ /* 0x000fe80000100800 */
        /* <DEDUP_REMOVED lines=27> */
[----:B---3--:R3:W-:Y:S04]  /*1a5b0*/  STL [R1+0x218], R118 ;  /* 0x0002187601007387 */ /* 0x0087e80000100800 */
[----:B------:R1:W-:Y:S04]  /*1a5c0*/  STL [R1+0x20c], R124 ;  /* 0x00020c7c01007387 */ /* 0x0003e80000100800 */
[----:B---3--:R3:W5:Y:S01]  /*1a5d0*/  LDL.LU R118, [R1+0x87c] ;  /* 0x00087c0001767983 */ /* 0x0087620000300800 */
[----:B-1----:R-:W1:Y:S03]  /*1a5e0*/  LDC R124, c[0x0][0x3a0] ;  /* 0x0000e800ff7c7b82 */ /* 0x002e660000000800 */
[----:B------:R3:W-:Y:S04]  /*1a5f0*/  STL [R1+0x214], R119 ;  /* 0x0002147701007387 */ /* 0x0007e80000100800 */
[----:B---3--:R3:W5:Y:S01]  /*1a600*/  LDL.LU R119, [R1+0x878] ;  /* 0x0008780001777983 */ /* 0x0087620000300800 */
[----:B------:R-:W-:Y:S01]  /*1a610*/  UMOV UR17, 0x1 ;  /* 0x0000000100117882 */ /* 0x000fe20000000000 */
[----:B------:R-:W-:Y:S01]  /*1a620*/  UMOV UR18, 0x2 ;  /* 0x0000000200127882 */ /* 0x000fe20000000000 */
[----:B------:R-:W-:Y:S01]  /*1a630*/  UMOV UR7, URZ ;  /* 0x000000ff00077c82 */ /* 0x000fe20008000000 */
[----:B------:R-:W-:Y:S01]  /*1a640*/  UMOV UR8, URZ ;  /* 0x000000ff00087c82 */ /* 0x000fe20008000000 */
[----:B------:R-:W-:Y:S01]  /*1a650*/  UMOV UR5, URZ ;  /* 0x000000ff00057c82 */ /* 0x000fe20008000000 */
[----:B--2---:R2:W-:Y:S02]  /*1a660*/  STL [R1+0x220], R122 ;  /* 0x0002207a01007387 */ /* 0x0045e40000100800 */
[----:B--2---:R-:W-:-:S02]  /*1a670*/  IMAD.MOV.U32 R122, RZ, RZ, R123 ;  /* 0x000000ffff7a7224 */ /* 0x004fc400078e007b */
[----:B-1----:R-:W-:-:S03]  /*1a680*/  VIADD R123, R124, 0x7f ;  /* 0x0000007f7c7b7836 */ /* 0x002fc60000000000 */
[----:B------:R1:W-:Y:S02]  /*1a690*/  STL [R1+0x21c], R122 ;  /* 0x00021c7a01007387 */ /* 0x0003e40000100800 */
[----:B------:R-:W-:Y:S02]  /*1a6a0*/  SHF.R.S32.HI R124, RZ, 0x1f, R123 ;  /* 0x0000001fff7c7819 */ /* 0x000fe4000001147b */
[----:B----4-:R2:W-:Y:S02]  /*1a6b0*/  STL [R1+0x228], R120 ;  /* 0x0002287801007387 */ /* 0x0105e40000100800 */
[----:B------:R-:W-:Y:S01]  /*1a6c0*/  LEA.HI R124, R124, R123, RZ, 0x7 ;  /* 0x0000007b7c7c7211 */ /* 0x000fe200078f38ff */
[----:B-1----:R-:W-:Y:S02]  /*1a6d0*/  IMAD.MOV.U32 R122, RZ, RZ, R121 ;  /* 0x000000ffff7a7224 */ /* 0x002fe400078e0079 */
[----:B------:R-:W-:Y:S01]  /*1a6e0*/  IMAD.MOV.U32 R123, RZ, RZ, R127 ;  /* 0x000000ffff7b7224 */ /* 0x000fe200078e007f */
[----:B--2---:R3:W5:Y:S04]  /*1a6f0*/  LDL.LU.64 R120, [R1+0x870] ;  /* 0x0008700001787983 */ /* 0x0047680000300a00 */
[----:B------:R-:W-:Y:S04]  /*1a700*/  STL [R1+0x230], R126 ;  /* 0x0002307e01007387 */ /* 0x000fe80000100800 */
[----:B------:R1:W-:Y:S04]  /*1a710*/  STL [R1+0x224], R122 ;  /* 0x0002247a01007387 */ /* 0x0003e80000100800 */
[----:B------:R2:W-:Y:S01]  /*1a720*/  STL [R1+0x22c], R123 ;  /* 0x00022c7b01007387 */ /* 0x0005e20000100800 */
[----:B-1----:R-:W-:-:S04]  /*1a730*/  SHF.R.S32.HI R122, RZ, 0x7, R124 ;  /* 0x00000007ff7a7819 */ /* 0x002fc8000001147c */
[----:B--2---:R-:W-:-:S05]  /*1a740*/  VIMNMX R123, PT, PT, R122, 0x2, !PT ;  /* 0x000000027a7b7848 */ /* 0x004fca0007fe0100 */
[----:B------:R-:W-:-:S05]  /*1a750*/  VIADD R124, R123, 0xfffffffe ;  /* 0xfffffffe7b7c7836 */ /* 0x000fca0000000000 */
[----:B------:R3:W-:Y:S01]  /*1a760*/  STL [R1+0x234], R124 ;  /* 0x0002347c01007387 */ /* 0x0007e20000100800 */
[----:B------:R-:W-:Y:S01]  /*1a770*/  VIADD R122, R122, 0xfffffffd ;  /* 0xfffffffd7a7a7836 */ /* 0x000fe20000000000 */
[----:B------:R-:W-:-:S07]  /*1a780*/  CS2R R122, SRZ ;  /* 0x00000000007a7805 */ /* 0x000fce000001ff00 */
.L_x_72:
[----:B------:R-:W-:Y:S01]  /*1a790*/  IMAD.U32 R123, R123, -0x80000000, RZ ;  /* 0x800000007b7b7824 */ /* 0x000fe200078e00ff */
[----:B------:R-:W-:-:S03]  /*1a7a0*/  UIADD3 UR8, UPT, UPT, UR8, 0x1, URZ ;  /* 0x0000000108087890 */ /* 0x000fc6000fffe0ff */
[----:B------:R-:W1:Y:S01]  /*1a7b0*/  SYNCS.PHASECHK.TRANS64.TRYWAIT P3, [UR4], R123 ;  /* 0x0000007bff0075a7 */ /* 0x000e620008061104 */
[----:B------:R-:W-:-:S04]  /*1a7c0*/  UISETP.GT.AND UP1, UPT, UR8, 0x1, UPT ;  /* 0x000000010800788c */ /* 0x000fc8000bf24270 */
[----:B------:R-:W-:-:S04]  /*1a7d0*/  USEL UR8, UR8, URZ, !UP1 ;  /* 0x000000ff08087287 */ /* 0x000fc8000c800000 */
[----:B------:R-:W-:Y:S01]  /*1a7e0*/  ULEA UR6, UR8, UR9, 0x10 ;  /* 0x0000000908067291 */ /* 0x000fe2000f8e80ff */
[----:B-1---5:R-:W-:Y:S11]  /*1a7f0*/  @!P3 BRA `(.L_x_70) ;  /* 0x000000c4008cb947 */ /* 0x022ff60003800000 */
.L_x_78:
[----:B------:R-:W-:-:S04]  /*1a800*/  DEPBAR.LE SB0, 0x2 ;  /* 0x000080800000791a */ /* 0x000fc80000000000 */
[----:B------:R-:W-:Y:S01]  /*1a810*/  BAR.SYNC.DEFER_BLOCKING 0x0 ;  /* 0x0000000000007b1d */ /* 0x000fe20000010000 */
[----:B------:R-:W-:Y:S02]  /*1a820*/  UIADD3 UR7, UPT, UPT, UR7, 0x1, URZ ;  /* 0x0000000107077890 */ /* 0x000fe4000fffe0ff */
[----:B------:R-:W-:Y:S02]  /*1a830*/  ULEA UR4, UR17, UR9, 0x3 ;  /* 0x0000000911047291 */ /* 0x000fe4000f8e18ff */
[----:B------:R-:W-:Y:S02]  /*1a840*/  UISETP.GT.AND UP1, UPT, UR7, 0x2, UPT ;  /* 0x000000020700788c */ /* 0x000fe4000bf24270 */
[----:B------:R-:W-:Y:S02]  /*1a850*/  UIADD3 UR4, UPT, UPT, UR4, 0x80000, URZ ;  /* 0x0008000004047890 */ /* 0x000fe4000fffe0ff */
[----:B------:R-:W-:Y:S01]  /*1a860*/  USEL UR7, UR7, URZ, !UP1 ;  /* 0x000000ff07077287 */ /* 0x000fe2000c800000 */
[----:B-----5:R-:W1:Y:S04]  /*1a870*/  LDS R123, [R120+UR6+0x60000] ;  /* 0x06000006787b7984 */ /* 0x020e680008000800 */
[----:B---3--:R-:W-:Y:S04]  /*1a880*/  LDS R124, [R120+UR6+0x60010] ;  /* 0x06001006787c7984 */ /* 0x008fe80008000800 */
[----:B------:R-:W-:Y:S01]  /*1a890*/  LDS R126, [R120+UR6+0x60018] ;  /* 0x06001806787e7984 */ /* 0x000fe20008000800 */
[----:B-1----:R1:W-:Y:S03]  /*1a8a0*/  STTM tmem[UR12], R123 ;  /* 0x0000007b000079ed */ /* 0x0023e6000804000c */
[----:B-1----:R-:W1:Y:S02]  /*1a8b0*/  LDS R123, [R120+UR6+0x60008] ;  /* 0x06000806787b7984 */ /* 0x002e640008000800 */
[----:B-1----:R1:W-:Y:S01]  /*1a8c0*/  STTM tmem[UR12+0x2], R123 ;  /* 0x0000027b000079ed */ /* 0x0023e2000804000c */
[----:B------:R2:W-:Y:S01]  /*1a8d0*/  STTM tmem[UR12+0x4], R124 ;  /* 0x0000047c000079ed */ /* 0x0005e2000804000c */
[----:B------:R3:W-:Y:S01]  /*1a8e0*/  STTM tmem[UR12+0x6], R126 ;  /* 0x0000067e000079ed */ /* 0x0007e2000804000c */
[----:B-1----:R-:W1:Y:S04]  /*1a8f0*/  LDS R123, [R120+UR6+0x60020] ;  /* 0x06002006787b7984 */ /* 0x002e680008000800 */
[----:B--2---:R-:W2:Y:S04]  /*1a900*/  LDS R124, [R120+UR6+0x60028] ;  /* 0x06002806787c7984 */ /* 0x004ea80008000800 */
[----:B---3--:R-:W3:Y:S01]  /*1a910*/  LDS R126, [R120+UR6+0x60030] ;  /* 0x06003006787e7984 */ /* 0x008ee20008000800 */
[----:B-1----:R1:W-:Y:S01]  /*1a920*/  STTM tmem[UR12+0x8], R123 ;  /* 0x0000087b000079ed */ /* 0x0023e2000804000c */
[----:B--2---:R2:W-:Y:S02]  /*1a930*/  STTM tmem[UR12+0xa], R124 ;  /* 0x00000a7c000079ed */ /* 0x0045e4000804000c */
[----:B-1----:R-:W1:Y:S01]  /*1a940*/  LDS R123, [R120+UR6+0x60038] ;  /* 0x06003806787b7984 */ /* 0x002e620008000800 */
[----:B---3--:R3:W-:Y:S03]  /*1a950*/  STTM tmem[UR12+0xc], R126 ;  /* 0x00000c7e000079ed */ /* 0x0087e6000804000c */
        /* <DEDUP_REMOVED lines=111> */
[----:B--2---:R2:W-:Y:S01]  /*1b050*/  STTM tmem[UR12+0x7c], R124 ;  /* 0x00007c7c000079ed */ /* 0x0045e2000804000c */
[----:B-1----:R-:W-:Y:S01]  /*1b060*/  VIADD R123, R120, UR6 ;  /* 0x00000006787b7c36 */ /* 0x002fe20008000000 */
[----:B------:R-:W-:Y:S01]  /*1b070*/  UMOV UR6, UR5 ;  /* 0x0000000500067c82 */ /* 0x000fe20008000000 */
[----:B---3--:R2:W-:Y:S01]  /*1b080*/  STTM tmem[UR12+0x7e], R126 ;  /* 0x00007e7e000079ed */ /* 0x0085e2000804000c */
[----:B------:R-:W1:Y:S02]  /*1b090*/  FENCE.VIEW.ASYNC.T ;  /* 0x00000000000073c6 */ /* 0x000e640000000200 */
[----:B-1----:R-:W-:Y:S06]  /*1b0a0*/  BAR.SYNC.DEFER_BLOCKING 0x0 ;  /* 0x0000000000007b1d */ /* 0x002fec0000010000 */
[----:B------:R-:W-:Y:S05]  /*1b0b0*/  @P0 BRA `(.L_x_71) ;  /* 0x0000000400780947 */ /* 0x000fea0003800000 */
[----:B------:R-:W-:Y:S01]  /*1b0c0*/  ULEA UR21, UR7, UR9, 0x11 ;  /* 0x0000000907157291 */ /* 0x000fe2000f8e88ff */
[----:B------:R-:W-:Y:S01]  /*1b0d0*/  UMOV UR20, URZ ;  /* 0x000000ff00147c82 */ /* 0x000fe20008000000 */
[----:B------:R-:W-:Y:S02]  /*1b0e0*/  UIADD3 UR37, UPT, UPT, UR10, 0x108, URZ ;  /* 0x000001080a257890 */ /* 0x000fe4000fffe0ff */
[----:B------:R-:W-:Y:S02]  /*1b0f0*/  USHF.R.U32.HI UR21, URZ, 0x4, UR21 ;  /* 0x00000004ff157899 */ /* 0x000fe40008011615 */
[----:B------:R-:W-:Y:S02]  /*1b100*/  UIADD3 UR41, UPT, UPT, UR10, 0x110, URZ ;  /* 0x000001100a297890 */ /* 0x000fe4000fffe0ff */
[----:B------:R-:W-:Y:S02]  /*1b110*/  USGXT.U32 UR46, UR21, 0xe ;  /* 0x0000000e152e789a */ /* 0x000fe40008000000 */
[----:B------:R-:W-:-:S02]  /*1b120*/  UIADD3 UR72, UPT, UPT, UR10, 0x118, URZ ;  /* 0x000001180a487890 */ /* 0x000fc4000fffe0ff */
[----:B------:R-:W-:Y:S01]  /*1b130*/  UIADD3 UR52, UP1, UPT, UR46, 0x2, URZ ;  /* 0x000000022e347890 */ /* 0x000fe2000ff3e0ff */
[----:B------:R-:W-:Y:S01]  /*1b140*/  UMOV UR44, 0x0 ;  /* 0x00000000002c7882 */ /* 0x000fe20000000000 */
[----:B------:R-:W-:Y:S02]  /*1b150*/  UMOV UR45, 0x8400910 ;  /* 0x08400910002d7882 */ /* 0x000fe40000000000 */
[----:B------:R-:W-:Y:S02]  /*1b160*/  UIADD3.X UR53, UPT, UPT, UR20, 0x40004040, URZ, UP1, !UPT ;  /* 0x4000404014357890 */ /* 0x000fe40008ffe4ff */
[----:B------:R-:W-:Y:S02]  /*1b170*/  UIADD3 UR64, UP3, UPT, UR52, 0x2, URZ ;  /* 0x0000000234407890 */ /* 0x000fe4000ff7e0ff */
[----:B------:R-:W-:Y:S02]  /*1b180*/  UIADD3 UR58, UP4, UPT, UR52, 0x4, URZ ;  /* 0x00000004343a7890 */ /* 0x000fe4000ff9e0ff */
[----:B------:R-:W-:-:S02]  /*1b190*/  UIADD3 UR54, UP5, UPT, UR52, 0x7fe, URZ ;  /* 0x000007fe34367890 */ /* 0x000fc4000ffbe0ff */
[----:B------:R-:W-:Y:S02]  /*1b1a0*/  UIADD3.X UR65, UPT, UPT, UR53, URZ, URZ, UP3, !UPT ;  /* 0x000000ff35417290 */ /* 0x000fe40009ffe4ff */
[----:B------:R-:W-:Y:S02]  /*1b1b0*/  UIADD3 UR30, UP6, UPT, UR52, 0x800, URZ ;  /* 0x00000800341e7890 */ /* 0x000fe4000ffde0ff */
[----:B------:R-:W-:Y:S02]  /*1b1c0*/  UIADD3 UR32, UP1, UPT, UR52, 0x802, URZ ;  /* 0x0000080234207890 */ /* 0x000fe4000ff3e0ff */
[----:B------:R-:W-:Y:S02]  /*1b1d0*/  UIADD3 UR34, UP2, UPT, UR52, 0x804, URZ ;  /* 0x0000080434227890 */ /* 0x000fe4000ff5e0ff */
[----:B------:R-:W-:Y:S02]  /*1b1e0*/  UIADD3.X UR59, UPT, UPT, UR53, URZ, URZ, UP4, !UPT ;  /* 0x000000ff353b7290 */ /* 0x000fe4000a7fe4ff */
[----:B------:R-:W-:Y:S01]  /*1b1f0*/  UIADD3 UR5, UPT, UPT, UR10, 0x120, URZ ;  /* 0x000001200a057890 */ /* 0x000fe2000fffe0ff */
[----:B------:R-:W-:Y:S01]  /*1b200*/  UMOV UR47, 0x40004040 ;  /* 0x40004040002f7882 */ /* 0x000fe20000000000 */
[----:B------:R-:W-:Y:S01]  /*1b210*/  UIADD3 UR36, UP3, UPT, UR52, 0xffe, URZ ;  /* 0x00000ffe34247890 */ /* 0x000fe2000ff7e0ff */
[----:B------:R1:W-:Y:S01]  /*1b220*/  UTCHMMA tmem[UR11], gdesc[UR46], tmem[UR10], tmem[UR44], idesc[UR45], UPT ;  /* 0x00ff2c2e0b0079ea */ /* 0x0003e2000b80000a */
[----:B------:R-:W-:Y:S01]  /*1b230*/  UIADD3.X UR55, UPT, UPT, UR53, URZ, URZ, UP5, !UPT ;  /* 0x000000ff35377290 */ /* 0x000fe2000affe4ff */
[----:B------:R-:W-:Y:S01]  /*1b240*/  UMOV UR48, 0x0 ;  /* 0x0000000000307882 */ /* 0x000fe20000000000 */
[----:B------:R-:W-:Y:S01]  /*1b250*/  UMOV UR49, 0x8400910 ;  /* 0x0840091000317882 */ /* 0x000fe20000000000 */
[----:B------:R-:W-:-:S02]  /*1b260*/  UIADD3 UR19, UPT, UPT, UR10, 0x128, URZ ;  /* 0x000001280a137890 */ /* 0x000fc4000fffe0ff */
[----:B------:R3:W-:Y:S01]  /*1b270*/  UTCHMMA tmem[UR37], gdesc[UR52], tmem[UR10], tmem[UR48], idesc[UR49], UPT ;  /* 0x00ff3034250079ea */ /* 0x0007e2000b80000a */
[----:B------:R-:W-:Y:S02]  /*1b280*/  UIADD3 UR38, UP4, UPT, UR52, 0x1000, URZ ;  /* 0x0000100034267890 */ /* 0x000fe4000ff9e0ff */
[----:B------:R-:W-:Y:S02]  /*1b290*/  UIADD3.X UR31, UPT, UPT, UR53, URZ, URZ, UP6, !UPT ;  /* 0x000000ff351f7290 */ /* 0x000fe4000b7fe4ff */
[----:B------:R-:W-:Y:S02]  /*1b2a0*/  UIADD3 UR66, UPT, UPT, UR10, 0x130, URZ ;  /* 0x000001300a427890 */ /* 0x000fe4000fffe0ff */
[----:B------:R-:W-:Y:S02]  /*1b2b0*/  UIADD3 UR40, UP5, UPT, UR52, 0x1002, URZ ;  /* 0x0000100234287890 */ /* 0x000fe4000ffbe0ff */
        /* <DEDUP_REMOVED lines=8> */
[----:B-1----:R-:W-:Y:S02]  /*1b340*/  UIADD3 UR44, UP1, UPT, UR52, 0x17fe, URZ ;  /* 0x000017fe342c7890 */ /* 0x002fe4000ff3e0ff */
[----:B---3--:R-:W-:Y:S02]  /*1b350*/  UIADD3.X UR37, UPT, UPT, UR53, URZ, URZ, UP3, !UPT ;  /* 0x000000ff35257290 */ /* 0x008fe40009ffe4ff */
[----:B------:R-:W-:-:S02]  /*1b360*/  UIADD3 UR25, UPT, UPT, UR10, 0x148, URZ ;  /* 0x000001480a197890 */ /* 0x000fc4000fffe0ff */
[----:B------:R-:W-:Y:S02]  /*1b370*/  UIADD3 UR46, UP2, UPT, UR52, 0x1800, URZ ;  /* 0x00001800342e7890 */ /* 0x000fe4000ff5e0ff */
[----:B------:R-:W-:Y:S01]  /*1b380*/  UIADD3.X UR39, UPT, UPT, UR53, URZ, URZ, UP4, !UPT ;  /* 0x000000ff35277290 */ /* 0x000fe2000a7fe4ff */
[----:B------:R-:W-:Y:S01]  /*1b390*/  UMOV UR56, 0x0 ;  /* 0x0000000000387882 */ /* 0x000fe20000000000 */
[----:B------:R-:W-:Y:S01]  /*1b3a0*/  UMOV UR57, 0x8400910 ;  /* 0x0840091000397882 */ /* 0x000fe20000000000 */
[----:B------:R-:W-:Y:S02]  /*1b3b0*/  UIADD3 UR24, UPT, UPT, UR10, 0x150, URZ ;  /* 0x000001500a187890 */ /* 0x000fe4000fffe0ff */
[----:B------:R1:W-:Y:S01]  /*1b3c0*/  UTCHMMA tmem[UR72], gdesc[UR58], tmem[UR10], tmem[UR56], idesc[UR57], UPT ;  /* 0x00ff383a480079ea */ /* 0x0003e2000b80000a */
[----:B------:R-:W-:Y:S02]  /*1b3d0*/  UIADD3 UR48, UP3, UPT, UR52, 0x1802, URZ ;  /* 0x0000180234307890 */ /* 0x000fe4000ff7e0ff */
[----:B----4-:R-:W-:Y:S01]  /*1b3e0*/  UIADD3.X UR41, UPT, UPT, UR53, URZ, URZ, UP5, !UPT ;  /* 0x000000ff35297290 */ /* 0x010fe2000affe4ff */
[----:B------:R-:W-:Y:S01]  /*1b3f0*/  UMOV UR50, 0x0 ;  /* 0x0000000000327882 */ /* 0x000fe20000000000 */
[----:B------:R-:W-:Y:S01]  /*1b400*/  UMOV UR51, 0x8400910 ;  /* 0x0840091000337882 */ /* 0x000fe20000000000 */
[----:B------:R-:W-:-:S02]  /*1b410*/  UIADD3 UR23, UPT, UPT, UR10, 0x158, URZ ;  /* 0x000001580a177890 */ /* 0x000fc4000fffe0ff */
[----:B------:R3:W-:Y:S01]  /*1b420*/  UTCHMMA tmem[UR5], gdesc[UR54], tmem[UR10], tmem[UR50], idesc[UR51], UPT ;  /* 0x00ff3236050079ea */ /* 0x0007e2000b80000a */
[----:B------:R-:W-:Y:S02]  /*1b430*/  UIADD3 UR52, UP4, UPT, UR52, 0x1804, URZ ;  /* 0x0000180434347890 */ /* 0x000fe4000ff9e0ff */
[----:B------:R-:W-:Y:S02]  /*1b440*/  UIADD3.X UR43, UPT, UPT, UR53, URZ, URZ, UP6, !UPT ;  /* 0x000000ff352b7290 */ /* 0x000fe4000b7fe4ff */
[----:B------:R-:W-:Y:S02]  /*1b450*/  UIADD3 UR22, UPT, UPT, UR10, 0x160, URZ ;  /* 0x000001600a167890 */ /* 0x000fe4000fffe0ff */
[----:B------:R-:W-:Y:S01]  /*1b460*/  UIADD3.X UR45, UPT, UPT, UR53, URZ, URZ, UP1, !UPT ;  /* 0x000000ff352d7290 */ /* 0x000fe20008ffe4ff */
[----:B------:R-:W-:Y:S01]  /*1b470*/  UMOV UR64, 0x0 ;  /* 0x0000000000407882 */ /* 0x000fe20000000000 */
[----:B------:R-:W-:Y:S01]  /*1b480*/  UMOV UR65, 0x8400910 ;  /* 0x0840091000417882 */ /* 0x000fe20000000000 */
[----:B------:R-:W-:-:S02]  /*1b490*/  UIADD3 UR21, UPT, UPT, UR10, 0x168, URZ ;  /* 0x000001680a157890 */ /* 0x000fc4000fffe0ff */
[----:B------:R4:W-:Y:S01]  /*1b4a0*/  UTCHMMA tmem[UR19], gdesc[UR30], tmem[UR10], tmem[UR64], idesc[UR65], UPT ;  /* 0x00ff401e130079ea */ /* 0x0009e2000b80000a */
[----:B------:R-:W-:Y:S01]  /*1b4b0*/  UIADD3.X UR47, UPT, UPT, UR53, URZ, URZ, UP2, !UPT ;  /* 0x000000ff352f7290 */ /* 0x000fe200097fe4ff */
[----:B------:R4:W-:Y:S01]  /*1b4c0*/  UTCHMMA tmem[UR66], gdesc[UR32], tmem[UR10], tmem[UR62], idesc[UR63], UPT ;  /* 0x00ff3e20420079ea */ /* 0x0009e2000b80000a */
[----:B------:R-:W-:Y:S02]  /*1b4d0*/  UIADD3 UR20, UPT, UPT, UR10, 0x170, URZ ;  /* 0x000001700a147890 */ /* 0x000fe4000fffe0ff */
[----:B------:R4:W-:Y:S01]  /*1b4e0*/  UTCHMMA tmem[UR61], gdesc[UR34], tmem[UR10], tmem[UR50], idesc[UR51], UPT ;  /* 0x00ff32223d0079ea */ /* 0x0009e2000b80000a */
[----:B------:R-:W-:Y:S02]  /*1b4f0*/  UIADD3.X UR49, UPT, UPT, UR53, URZ, URZ, UP3, !UPT ;  /* 0x000000ff35317290 */ /* 0x000fe40009ffe4ff */
[----:B------:R-:W-:Y:S02]  /*1b500*/  UIADD3 UR67, UPT, UPT, UR10, 0x178, URZ ;  /* 0x000001780a437890 */ /* 0x000fe4000fffe0ff */
[----:B------:R-:W-:Y:S01]  /*1b510*/  UIADD3.X UR53, UPT, UPT, UR53, URZ, URZ, UP4, !UPT ;  /* 0x000000ff35357290 */ /* 0x000fe2000a7fe4ff */
[----:B-1----:R-:W-:Y:S01]  /*1b520*/  UMOV UR58, 0x0 ;  /* 0x00000000003a7882 */ /* 0x002fe20000000000 */
[----:B------:R-:W-:Y:S01]  /*1b530*/  UMOV UR59, 0x8400910 ;  /* 0x08400910003b7882 */ /* 0x000fe20000000000 */
[----:B------:R-:W-:Y:S01]  /*1b540*/  UMOV UR76, 0x0 ;  /* 0x00000000004c7882 */ /* 0x000fe20000000000 */
[----:B------:R4:W-:Y:S01]  /*1b550*/  UTCHMMA tmem[UR60], gdesc[UR36], tmem[UR10], tmem[UR58], idesc[UR59], UPT ;  /* 0x00ff3a243c0079ea */ /* 0x0009e2000b80000a */
        /* <DEDUP_REMOVED lines=10> */
[----:B---3--:R-:W-:Y:S01]  /*1b600*/  UMOV UR5, URZ ;  /* 0x000000ff00057c82 */ /* 0x008fe20008000000 */
[----:B------:R4:W-:Y:S01]  /*1b610*/  UTCHMMA tmem[UR22], gdesc[UR44], tmem[UR10], tmem[UR74], idesc[UR75], UPT ;  /* 0x00ff4a2c160079ea */ /* 0x0009e2000b80000a */
[----:B------:R-:W-:Y:S01]  /*1b620*/  UMOV UR28, 0x0 ;  /* 0x00000000001c7882 */ /* 0x000fe20000000000 */
[----:B------:R-:W-:Y:S01]  /*1b630*/  UMOV UR29, 0x8400910 ;  /* 0x08400910001d7882 */ /* 0x000fe20000000000 */
[----:B------:R4:W-:Y:S01]  /*1b640*/  UTCHMMA tmem[UR21], gdesc[UR46], tmem[UR10], tmem[UR70], idesc[UR71], UPT ;  /* 0x00ff462e150079ea */ /* 0x0009e2000b80000a */
[----:B------:R-:W-:Y:S01]  /*1b650*/  UMOV UR56, UR4 ;  /* 0x0000000400387c82 */ /* 0x000fe20008000000 */
[----:B------:R4:W-:Y:S01]  /*1b660*/  UTCHMMA tmem[UR20], gdesc[UR48], tmem[UR10], tmem[UR68], idesc[UR69], UPT ;  /* 0x00ff4430140079ea */ /* 0x0009e2000b80000a */
[----:B------:R4:W-:Y:S01]  /*1b670*/  UTCHMMA tmem[UR67], gdesc[UR52], tmem[UR10], tmem[UR28], idesc[UR29], UPT ;  /* 0x00ff1c34430079ea */ /* 0x0009e2000b80000a */
[----:B------:R4:W-:Y:S01]  /*1b680*/  UTCBAR [UR56], URZ ;  /* 0x000000ff380073e9 */ /* 0x0009e200080000ff */
[----:B------:R-:W-:Y:S01]  /*1b690*/  NOP ;  /* 0x0000000000007918 */ /* 0x000fe20000000000 */
.L_x_71:
[----:B--2---:R-:W1:Y:S08]  /*1b6a0*/  LDC R124, c[0x0][0x3a0] ;  /* 0x0000e800ff7c7b82 */ /* 0x004e700000000800 */
[----:B------:R-:W-:Y:S01]  /*1b6b0*/  BAR.SYNC.DEFER_BLOCKING 0x0 ;  /* 0x0000000000007b1d */ /* 0x000fe20000010000 */
[----:B------:R-:W-:-:S04]  /*1b6c0*/  IADD3 R112, P6, PT, R112, UR13, RZ ;  /* 0x0000000d70707c10 */ /* 0x000fc8000ffde0ff */
[----:B------:R-:W-:Y:S01]  /*1b6d0*/  IADD3.X R111, PT, PT, R111, UR14, RZ, P6, !PT ;  /* 0x0000000e6f6f7c10 */ /* 0x000fe2000b7fe4ff */
[----:B------:R-:W-:Y:S04]  /*1b6e0*/  STL [R1+0x888], R240 ;  /* 0x000888f001007387 */ /* 0x000fe80000100800 */
[----:B------:R-:W-:Y:S04]  /*1b6f0*/  STL [R1+0x884], R248 ;  /* 0x000884f801007387 */ /* 0x000fe80000100800 */
[----:B------:R2:W-:Y:S04]  /*1b700*/  STL [R1+0x870], R132 ;  /* 0x0008708401007387 */ /* 0x0005e80000100800 */
[----:B------:R3:W-:Y:S01]  /*1b710*/  STL [R1+0x86c], R120 ;  /* 0x00086c7801007387 */ /* 0x0007e20000100800 */
[----:B-1----:R-:W-:-:S03]  /*1b720*/  VIADD R127, R124, 0x7f ;  /* 0x0000007f7c7f7836 */ /* 0x002fc60000000000 */
[----:B------:R1:W-:Y:S01]  /*1b730*/  STL [R1+0x874], R122 ;  /* 0x0008747a01007387 */ /* 0x0003e20000100800 */
[----:B------:R-:W4:Y:S01]  /*1b740*/  LDC R124, c[0x0][0x3a0] ;  /* 0x0000e800ff7c7b82 */ /* 0x000f220000000800 */
[----:B------:R-:W-:Y:S01]  /*1b750*/  SHF.R.S32.HI R126, RZ, 0x1f, R127 ;  /* 0x0000001fff7e7819 */ /* 0x000fe2000001147f */
[----:B--2---:R-:W2:Y:S01]  /*1b760*/  S2R R132, SR_TID.X ;  /* 0x0000000000847919 */ /* 0x004ea20000002100 */
[----:B---3--:R-:W-:Y:S02]  /*1b770*/  LOP3.LUT R120, R121, 0xe, RZ, 0xfc, !PT ;  /* 0x0000000e79787812 */ /* 0x008fe400078efcff */
[----:B------:R-:W-:Y:S01]  /*1b780*/  LEA.HI R126, R126, R127, RZ, 0x7 ;  /* 0x0000007f7e7e7211 */ /* 0x000fe200078f38ff */
[----:B------:R-:W3:Y:S03]  /*1b790*/  S2R R240, SR_TID.X ;  /* 0x0000000000f07919 */ /* 0x000ee60000002100 */
[----:B------:R-:W-:-:S05]  /*1b7a0*/  SHF.R.S32.HI R126, RZ, 0x7, R126 ;  /* 0x00000007ff7e7819 */ /* 0x000fca000001147e */
[----:B------:R-:W-:-:S05]  /*1b7b0*/  VIADD R126, R126, 0xfffffffd ;  /* 0xfffffffd7e7e7836 */ /* 0x000fca0000000000 */
[----:B------:R-:W-:Y:S01]  /*1b7c0*/  ISETP.GE.AND P3, PT, R122, R126, PT ;  /* 0x0000007e7a00720c */ /* 0x000fe20003f66270 */
[----:B----4-:R-:W-:-:S04]  /*1b7d0*/  VIADD R124, R124, 0xfffffe80 ;  /* 0xfffffe807c7c7836 */ /* 0x010fc80000000000 */
[----:B------:R-:W-:-:S05]  /*1b7e0*/  IMAD R124, R122, -0x80, R124 ;  /* 0xffffff807a7c7824 */ /* 0x000fca00078e027c */
[----:B------:R-:W-:-:S04]  /*1b7f0*/  ISETP.GE.AND P4, PT, R121, R124, PT ;  /* 0x0000007c7900720c */ /* 0x000fc80003f86270 */
[----:B------:R-:W-:Y:S02]  /*1b800*/  SEL R126, RZ, 0x4, P4 ;  /* 0x00000004ff7e7807 */ /* 0x000fe40002000000 */
[----:B------:R-:W-:Y:S02]  /*1b810*/  IADD3 R118, P4, PT, R118, UR13, RZ ;  /* 0x0000000d76767c10 */ /* 0x000fe4000ff9e0ff */
[----:B------:R-:W-:Y:S02]  /*1b820*/  SEL R126, R126, RZ, !P3 ;  /* 0x000000ff7e7e7207 */ /* 0x000fe40005800000 */
[----:B------:R-:W-:Y:S01]  /*1b830*/  IADD3.X R117, PT, PT, R117, UR14, RZ, P4, !PT ;  /* 0x0000000e75757c10 */ /* 0x000fe2000a7fe4ff */
[----:B------:R4:W-:Y:S01]  /*1b840*/  STL [R1+0x87c], R118 ;  /* 0x00087c7601007387 */ /* 0x0009e20000100800 */
[----:B------:R-:W-:Y:S02]  /*1b850*/  ISETP.NE.U32.AND P5, PT, R126, RZ, PT ;  /* 0x000000ff7e00720c */ /* 0x000fe40003fa5070 */
[----:B------:R-:W-:Y:S01]  /*1b860*/  LOP3.LUT R126, R121, 0x2, RZ, 0xfc, !PT ;  /* 0x00000002797e7812 */ /* 0x000fe200078efcff */
[----:B------:R-:W-:Y:S01]  /*1b870*/  IMAD.MOV.U32 R127, RZ, RZ, R117 ;  /* 0x000000ffff7f7224 */ /* 0x000fe200078e0075 */
[----:B------:R1:W-:Y:S02]  /*1b880*/  STL [R1+0x878], R117 ;  /* 0x0008787501007387 */ /* 0x0003e40000100800 */
[----:B------:R-:W-:Y:S01]  /*1b890*/  ISETP.GE.AND P4, PT, R126, R124, PT ;  /* 0x0000007c7e00720c */ /* 0x000fe20003f86270 */
[----:B------:R-:W-:-:S06]  /*1b8a0*/  IMAD.MOV.U32 R126, RZ, RZ, R118 ;  /* 0x000000ffff7e7224 */ /* 0x000fcc00078e0076 */
[----:B------:R-:W-:Y:S01]  /*1b8b0*/  @!PT LDS RZ, [RZ] ;  /* 0x00000000fffff984 */ /* 0x000fe20000000800 */
[----:B------:R-:W-:Y:S01]  /*1b8c0*/  @!PT LDS RZ, [RZ] ;  /* 0x00000000fffff984 */ /* 0x000fe20000000800 */
[----:B------:R-:W-:Y:S01]  /*1b8d0*/  @!PT LDS RZ, [RZ] ;  /* 0x00000000fffff984 */ /* 0x000fe20000000800 */
[----:B------:R1:W-:Y:S02]  /*1b8e0*/  LDGSTS.E [R123+0x60000], desc[UR26][R126.64], P5 ;  /* 0x600000007e7b7fae */ /* 0x0003e4000a9a101a */
[----:B-1----:R-:W-:Y:S02]  /*1b8f0*/  SEL R126, RZ, 0x4, P4 ;  /* 0x00000004ff7e7807 */ /* 0x002fe40002000000 */
[----:B------:R-:W-:Y:S02]  /*1b900*/  IADD3 R116, P4, PT, R116, UR13, RZ ;  /* 0x0000000d74747c10 */ /* 0x000fe4000ff9e0ff */
[----:B------:R-:W-:Y:S02]  /*1b910*/  SEL R126, R126, RZ, !P3 ;  /* 0x000000ff7e7e7207 */ /* 0x000fe40005800000 */
[----:B------:R-:W-:Y:S02]  /*1b920*/  IADD3.X R115, PT, PT, R115, UR14, RZ, P4, !PT ;  /* 0x0000000e73737c10 */ /* 0x000fe4000a7fe4ff */
[----:B------:R-:W-:-:S02]  /*1b930*/  ISETP.NE.U32.AND P5, PT, R126, RZ, PT ;  /* 0x000000ff7e00720c */ /* 0x000fc40003fa5070 */
[----:B------:R-:W-:Y:S01]  /*1b940*/  LOP3.LUT R126, R121, 0x4, RZ, 0xfc, !PT ;  /* 0x00000004797e7812 */ /* 0x000fe200078efcff */
[----:B------:R-:W-:Y:S01]  /*1b950*/  IMAD.MOV.U32 R127, RZ, RZ, R115 ;  /* 0x000000ffff7f7224 */ /* 0x000fe200078e0073 */
[----:B------:R1:W-:Y:S02]  /*1b960*/  STL [R1+0x880], R115 ;  /* 0x0008807301007387 */ /* 0x0003e40000100800 */
[----:B------:R-:W-:Y:S01]  /*1b970*/  ISETP.GE.AND P4, PT, R126, R124, PT ;  /* 0x0000007c7e00720c */ /* 0x000fe20003f86270 */
[----:B------:R-:W-:Y:S01]  /*1b980*/  IMAD.MOV.U32 R126, RZ, RZ, R116 ;  /* 0x000000ffff7e7224 */ /* 0x000fe200078e0074 */
[----:B------:R-:W3:Y:S04]  /*1b990*/  LDL.LU R122, [R1+0x14] ;  /* 0x00001400017a7983 */ /* 0x000ee80000300800 */
[----:B----4-:R-:W4:Y:S04]  /*1b9a0*/  LDL.LU R118, [R1+0x18] ;  /* 0x0000180001767983 */ /* 0x010f280000300800 */
[----:B------:R1:W-:Y:S02]  /*1b9b0*/  LDGSTS.E [R123+0x60008], desc[UR26][R126.64], P5 ;  /* 0x600080007e7b7fae */ /* 0x0003e4000a9a101a */
[----:B-1----:R-:W-:-:S02]  /*1b9c0*/  SEL R126, RZ, 0x4, P4 ;  /* 0x00000004ff7e7807 */ /* 0x002fc40002000000 */
[----:B------:R-:W-:Y:S02]  /*1b9d0*/  IADD3 R114, P4, PT, R114, UR13, RZ ;  /* 0x0000000d72727c10 */ /* 0x000fe4000ff9e0ff */
[----:B------:R-:W-:Y:S02]  /*1b9e0*/  SEL R126, R126, RZ, !P3 ;  /* 0x000000ff7e7e7207 */ /* 0x000fe40005800000 */
[----:B------:R-:W-:Y:S02]  /*1b9f0*/  IADD3.X R113, PT, PT, R113, UR14, RZ, P4, !PT ;  /* 0x0000000e71717c10 */ /* 0x000fe4000a7fe4ff */
[----:B------:R-:W-:Y:S02]  /*1ba00*/  ISETP.NE.U32.AND P5, PT, R126, RZ, PT ;  /* 0x000000ff7e00720c */ /* 0x000fe40003fa5070 */
[----:B------:R-:W-:Y:S01]  /*1ba10*/  LOP3.LUT R126, R121, 0x6, RZ, 0xfc, !PT ;  /* 0x00000006797e7812 */ /* 0x000fe200078efcff */
[----:B------:R-:W-:-:S03]  /*1ba20*/  IMAD.MOV.U32 R127, RZ, RZ, R113 ;  /* 0x000000ffff7f7224 */ /* 0x000fc600078e0071 */
[----:B------:R-:W-:Y:S01]  /*1ba30*/  ISETP.GE.AND P4, PT, R126, R124, PT ;  /* 0x0000007c7e00720c */ /* 0x000fe20003f86270 */
[----:B------:R-:W-:-:S06]  /*1ba40*/  IMAD.MOV.U32 R126, RZ, RZ, R114 ;  /* 0x000000ffff7e7224 */ /* 0x000fcc00078e0072 */
[----:B------:R1:W-:Y:S02]  /*1ba50*/  LDGSTS.E [R123+0x60010], desc[UR26][R126.64], P5 ;  /* 0x600100007e7b7fae */ /* 0x0003e4000a9a101a */
[----:B-1----:R-:W-:Y:S01]  /*1ba60*/  SEL R126, RZ, 0x4, P4 ;  /* 0x00000004ff7e7807 */ /* 0x002fe20002000000 */
[----:B------:R-:W-:-:S03]  /*1ba70*/  IMAD.MOV.U32 R127, RZ, RZ, R111 ;  /* 0x000000ffff7f7224 */ /* 0x000fc600078e006f */
[----:B------:R-:W-:-:S04]  /*1ba80*/  SEL R126, R126, RZ, !P3 ;  /* 0x000000ff7e7e7207 */ /* 0x000fc80005800000 */
[----:B------:R-:W-:Y:S02]  /*1ba90*/  ISETP.NE.U32.AND P4, PT, R126, RZ, PT ;  /* 0x000000ff7e00720c */ /* 0x000fe40003f85070 */
[----:B------:R-:W-:-:S04]  /*1baa0*/  LOP3.LUT R126, R121, 0x8, RZ, 0xfc, !PT ;  /* 0x00000008797e7812 */ /* 0x000fc800078efcff */
[----:B------:R-:W-:Y:S02]  /*1bab0*/  ISETP.GE.AND P5, PT, R126, R124, PT ;  /* 0x0000007c7e00720c */ /* 0x000fe40003fa6270 */
[----:B------:R-:W-:-:S04]  /*1bac0*/  LOP3.LUT R126, R121, 0xa, RZ, 0xfc, !PT ;  /* 0x0000000a797e7812 */ /* 0x000fc800078efcff */
[----:B------:R-:W-:Y:S01]  /*1bad0*/  ISETP.GE.AND P6, PT, R126, R124, PT ;  /* 0x0000007c7e00720c */ /* 0x000fe20003fc6270 */
[----:B------:R-:W-:-:S05]  /*1bae0*/  IMAD.MOV.U32 R126, RZ, RZ, R112 ;  /* 0x000000ffff7e7224 */ /* 0x000fca00078e0070 */
[----:B------:R1:W-:Y:S02]  /*1baf0*/  LDGSTS.E [R123+0x60018], desc[UR26][R126.64], P4 ;  /* 0x600180007e7b7fae */ /* 0x0003e4000a1a101a */
[----:B-1----:R-:W-:Y:S02]  /*1bb00*/  SEL R127, RZ, 0x4, P5 ;  /* 0x00000004ff7f7807 */ /* 0x002fe40002800000 */
[----:B------:R-:W-:Y:S02]  /*1bb10*/  SEL R126, RZ, 0x4, P6 ;  /* 0x00000004ff7e7807 */ /* 0x000fe40003000000 */
[----:B------:R-:W-:Y:S02]  /*1bb20*/  SEL R127, R127, RZ, !P3 ;  /* 0x000000ff7f7f7207 */ /* 0x000fe40005800000 */
[----:B------:R-:W-:Y:S02]  /*1bb30*/  IADD3 R110, P6, PT, R110, UR13, RZ ;  /* 0x0000000d6e6e7c10 */ /* 0x000fe4000ffde0ff */
[----:B------:R-:W-:-:S02]  /*1bb40*/  ISETP.NE.U32.AND P5, PT, R127, RZ, PT ;  /* 0x000000ff7f00720c */ /* 0x000fc40003fa5070 */
[----:B------:R-:W-:Y:S02]  /*1bb50*/  SEL R126, R126, RZ, !P3 ;  /* 0x000000ff7e7e7207 */ /* 0x000fe40005800000 */
[----:B------:R-:W-:Y:S02]  /*1bb60*/  IADD3.X R109, PT, PT, R109, UR14, RZ, P6, !PT ;  /* 0x0000000e6d6d7c10 */ /* 0x000fe4000b7fe4ff */
[----:B------:R-:W-:Y:S02]  /*1bb70*/  IADD3 R108, P6, PT, R108, UR13, RZ ;  /* 0x0000000d6c6c7c10 */ /* 0x000fe4000ffde0ff */
[----:B------:R-:W-:Y:S01]  /*1bb80*/  ISETP.NE.U32.AND P4, PT, R126, RZ, PT ;  /* 0x000000ff7e00720c */ /* 0x000fe20003f85070 */
[----:B------:R-:W-:Y:S01]  /*1bb90*/  IMAD.MOV.U32 R126, RZ, RZ, R110 ;  /* 0x000000ffff7e7224 */ /* 0x000fe200078e006e */
[----:B------:R-:W-:Y:S01]  /*1bba0*/  IADD3.X R107, PT, PT, R107, UR14, RZ, P6, !PT ;  /* 0x0000000e6b6b7c10 */ /* 0x000fe2000b7fe4ff */
[----:B------:R-:W-:Y:S01]  /*1bbb0*/  IMAD.MOV.U32 R127, RZ, RZ, R109 ;  /* 0x000000ffff7f7224 */ /* 0x000fe200078e006d */
[----:B------:R-:W-:-:S04]  /*1bbc0*/  IADD3 R106, P6, PT, R106, UR13, RZ ;  /* 0x0000000d6a6a7c10 */ /* 0x000fc8000ffde0ff */
[----:B------:R1:W-:Y:S01]  /*1bbd0*/  LDGSTS.E [R123+0x60020], desc[UR26][R126.64], P5 ;  /* 0x600200007e7b7fae */ /* 0x0003e2000a9a101a */
[----:B------:R-:W-:Y:S02]  /*1bbe0*/  ISETP.GE.AND P5, PT, R120, R124, PT ;  /* 0x0000007c7800720c */ /* 0x000fe40003fa6270 */
[----:B--2---:R-:W-:Y:S02]  /*1bbf0*/  SHF.R.U32.HI R120, RZ, 0x7, R132 ;  /* 0x00000007ff787819 */ /* 0x004fe40000011684 */
[----:B------:R-:W-:Y:S02]  /*1bc00*/  IADD3.X R105, PT, PT, R105, UR14, RZ, P6, !PT ;  /* 0x0000000e69697c10 */ /* 0x000fe4000b7fe4ff */
[----:B------:R-:W-:Y:S02]  /*1bc10*/  SGXT.U32 R120, R120, 0x1 ;  /* 0x000000017878781a */ /* 0x000fe40000000000 */
[----:B------:R-:W-:Y:S02]  /*1bc20*/  IADD3 R104, P6, PT, R104, UR13, RZ ;  /* 0x0000000d68687c10 */ /* 0x000fe4000ffde0ff */
[----:B------:R-:W-:Y:S01]  /*1bc30*/  LOP3.LUT R120, R120, 0x12, RZ, 0xfc, !PT ;  /* 0x0000001278787812 */ /* 0x000fe200078efcff */
[----:B-1----:R-:W-:Y:S01]  /*1bc40*/  IMAD.MOV.U32 R126, RZ, RZ, R108 ;  /* 0x000000ffff7e7224 */ /* 0x002fe200078e006c */
[----:B------:R-:W-:Y:S01]  /*1bc50*/  SHF.R.U32.HI R132, RZ, 0x7, R132 ;  /* 0x00000007ff847819 */ /* 0x000fe20000011684 */
[----:B------:R-:W-:Y:S01]  /*1bc60*/  IMAD.MOV.U32 R127, RZ, RZ, R107 ;  /* 0x000000ffff7f7224 */ /* 0x000fe200078e006b */
[----:B------:R-:W-:-:S02]  /*1bc70*/  IADD3.X R103, PT, PT, R103, UR14, RZ, P6, !PT ;  /* 0x0000000e67677c10 */ /* 0x000fc4000b7fe4ff */
[----:B------:R-:W-:Y:S02]  /*1bc80*/  SGXT.U32 R132, R132, 0x1 ;  /* 0x000000018484781a */ /* 0x000fe40000000000 */
[----:B------:R1:W-:Y:S01]  /*1bc90*/  LDGSTS.E [R123+0x60028], desc[UR26][R126.64], P4 ;  /* 0x600280007e7b7fae */ /* 0x0003e2000a1a101a */
[----:B------:R-:W-:Y:S02]  /*1bca0*/  IADD3 R102, P6, PT, R102, UR13, RZ ;  /* 0x0000000d66667c10 */ /* 0x000fe4000ffde0ff */
[----:B------:R-:W-:Y:S02]  /*1bcb0*/  LOP3.LUT R132, R132, 0x10, RZ, 0xfc, !PT ;  /* 0x0000001084847812 */ /* 0x000fe400078efcff */
[----:B------:R-:W-:Y:S02]  /*1bcc0*/  IADD3.X R101, PT, PT, R101, UR14, RZ, P6, !PT ;  /* 0x0000000e65657c10 */ /* 0x000fe4000b7fe4ff */
[----:B------:R-:W-:-:S04]  /*1bcd0*/  IADD3 R100, P6, PT, R100, UR13, RZ ;  /* 0x0000000d64647c10 */ /* 0x000fc8000ffde0ff */
[----:B------:R-:W-:Y:S02]  /*1bce0*/  IADD3.X R99, PT, PT, R99, UR14, RZ, P6, !PT ;  /* 0x0000000e63637c10 */ /* 0x000fe4000b7fe4ff */
[----:B-1----:R-:W-:Y:S02]  /*1bcf0*/  LOP3.LUT R126, R121, 0xc, RZ, 0xfc, !PT ;  /* 0x0000000c797e7812 */ /* 0x002fe400078efcff */
[----:B------:R-:W-:Y:S02]  /*1bd00*/  IADD3 R98, P6, PT, R98, UR13, RZ ;  /* 0x0000000d62627c10 */ /* 0x000fe4000ffde0ff */
[----:B------:R-:W-:Y:S02]  /*1bd10*/  ISETP.GE.AND P4, PT, R126, R124, PT ;  /* 0x0000007c7e00720c */ /* 0x000fe40003f86270 */
[----:B------:R-:W-:Y:S02]  /*1bd20*/  SEL R126, RZ, 0x4, P5 ;  /* 0x00000004ff7e7807 */ /* 0x000fe40002800000 */
[----:B------:R-:W-:-:S02]  /*1bd30*/  SEL R127, RZ, 0x4, P4 ;  /* 0x00000004ff7f7807 */ /* 0x000fc40002000000 */
[----:B------:R-:W-:Y:S02]  /*1bd40*/  SEL R126, R126, RZ, !P3 ;  /* 0x000000ff7e7e7207 */ /* 0x000fe40005800000 */
[----:B------:R-:W-:Y:S02]  /*1bd50*/  SEL R127, R127, RZ, !P3 ;  /* 0x000000ff7f7f7207 */ /* 0x000fe40005800000 */
[----:B------:R-:W-:Y:S01]  /*1bd60*/  ISETP.NE.U32.AND P4, PT, R126, RZ, PT ;  /* 0x000000ff7e00720c */ /* 0x000fe20003f85070 */
[----:B------:R-:W-:Y:S01]  /*1bd70*/  IMAD.MOV.U32 R126, RZ, RZ, R106 ;  /* 0x000000ffff7e7224 */ /* 0x000fe200078e006a */
[----:B------:R-:W-:Y:S01]  /*1bd80*/  ISETP.NE.U32.AND P5, PT, R127, RZ, PT ;  /* 0x000000ff7f00720c */ /* 0x000fe20003fa5070 */
[----:B------:R-:W-:Y:S01]  /*1bd90*/  IMAD.MOV.U32 R127, RZ, RZ, R105 ;  /* 0x000000ffff7f7224 */ /* 0x000fe200078e0069 */
[----:B------:R-:W-:Y:S02]  /*1bda0*/  IADD3.X R97, PT, PT, R97, UR14, RZ, P6, !PT ;  /* 0x0000000e61617c10 */ /* 0x000fe4000b7fe4ff */
[----:B------:R-:W-:-:S04]  /*1bdb0*/  IADD3 R96, P6, PT, R96, UR13, RZ ;  /* 0x0000000d60607c10 */ /* 0x000fc8000ffde0ff */
[----:B------:R-:W-:Y:S02]  /*1bdc0*/  IADD3.X R95, PT, PT, R95, UR14, RZ, P6, !PT ;  /* 0x0000000e5f5f7c10 */ /* 0x000fe4000b7fe4ff */
[----:B------:R-:W-:-:S03]  /*1bdd0*/  IADD3 R94, P6, PT, R94, UR13, RZ ;  /* 0x0000000d5e5e7c10 */ /* 0x000fc6000ffde0ff */
[----:B------:R1:W-:Y:S01]  /*1bde0*/  LDGSTS.E [R123+0x60030], desc[UR26][R126.64], P5 ;  /* 0x600300007e7b7fae */ /* 0x0003e2000a9a101a */
[----:B------:R-:W-:Y:S02]  /*1bdf0*/  ISETP.GE.AND P5, PT, R120, R124, PT ;  /* 0x0000007c7800720c */ /* 0x000fe40003fa6270 */
[----:B------:R-:W-:Y:S01]  /*1be00*/  IADD3.X R93, PT, PT, R93, UR14, RZ, P6, !PT ;  /* 0x0000000e5d5d7c10 */ /* 0x000fe2000b7fe4ff */
[----:B------:R-:W2:Y:S01]  /*1be10*/  S2R R120, SR_TID.X ;  /* 0x0000000000787919 */ /* 0x000ea20000002100 */
[----:B------:R-:W-:-:S04]  /*1be20*/  IADD3 R92, P6, PT, R92, UR13, RZ ;  /* 0x0000000d5c5c7c10 */ /* 0x000fc8000ffde0ff */
[----:B------:R-:W-:Y:S02]  /*1be30*/  IADD3.X R91, PT, PT, R91, UR14, RZ, P6, !PT ;  /* 0x0000000e5b5b7c10 */ /* 0x000fe4000b7fe4ff */
[----:B------:R-:W-:Y:S01]  /*1be40*/  IADD3 R90, P6, PT, R90, UR13, RZ ;  /* 0x0000000d5a5a7c10 */ /* 0x000fe2000ffde0ff */
[----:B-1----:R-:W-:Y:S02]  /*1be50*/  IMAD.MOV.U32 R126, RZ, RZ, R104 ;  /* 0x000000ffff7e7224 */ /* 0x002fe400078e0068 */
[----:B------:R-:W-:Y:S01]  /*1be60*/  IMAD.MOV.U32 R127, RZ, RZ, R103 ;  /* 0x000000ffff7f7224 */ /* 0x000fe200078e0067 */
[----:B------:R-:W-:Y:S02]  /*1be70*/  IADD3.X R89, PT, PT, R89, UR14, RZ, P6, !PT ;  /* 0x0000000e59597c10 */ /* 0x000fe4000b7fe4ff */
[----:B------:R-:W-:Y:S02]  /*1be80*/  IADD3 R88, P6, PT, R88, UR13, RZ ;  /* 0x0000000d58587c10 */ /* 0x000fe4000ffde0ff */
[----:B------:R1:W-:Y:S01]  /*1be90*/  LDGSTS.E [R123+0x60038], desc[UR26][R126.64], P4 ;  /* 0x600380007e7b7fae */ /* 0x0003e2000a1a101a */
[----:B------:R-:W-:-:S02]  /*1bea0*/  ISETP.GE.AND P4, PT, R132, R124, PT ;  /* 0x0000007c8400720c */ /* 0x000fc40003f86270 */
[----:B------:R-:W-:Y:S02]  /*1beb0*/  IADD3.X R87, PT, PT, R87, UR14, RZ, P6, !PT ;  /* 0x0000000e57577c10 */ /* 0x000fe4000b7fe4ff */
[----:B------:R-:W-:-:S04]  /*1bec0*/  IADD3 R86, P6, PT, R86, UR13, RZ ;  /* 0x0000000d56567c10 */ /* 0x000fc8000ffde0ff */
[----:B------:R-:W-:Y:S02]  /*1bed0*/  IADD3.X R85, PT, PT, R85, UR14, RZ, P6, !PT ;  /* 0x0000000e55557c10 */ /* 0x000fe4000b7fe4ff */
[----:B------:R-:W-:Y:S02]  /*1bee0*/  IADD3 R84, P6, PT, R84, UR13, RZ ;  /* 0x0000000d54547c10 */ /* 0x000fe4000ffde0ff */
[----:B-1----:R-:W-:Y:S02]  /*1bef0*/  SEL R127, RZ, 0x4, P4 ;  /* 0x00000004ff7f7807 */ /* 0x002fe40002000000 */
[----:B------:R-:W-:Y:S02]  /*1bf00*/  SEL R126, RZ, 0x4, P5 ;  /* 0x00000004ff7e7807 */ /* 0x000fe40002800000 */
[----:B------:R-:W-:Y:S02]  /*1bf10*/  SEL R127, R127, RZ, !P3 ;  /* 0x000000ff7f7f7207 */ /* 0x000fe40005800000 */
[----:B------:R-:W-:-:S02]  /*1bf20*/  SEL R126, R126, RZ, !P3 ;  /* 0x000000ff7e7e7207 */ /* 0x000fc40005800000 */
[----:B------:R-:W-:Y:S01]  /*1bf30*/  ISETP.NE.U32.AND P5, PT, R127, RZ, PT ;  /* 0x000000ff7f00720c */ /* 0x000fe20003fa5070 */
[----:B------:R-:W-:Y:S01]  /*1bf40*/  IMAD.MOV.U32 R127, RZ, RZ, R101 ;  /* 0x000000ffff7f7224 */ /* 0x000fe200078e0065 */
[----:B------:R-:W-:Y:S01]  /*1bf50*/  ISETP.NE.U32.AND P4, PT, R126, RZ, PT ;  /* 0x000000ff7e00720c */ /* 0x000fe20003f85070 */
[----:B------:R-:W-:Y:S01]  /*1bf60*/  IMAD.MOV.U32 R126, RZ, RZ, R102 ;  /* 0x000000ffff7e7224 */ /* 0x000fe200078e0066 */
[--C-:B--2---:R-:W-:Y:S02]  /*1bf70*/  SHF.R.U32.HI R117, RZ, 0x7, R120.reuse ;  /* 0x00000007ff757819 */ /* 0x104fe40000011678 */
[----:B------:R-:W-:Y:S02]  /*1bf80*/  SHF.R.U32.HI R115, RZ, 0x7, R120 ;  /* 0x00000007ff737819 */ /* 0x000fe40000011678 */
[----:B------:R-:W-:Y:S02]  /*1bf90*/  SGXT.U32 R117, R117, 0x1 ;  /* 0x000000017575781a */ /* 0x000fe40000000000 */
[----:B------:R-:W-:-:S02]  /*1bfa0*/  SGXT.U32 R115, R115, 0x1 ;  /* 0x000000017373781a */ /* 0x000fc40000000000 */
[----:B------:R-:W-:Y:S01]  /*1bfb0*/  LOP3.LUT R117, R117, 0x14, RZ, 0xfc, !PT ;  /* 0x0000001475757812 */ /* 0x000fe200078efcff */
[----:B------:R1:W-:Y:S01]  /*1bfc0*/  LDGSTS.E [R123+0x60040], desc[UR26][R126.64], P5 ;  /* 0x600400007e7b7fae */ /* 0x0003e2000a9a101a */
[----:B------:R-:W-:Y:S02]  /*1bfd0*/  LOP3.LUT R115, R115, 0x16, RZ, 0xfc, !PT ;  /* 0x0000001673737812 */ /* 0x000fe400078efcff */
[----:B------:R-:W-:Y:S02]  /*1bfe0*/  IADD3.X R83, PT, PT, R83, UR14, RZ, P6, !PT ;  /* 0x0000000e53537c10 */ /* 0x000fe4000b7fe4ff */
[----:B------:R-:W-:Y:S02]  /*1bff0*/  ISETP.GE.AND P5, PT, R115, R124, PT ;  /* 0x0000007c7300720c */ /* 0x000fe40003fa6270 */
[----:B------:R-:W-:-:S04]  /*1c000*/  IADD3 R82, P6, PT, R82, UR13, RZ ;  /* 0x0000000d52527c10 */ /* 0x000fc8000ffde0ff */
[----:B------:R-:W-:Y:S01]  /*1c010*/  IADD3.X R81, PT, PT, R81, UR14, RZ, P6, !PT ;  /* 0x0000000e51517c10 */ /* 0x000fe2000b7fe4ff */
[----:B-1----:R-:W-:Y:S01]  /*1c020*/  IMAD.MOV.U32 R126, RZ, RZ, R100 ;  /* 0x000000ffff7e7224 */ /* 0x002fe200078e0064 */
[----:B------:R-:W-:Y:S01]  /*1c030*/  IADD3 R80, P6, PT, R80, UR13, RZ ;  /* 0x0000000d50507c10 */ /* 0x000fe2000ffde0ff */
[----:B------:R-:W-:-:S03]  /*1c040*/  IMAD.MOV.U32 R127, RZ, RZ, R99 ;  /* 0x000000ffff7f7224 */ /* 0x000fc600078e0063 */
[----:B------:R-:W-:Y:S02]  /*1c050*/  IADD3.X R79, PT, PT, R79, UR14, RZ, P6, !PT ;  /* 0x0000000e4f4f7c10 */ /* 0x000fe4000b7fe4ff */
[----:B------:R1:W-:Y:S01]  /*1c060*/  LDGSTS.E [R123+0x60048], desc[UR26][R126.64], P4 ;  /* 0x600480007e7b7fae */ /* 0x0003e2000a1a101a */
[----:B------:R-:W-:Y:S02]  /*1c070*/  ISETP.GE.AND P4, PT, R117, R124, PT ;  /* 0x0000007c7500720c */ /* 0x000fe40003f86270 */
[----:B------:R-:W-:Y:S01]  /*1c080*/  IADD3 R78, P6, PT, R78, UR13, RZ ;  /* 0x0000000d4e4e7c10 */ /* 0x000fe2000ffde0ff */
[----:B------:R-:W2:Y:S03]  /*1c090*/  S2R R117, SR_TID.X ;  /* 0x0000000000757919 */ /* 0x000ea60000002100 */
[----:B------:R-:W-:Y:S02]  /*1c0a0*/  IADD3.X R77, PT, PT, R77, UR14, RZ, P6, !PT ;  /* 0x0000000e4d4d7c10 */ /* 0x000fe4000b7fe4ff */
[----:B------:R-:W-:-:S02]  /*1c0b0*/  IADD3 R76, P6, PT, R76, UR13, RZ ;  /* 0x0000000d4c4c7c10 */ /* 0x000fc4000ffde0ff */
[----:B-1----:R-:W-:Y:S02]  /*1c0c0*/  SEL R127, RZ, 0x4, P4 ;  /* 0x00000004ff7f7807 */ /* 0x002fe40002000000 */
[----:B------:R-:W-:Y:S02]  /*1c0d0*/  SEL R126, RZ, 0x4, P5 ;  /* 0x00000004ff7e7807 */ /* 0x000fe40002800000 */
[----:B------:R-:W-:Y:S02]  /*1c0e0*/  SEL R127, R127, RZ, !P3 ;  /* 0x000000ff7f7f7207 */ /* 0x000fe40005800000 */
[----:B------:R-:W-:Y:S02]  /*1c0f0*/  SEL R126, R126, RZ, !P3 ;  /* 0x000000ff7e7e7207 */ /* 0x000fe40005800000 */
[----:B------:R-:W-:Y:S01]  /*1c100*/  ISETP.NE.U32.AND P5, PT, R127, RZ, PT ;  /* 0x000000ff7f00720c */ /* 0x000fe20003fa5070 */
[----:B------:R-:W-:Y:S01]  /*1c110*/  IMAD.MOV.U32 R127, RZ, RZ, R97 ;  /* 0x000000ffff7f7224 */ /* 0x000fe200078e0061 */
[----:B------:R-:W-:Y:S01]  /*1c120*/  ISETP.NE.U32.AND P4, PT, R126, RZ, PT ;  /* 0x000000ff7e00720c */ /* 0x000fe20003f85070 */
[----:B------:R-:W-:Y:S01]  /*1c130*/  IMAD.MOV.U32 R126, RZ, RZ, R98 ;  /* 0x000000ffff7e7224 */ /* 0x000fe200078e0062 */
[----:B------:R-:W-:-:S02]  /*1c140*/  IADD3.X R75, PT, PT, R75, UR14, RZ, P6, !PT ;  /* 0x0000000e4b4b7c10 */ /* 0x000fc4000b7fe4ff */
[----:B------:R-:W-:-:S04]  /*1c150*/  IADD3 R74, P6, PT, R74, UR13, RZ ;  /* 0x0000000d4a4a7c10 */ /* 0x000fc8000ffde0ff */
[----:B------:R-:W-:Y:S02]  /*1c160*/  IADD3.X R73, PT, PT, R73, UR14, RZ, P6, !PT ;  /* 0x0000000e49497c10 */ /* 0x000fe4000b7fe4ff */
[----:B------:R-:W-:Y:S01]  /*1c170*/  IADD3 R72, P6, PT, R72, UR13, RZ ;  /* 0x0000000d48487c10 */ /* 0x000fe2000ffde0ff */
[----:B------:R1:W-:Y:S01]  /*1c180*/  LDGSTS.E [R123+0x60050], desc[UR26][R126.64], P5 ;  /* 0x600500007e7b7fae */ /* 0x0003e2000a9a101a */
[--C-:B--2---:R-:W-:Y:S02]  /*1c190*/  SHF.R.U32.HI R115, RZ, 0x7, R117.reuse ;  /* 0x00000007ff737819 */ /* 0x104fe40000011675 */
[----:B------:R-:W-:Y:S02]  /*1c1a0*/  SHF.R.U32.HI R117, RZ, 0x7, R117 ;  /* 0x00000007ff757819 */ /* 0x000fe40000011675 */
[----:B------:R-:W-:Y:S02]  /*1c1b0*/  SGXT.U32 R115, R115, 0x1 ;  /* 0x000000017373781a */ /* 0x000fe40000000000 */
[----:B------:R-:W-:-:S02]  /*1c1c0*/  SGXT.U32 R117, R117, 0x1 ;  /* 0x000000017575781a */ /* 0x000fc40000000000 */
[----:B------:R-:W-:Y:S01]  /*1c1d0*/  LOP3.LUT R115, R115, 0x1a, RZ, 0xfc, !PT ;  /* 0x0000001a73737812 */ /* 0x000fe200078efcff */
[----:B-1----:R-:W-:Y:S01]  /*1c1e0*/  IMAD.MOV.U32 R126, RZ, RZ, R96 ;  /* 0x000000ffff7e7224 */ /* 0x002fe200078e0060 */
[----:B------:R-:W-:Y:S01]  /*1c1f0*/  LOP3.LUT R117, R117, 0x18, RZ, 0xfc, !PT ;  /* 0x0000001875757812 */ /* 0x000fe200078efcff */
[----:B------:R-:W-:Y:S01]  /*1c200*/  IMAD.MOV.U32 R127, RZ, RZ, R95 ;  /* 0x000000ffff7f7224 */ /* 0x000fe200078e005f */
[-C--:B------:R-:W-:Y:S02]  /*1c210*/  ISETP.GE.AND P5, PT, R115, R124.reuse, PT ;  /* 0x0000007c7300720c */ /* 0x080fe40003fa6270 */
[----:B------:R-:W-:Y:S02]  /*1c220*/  IADD3.X R71, PT, PT, R71, UR14, RZ, P6, !PT ;  /* 0x0000000e47477c10 */ /* 0x000fe4000b7fe4ff */
[----:B------:R1:W-:Y:S01]  /*1c230*/  LDGSTS.E [R123+0x60058], desc[UR26][R126.64], P4 ;  /* 0x600580007e7b7fae */ /* 0x0003e2000a1a101a */
[----:B------:R-:W-:Y:S02]  /*1c240*/  ISETP.GE.AND P4, PT, R117, R124, PT ;  /* 0x0000007c7500720c */ /* 0x000fe40003f86270 */
[----:B------:R-:W-:Y:S01]  /*1c250*/  IADD3 R70, P6, PT, R70, UR13, RZ ;  /* 0x0000000d46467c10 */ /* 0x000fe2000ffde0ff */
[----:B------:R-:W2:Y:S03]  /*1c260*/  S2R R117, SR_TID.X ;  /* 0x0000000000757919 */ /* 0x000ea60000002100 */
[----:B------:R-:W-:-:S02]  /*1c270*/  IADD3.X R69, PT, PT, R69, UR14, RZ, P6, !PT ;  /* 0x0000000e45457c10 */ /* 0x000fc4000b7fe4ff */
[----:B------:R-:W-:Y:S02]  /*1c280*/  IADD3 R68, P6, PT, R68, UR13, RZ ;  /* 0x0000000d44447c10 */ /* 0x000fe4000ffde0ff */
        /* <DEDUP_REMOVED lines=286> */
[----:B------:R-:W2:Y:S02]  /*1d470*/  S2R R117, SR_TID.X ;  /* 0x0000000000757919 */ /* 0x000ea40000002100 */
[----:B-1----:R-:W-:-:S02]  /*1d480*/  SEL R127, RZ, 0x4, P4 ;  /* 0x00000004ff7f7807 */ /* 0x002fc40002000000 */
[----:B------:R-:W-:Y:S02]  /*1d490*/  SEL R126, RZ, 0x4, P5 ;  /* 0x00000004ff7e7807 */ /* 0x000fe40002800000 */
[----:B------:R-:W-:Y:S02]  /*1d4a0*/  SEL R127, R127, RZ, !P3 ;  /* 0x000000ff7f7f7207 */ /* 0x000fe40005800000 */
[----:B------:R-:W-:Y:S02]  /*1d4b0*/  SEL R126, R126, RZ, !P3 ;  /* 0x000000ff7e7e7207 */ /* 0x000fe40005800000 */
[----:B------:R-:W-:Y:S01]  /*1d4c0*/  ISETP.NE.U32.AND P5, PT, R127, RZ, PT ;  /* 0x000000ff7f00720c */ /* 0x000fe20003fa5070 */
[----:B------:R-:W-:Y:S01]  /*1d4d0*/  IMAD.MOV.U32 R127, RZ, RZ, R53 ;  /* 0x000000ffff7f7224 */ /* 0x000fe200078e0035 */
[----:B------:R-:W-:Y:S01]  /*1d4e0*/  ISETP.NE.U32.AND P4, PT, R126, RZ, PT ;  /* 0x000000ff7e00720c */ /* 0x000fe20003f85070 */
[----:B------:R-:W-:-:S10]  /*1d4f0*/  IMAD.MOV.U32 R126, RZ, RZ, R54 ;  /* 0x000000ffff7e7224 */ /* 0x000fd400078e0036 */
[----:B------:R1:W-:Y:S01]  /*1d500*/  LDGSTS.E [R123+0x60100], desc[UR26][R126.64], P5 ;  /* 0x601000007e7b7fae */ /* 0x0003e2000a9a101a */
[--C-:B--2---:R-:W-:Y:S02]  /*1d510*/  SHF.R.U32.HI R115, RZ, 0x7, R117.reuse ;  /* 0x00000007ff737819 */ /* 0x104fe40000011675 */
[----:B------:R-:W-:Y:S02]  /*1d520*/  SHF.R.U32.HI R117, RZ, 0x7, R117 ;  /* 0x00000007ff757819 */ /* 0x000fe40000011675 */
[----:B------:R-:W-:Y:S02]  /*1d530*/  SGXT.U32 R115, R115, 0x1 ;  /* 0x000000017373781a */ /* 0x000fe40000000000 */
[----:B------:R-:W-:Y:S02]  /*1d540*/  SGXT.U32 R117, R117, 0x1 ;  /* 0x000000017575781a */ /* 0x000fe40000000000 */
[----:B------:R-:W-:Y:S01]  /*1d550*/  LOP3.LUT R115, R115, 0x46, RZ, 0xfc, !PT ;  /* 0x0000004673737812 */ /* 0x000fe200078efcff */
[----:B-1----:R-:W-:Y:S01]  /*1d560*/  IMAD.MOV.U32 R126, RZ, RZ, R52 ;  /* 0x000000ffff7e7224 */ /* 0x002fe200078e0034 */
[----:B------:R-:W-:Y:S01]  /*1d570*/  LOP3.LUT R117, R117, 0x44, RZ, 0xfc, !PT ;  /* 0x0000004475757812 */ /* 0x000fe200078efcff */
[----:B------:R-:W-:Y:S01]  /*1d580*/  IMAD.MOV.U32 R127, RZ, RZ, R51 ;  /* 0x000000ffff7f7224 */ /* 0x000fe200078e0033 */
[----:B------:R-:W-:-:S04]  /*1d590*/  ISETP.GE.AND P5, PT, R115, R124, PT ;  /* 0x0000007c7300720c */ /* 0x000fc80003fa6270 */
[----:B------:R1:W-:Y:S01]  /*1d5a0*/  LDGSTS.E [R123+0x60108], desc[UR26][R126.64], P4 ;  /* 0x601080007e7b7fae */ /* 0x0003e2000a1a101a */
[----:B------:R-:W-:Y:S02]  /*1d5b0*/  ISETP.GE.AND P4, PT, R117, R124, PT ;  /* 0x0000007c7500720c */ /* 0x000fe40003f86270 */
[----:B------:R-:W2:Y:S02]  /*1d5c0*/  S2R R117, SR_TID.X ;  /* 0x0000000000757919 */ /* 0x000ea40000002100 */
[----:B-1----:R-:W-:Y:S02]  /*1d5d0*/  SEL R127, RZ, 0x4, P4 ;  /* 0x00000004ff7f7807 */ /* 0x002fe40002000000 */
[----:B------:R-:W-:Y:S02]  /*1d5e0*/  SEL R126, RZ, 0x4, P5 ;  /* 0x00000004ff7e7807 */ /* 0x000fe40002800000 */
[----:B------:R-:W-:Y:S02]  /*1d5f0*/  SEL R127, R127, RZ, !P3 ;  /* 0x000000ff7f7f7207 */ /* 0x000fe40005800000 */
[----:B------:R-:W-:-:S02]  /*1d600*/  SEL R126, R126, RZ, !P3 ;  /* 0x000000ff7e7e7207 */ /* 0x000fc40005800000 */
        /* <DEDUP_REMOVED lines=286> */
[----:B------:R-:W-:-:S02]  /*1e7f0*/  ISETP.GE.AND P5, PT, R115, R124, PT ;  /* 0x0000007c7300720c */ /* 0x000fc40003fa6270 */
[----:B---3--:R-:W-:Y:S02]  /*1e800*/  LOP3.LUT R115, R240, 0x7f, RZ, 0xc0, !PT ;  /* 0x0000007ff0737812 */ /* 0x008fe400078ec0ff */
[----:B------:R-:W2:Y:S04]  /*1e810*/  LDL.LU R240, [R1+0x34] ;  /* 0x0000340001f07983 */ /* 0x000ea80000300800 */
[----:B------:R-:W3:Y:S04]  /*1e820*/  LDL.LU R132, [R1+0x38] ;  /* 0x0000380001847983 */ /* 0x000ee80000300800 */
[----:B------:R1:W-:Y:S01]  /*1e830*/  LDGSTS.E [R123+0x601e8], desc[UR26][R126.64], P4 ;  /* 0x601e80007e7b7fae */ /* 0x0003e2000a1a101a */
[----:B------:R-:W-:-:S03]  /*1e840*/  ISETP.GE.AND P4, PT, R117, R124, PT ;  /* 0x0000007c7500720c */ /* 0x000fc60003f86270 */
[----:B------:R-:W2:Y:S04]  /*1e850*/  LDL.LU R120, [R1+0x54] ;  /* 0x0000540001787983 */ /* 0x000ea80000300800 */
[----:B------:R-:W2:Y:S01]  /*1e860*/  LDL.LU R117, [R1+0x58] ;  /* 0x0000580001757983 */ /* 0x000ea20000300800 */
[----:B-1----:R-:W-:Y:S01]  /*1e870*/  SEL R127, RZ, 0x4, P4 ;  /* 0x00000004ff7f7807 */ /* 0x002fe20002000000 */
[----:B------:R-:W-:Y:S01]  /*1e880*/  UIADD3 UR18, UPT, UPT, UR18, 0x1, URZ ;  /* 0x0000000112127890 */ /* 0x000fe2000fffe0ff */
[----:B------:R-:W-:Y:S01]  /*1e890*/  SEL R126, RZ, 0x4, P5 ;  /* 0x00000004ff7e7807 */ /* 0x000fe20002800000 */
[----:B------:R-:W2:Y:S01]  /*1e8a0*/  LDL.LU R121, [R1+0x78] ;  /* 0x0000780001797983 */ /* 0x000ea20000300800 */
[----:B------:R-:W-:Y:S02]  /*1e8b0*/  SEL R127, R127, RZ, !P3 ;  /* 0x000000ff7f7f7207 */ /* 0x000fe40005800000 */
[----:B------:R-:W-:-:S02]  /*1e8c0*/  SEL R126, R126, RZ, !P3 ;  /* 0x000000ff7e7e7207 */ /* 0x000fc40005800000 */
[----:B------:R-:W-:Y:S01]  /*1e8d0*/  ISETP.NE.U32.AND P5, PT, R127, RZ, PT ;  /* 0x000000ff7f00720c */ /* 0x000fe20003fa5070 */
[----:B------:R-:W-:Y:S01]  /*1e8e0*/  IMAD.MOV.U32 R127, RZ, RZ, R134 ;  /* 0x000000ffff7f7224 */ /* 0x000fe200078e0086 */
[----:B------:R-:W-:Y:S01]  /*1e8f0*/  ISETP.NE.U32.AND P4, PT, R126, RZ, PT ;  /* 0x000000ff7e00720c */ /* 0x000fe20003f85070 */
[----:B------:R-:W-:-:S10]  /*1e900*/  IMAD.MOV.U32 R126, RZ, RZ, R135 ;  /* 0x000000ffff7e7224 */ /* 0x000fd400078e0087 */
[----:B------:R1:W-:Y:S02]  /*1e910*/  LDGSTS.E [R123+0x601f0], desc[UR26][R126.64], P5 ;  /* 0x601f00007e7b7fae */ /* 0x0003e4000a9a101a */
[----:B-1----:R-:W-:Y:S02]  /*1e920*/  IMAD.MOV.U32 R126, RZ, RZ, R137 ;  /* 0x000000ffff7e7224 */ /* 0x002fe400078e0089 */
[----:B------:R-:W-:-:S05]  /*1e930*/  IMAD.MOV.U32 R127, RZ, RZ, R136 ;  /* 0x000000ffff7f7224 */ /* 0x000fca00078e0088 */
[----:B------:R1:W-:Y:S01]  /*1e940*/  LDGSTS.E [R123+0x601f8], desc[UR26][R126.64], P4 ;  /* 0x601f80007e7b7fae */ /* 0x0003e2000a1a101a */
[----:B------:R-:W-:Y:S01]  /*1e950*/  ISETP.GE.AND P4, PT, R115, R124, PT ;  /* 0x0000007c7300720c */ /* 0x000fe20003f86270 */
[----:B------:R-:W-:Y:S01]  /*1e960*/  UISETP.GT.AND UP1, UPT, UR18, 0x2, UPT ;  /* 0x000000021200788c */ /* 0x000fe2000bf24270 */
[----:B------:R-:W-:Y:S01]  /*1e970*/  IADD3 R147, P5, PT, R147, UR15, RZ ;  /* 0x0000000f93937c10 */ /* 0x000fe2000ffbe0ff */
[----:B------:R-:W0:Y:S02]  /*1e980*/  LDGDEPBAR ;  /* 0x00000000000079af */ /* 0x000e240000000000 */
[----:B------:R-:W-:Y:S02]  /*1e990*/  USEL UR18, UR18, URZ, !UP1 ;  /* 0x000000ff12127287 */ /* 0x000fe4000c800000 */
[----:B------:R-:W2:Y:S01]  /*1e9a0*/  LDL.LU R115, [R1+0x98] ;  /* 0x0000980001737983 */ /* 0x000ea20000300800 */
[----:B-1----:R-:W-:-:S04]  /*1e9b0*/  SEL R123, RZ, 0x4, P4 ;  /* 0x00000004ff7b7807 */ /* 0x002fc80002000000 */
[----:B------:R-:W-:Y:S02]  /*1e9c0*/  SEL R123, R123, RZ, !P3 ;  /* 0x000000ff7b7b7207 */ /* 0x000fe40005800000 */
[----:B------:R-:W-:Y:S02]  /*1e9d0*/  IADD3 R139, P4, PT, R139, UR15, RZ ;  /* 0x0000000f8b8b7c10 */ /* 0x000fe4000ff9e0ff */
[----:B------:R-:W-:Y:S01]  /*1e9e0*/  ISETP.NE.U32.AND P3, PT, R123, RZ, PT ;  /* 0x000000ff7b00720c */ /* 0x000fe20003f65070 */
[----:B------:R-:W-:Y:S01]  /*1e9f0*/  ULEA UR5, UR18, UR9, 0x11 ;  /* 0x0000000912057291 */ /* 0x000fe2000f8e88ff */
[----:B------:R-:W-:Y:S01]  /*1ea00*/  IADD3.X R138, PT, PT, R138, UR16, RZ, P4, !PT ;  /* 0x000000108a8a7c10 */ /* 0x000fe2000a7fe4ff */
[----:B------:R-:W-:Y:S01]  /*1ea10*/  IMAD.MOV.U32 R126, RZ, RZ, R139 ;  /* 0x000000ffff7e7224 */ /* 0x000fe200078e008b */
[----:B------:R-:W-:-:S03]  /*1ea20*/  IADD3.X R146, PT, PT, R146, UR16, RZ, P5, !PT ;  /* 0x0000001092927c10 */ /* 0x000fc6000affe4ff */
[----:B------:R-:W-:Y:S02]  /*1ea30*/  VIADD R123, R119, UR5 ;  /* 0x00000005777b7c36 */ /* 0x000fe40008000000 */
[----:B------:R-:W-:Y:S01]  /*1ea40*/  IMAD.MOV.U32 R127, RZ, RZ, R138 ;  /* 0x000000ffff7f7224 */ /* 0x000fe200078e008a */
[----:B------:R-:W-:-:S04]  /*1ea50*/  IADD3 R155, P4, PT, R155, UR15, RZ ;  /* 0x0000000f9b9b7c10 */ /* 0x000fc8000ff9e0ff */
[----:B------:R1:W-:Y:S01]  /*1ea60*/  LDGSTS.E [R123], desc[UR26][R126.64], P3 ;  /* 0x000000007e7b7fae */ /* 0x0003e200099a101a */
[----:B------:R-:W-:Y:S02]  /*1ea70*/  IADD3.X R154, PT, PT, R154, UR16, RZ, P4, !PT ;  /* 0x000000109a9a7c10 */ /* 0x000fe4000a7fe4ff */
[----:B------:R-:W-:Y:S01]  /*1ea80*/  IADD3 R163, P5, PT, R163, UR15, RZ ;  /* 0x0000000fa3a37c10 */ /* 0x000fe2000ffbe0ff */
[----:B-1----:R-:W-:Y:S02]  /*1ea90*/  IMAD.MOV.U32 R126, RZ, RZ, R147 ;  /* 0x000000ffff7e7224 */ /* 0x002fe400078e0093 */
[----:B------:R-:W-:Y:S01]  /*1eaa0*/  IMAD.MOV.U32 R127, RZ, RZ, R146 ;  /* 0x000000ffff7f7224 */ /* 0x000fe200078e0092 */
[----:B------:R-:W-:-:S04]  /*1eab0*/  IADD3.X R162, PT, PT, R162, UR16, RZ, P5, !PT ;  /* 0x00000010a2a27c10 */ /* 0x000fc8000affe4ff */
[----:B------:R1:W-:Y:S01]  /*1eac0*/  LDGSTS.E [R123+0x400], desc[UR26][R126.64], P3 ;  /* 0x004000007e7b7fae */ /* 0x0003e200099a101a */
[----:B------:R-:W-:Y:S02]  /*1ead0*/  IADD3 R171, P4, PT, R171, UR15, RZ ;  /* 0x0000000fabab7c10 */ /* 0x000fe4000ff9e0ff */
[----:B------:R-:W-:Y:S02]  /*1eae0*/  IADD3 R179, P5, PT, R179, UR15, RZ ;  /* 0x0000000fb3b37c10 */ /* 0x000fe4000ffbe0ff */
[----:B------:R-:W-:Y:S01]  /*1eaf0*/  IADD3.X R170, PT, PT, R170, UR16, RZ, P4, !PT ;  /* 0x00000010aaaa7c10 */ /* 0x000fe2000a7fe4ff */
[----:B-1----:R-:W-:Y:S02]  /*1eb00*/  IMAD.MOV.U32 R126, RZ, RZ, R155 ;  /* 0x000000ffff7e7224 */ /* 0x002fe400078e009b */
[----:B------:R-:W-:-:S05]  /*1eb10*/  IMAD.MOV.U32 R127, RZ, RZ, R154 ;  /* 0x000000ffff7f7224 */ /* 0x000fca00078e009a */
[----:B------:R1:W-:Y:S01]  /*1eb20*/  LDGSTS.E [R123+0x800], desc[UR26][R126.64], P3 ;  /* 0x008000007e7b7fae */ /* 0x0003e200099a101a */
[----:B------:R-:W-:Y:S02]  /*1eb30*/  IADD3.X R178, PT, PT, R178, UR16, RZ, P5, !PT ;  /* 0x00000010b2b27c10 */ /* 0x000fe4000affe4ff */
[----:B------:R-:W-:Y:S01]  /*1eb40*/  IADD3 R187, P4, PT, R187, UR15, RZ ;  /* 0x0000000fbbbb7c10 */ /* 0x000fe2000ff9e0ff */
        /* <DEDUP_REMOVED lines=44> */
[----:B----4-:R-:W-:Y:S01]  /*1ee10*/  IADD3 R118, P5, PT, R118, UR15, RZ ;  /* 0x0000000f76767c10 */ /* 0x010fe2000ffbe0ff */
[----:B-1----:R-:W-:Y:S02]  /*1ee20*/  IMAD.MOV.U32 R126, RZ, RZ, R235 ;  /* 0x000000ffff7e7224 */ /* 0x002fe400078e00eb */
[----:B------:R-:W-:-:S05]  /*1ee30*/  IMAD.MOV.U32 R127, RZ, RZ, R234 ;  /* 0x000000ffff7f7224 */ /* 0x000fca00078e00ea */
[----:B------:R1:W-:Y:S01]  /*1ee40*/  LDGSTS.E [R123+0x3000], desc[UR26][R126.64], P3 ;  /* 0x030000007e7b7fae */ /* 0x0003e200099a101a */
[----:B------:R-:W-:Y:S02]  /*1ee50*/  IADD3.X R122, PT, PT, R122, UR16, RZ, P5, !PT ;  /* 0x000000107a7a7c10 */ /* 0x000fe4000affe4ff */
[----:B---3--:R-:W-:Y:S01]  /*1ee60*/  IADD3 R132, P4, PT, R132, UR15, RZ ;  /* 0x0000000f84847c10 */ /* 0x008fe2000ff9e0ff */
[----:B-1----:R-:W-:Y:S02]  /*1ee70*/  IMAD.MOV.U32 R126, RZ, RZ, R243 ;  /* 0x000000ffff7e7224 */ /* 0x002fe400078e00f3 */
[----:B------:R-:W-:-:S05]  /*1ee80*/  IMAD.MOV.U32 R127, RZ, RZ, R242 ;  /* 0x000000ffff7f7224 */ /* 0x000fca00078e00f2 */
[----:B------:R1:W-:Y:S01]  /*1ee90*/  LDGSTS.E [R123+0x3400], desc[UR26][R126.64], P3 ;  /* 0x034000007e7b7fae */ /* 0x0003e200099a101a */
[----:B--2---:R-:W-:-:S03]  /*1eea0*/  IADD3.X R240, PT, PT, R240, UR16, RZ, P4, !PT ;  /* 0x00000010f0f07c10 */ /* 0x004fc6000a7fe4ff */
[----:B------:R-:W-:Y:S01]  /*1eeb0*/  STL [R1+0x18], R118 ;  /* 0x0000187601007387 */ /* 0x000fe20000100800 */
[----:B-1----:R-:W-:Y:S02]  /*1eec0*/  IMAD.MOV.U32 R126, RZ, RZ, R251 ;  /* 0x000000ffff7e7224 */ /* 0x002fe400078e00fb */
[----:B------:R-:W-:Y:S01]  /*1eed0*/  IMAD.MOV.U32 R127, RZ, RZ, R250 ;  /* 0x000000ffff7f7224 */ /* 0x000fe200078e00fa */
[----:B------:R1:W-:Y:S04]  /*1eee0*/  STL [R1+0x14], R122 ;  /* 0x0000147a01007387 */ /* 0x0003e80000100800 */
[----:B------:R2:W-:Y:S01]  /*1eef0*/  LDGSTS.E [R123+0x3800], desc[UR26][R126.64], P3 ;  /* 0x038000007e7b7fae */ /* 0x0005e200099a101a */
[----:B------:R-:W-:-:S04]  /*1ef00*/  IADD3 R117, P5, PT, R117, UR15, RZ ;  /* 0x0000000f75757c10 */ /* 0x000fc8000ffbe0ff */
[----:B------:R-:W-:Y:S01]  /*1ef10*/  IADD3.X R120, PT, PT, R120, UR16, RZ, P5, !PT ;  /* 0x0000001078787c10 */ /* 0x000fe2000affe4ff */
[----:B--2---:R-:W-:Y:S02]  /*1ef20*/  IMAD.MOV.U32 R126, RZ, RZ, R118 ;  /* 0x000000ffff7e7224 */ /* 0x004fe400078e0076 */
[----:B------:R-:W-:Y:S02]  /*1ef30*/  IMAD.MOV.U32 R127, RZ, RZ, R122 ;  /* 0x000000ffff7f7224 */ /* 0x000fe400078e007a */
[----:B-1----:R-:W2:Y:S04]  /*1ef40*/  LDL.LU R122, [R1+0x74] ;  /* 0x00007400017a7983 */ /* 0x002ea80000300800 */
[----:B------:R1:W-:Y:S04]  /*1ef50*/  LDGSTS.E [R123+0x3c00], desc[UR26][R126.64], P3 ;  /* 0x03c000007e7b7fae */ /* 0x0003e800099a101a */
[----:B------:R-:W3:Y:S04]  /*1ef60*/  LDL.LU R118, [R1+0x94] ;  /* 0x0000940001767983 */ /* 0x000ee80000300800 */
[----:B------:R-:W-:Y:S01]  /*1ef70*/  STL [R1+0x38], R132 ;  /* 0x0000388401007387 */ /* 0x000fe20000100800 */
[----:B-1----:R-:W-:-:S02]  /*1ef80*/  IMAD.MOV.U32 R126, RZ, RZ, R132 ;  /* 0x000000ffff7e7224 */ /* 0x002fc400078e0084 */
[----:B------:R-:W-:Y:S01]  /*1ef90*/  IMAD.MOV.U32 R127, RZ, RZ, R240 ;  /* 0x000000ffff7f7224 */ /* 0x000fe200078e00f0 */
[----:B------:R-:W-:Y:S04]  /*1efa0*/  STL [R1+0x34], R240 ;  /* 0x000034f001007387 */ /* 0x000fe80000100800 */
[----:B------:R-:W-:Y:S04]  /*1efb0*/  STL [R1+0x58], R117 ;  /* 0x0000587501007387 */ /* 0x000fe80000100800 */
[----:B------:R1:W-:Y:S04]  /*1efc0*/  LDGSTS.E [R123+0x4000], desc[UR26][R126.64], P3 ;  /* 0x040000007e7b7fae */ /* 0x0003e800099a101a */
[----:B------:R4:W-:Y:S01]  /*1efd0*/  STL [R1+0x54], R120 ;  /* 0x0000547801007387 */ /* 0x0009e20000100800 */
[----:B-1----:R-:W-:-:S02]  /*1efe0*/  IMAD.MOV.U32 R127, RZ, RZ, R120 ;  /* 0x000000ffff7f7224 */ /* 0x002fc400078e0078 */
[----:B------:R-:W-:Y:S01]  /*1eff0*/  IMAD.MOV.U32 R126, RZ, RZ, R117 ;  /* 0x000000ffff7e7224 */ /* 0x000fe200078e0075 */
[----:B----4-:R-:W4:Y:S04]  /*1f000*/  LDL.LU R120, [R1+0xb4] ;  /* 0x0000b40001787983 */ /* 0x010f280000300800 */
[----:B------:R-:W4:Y:S04]  /*1f010*/  LDL.LU R117, [R1+0xb8] ;  /* 0x0000b80001757983 */ /* 0x000f280000300800 */
[----:B------:R-:W4:Y:S04]  /*1f020*/  LDL.LU R248, [R1+0xd4] ;  /* 0x0000d40001f87983 */ /* 0x000f280000300800 */
[----:B------:R-:W4:Y:S01]  /*1f030*/  LDL.LU R240, [R1+0xd8] ;  /* 0x0000d80001f07983 */ /* 0x000f220000300800 */
[----:B------:R-:W-:-:S02]  /*1f040*/  IADD3 R121, P4, PT, R121, UR15, RZ ;  /* 0x0000000f79797c10 */ /* 0x000fc4000ff9e0ff */
[----:B------:R-:W-:Y:S01]  /*1f050*/  IADD3 R115, P5, PT, R115, UR15, RZ ;  /* 0x0000000f73737c10 */ /* 0x000fe2000ffbe0ff */
[----:B------:R1:W-:Y:S04]  /*1f060*/  LDGSTS.E [R123+0x4400], desc[UR26][R126.64], P3 ;  /* 0x044000007e7b7fae */ /* 0x0003e800099a101a */
[----:B------:R2:W-:Y:S01]  /*1f070*/  STL [R1+0x78], R121 ;  /* 0x0000787901007387 */ /* 0x0005e20000100800 */
[----:B-1----:R-:W-:Y:S01]  /*1f080*/  IMAD.MOV.U32 R126, RZ, RZ, R121 ;  /* 0x000000ffff7e7224 */ /* 0x002fe200078e0079 */
[----:B--2---:R-:W-:-:S05]  /*1f090*/  IADD3.X R122, PT, PT, R122, UR16, RZ, P4, !PT ;  /* 0x000000107a7a7c10 */ /* 0x004fca000a7fe4ff */
[----:B------:R1:W-:Y:S01]  /*1f0a0*/  STL [R1+0x74], R122 ;  /* 0x0000747a01007387 */ /* 0x0003e20000100800 */
[----:B---3--:R-:W-:-:S03]  /*1f0b0*/  IADD3.X R118, PT, PT, R118, UR16, RZ, P5, !PT ;  /* 0x0000001076767c10 */ /* 0x008fc6000affe4ff */
[----:B------:R-:W-:Y:S01]  /*1f0c0*/  STL [R1+0x98], R115 ;  /* 0x0000987301007387 */ /* 0x000fe20000100800 */
[----:B------:R-:W-:-:S03]  /*1f0d0*/  IMAD.MOV.U32 R127, RZ, RZ, R122 ;  /* 0x000000ffff7f7224 */ /* 0x000fc600078e007a */
[----:B------:R-:W2:Y:S04]  /*1f0e0*/  LDL.LU R124, [R1+0xf8] ;  /* 0x0000f800017c7983 */ /* 0x000ea80000300800 */
[----:B------:R3:W-:Y:S04]  /*1f0f0*/  STL [R1+0x94], R118 ;  /* 0x0000947601007387 */ /* 0x0007e80000100800 */
[----:B------:R-:W2:Y:S04]  /*1f100*/  LDL.LU R121, [R1+0x118] ;  /* 0x0001180001797983 */ /* 0x000ea80000300800 */
[----:B------:R-:W2:Y:S04]  /*1f110*/  LDL.LU R132, [R1+0xf4] ;  /* 0x0000f40001847983 */ /* 0x000ea80000300800 */
[----:B------:R3:W-:Y:S04]  /*1f120*/  LDGSTS.E [R123+0x4800], desc[UR26][R126.64], P3 ;  /* 0x048000007e7b7fae */ /* 0x0007e800099a101a */
[----:B-1----:R-:W2:Y:S01]  /*1f130*/  LDL.LU R122, [R1+0x114] ;  /* 0x00011400017a7983 */ /* 0x002ea20000300800 */
[----:B---3--:R-:W-:Y:S01]  /*1f140*/  IMAD.MOV.U32 R126, RZ, RZ, R115 ;  /* 0x000000ffff7e7224 */ /* 0x008fe200078e0073 */
[----:B----4-:R-:W-:Y:S01]  /*1f150*/  IADD3 R117, P4, PT, R117, UR15, RZ ;  /* 0x0000000f75757c10 */ /* 0x010fe2000ff9e0ff */
[----:B------:R-:W-:-:S02]  /*1f160*/  IMAD.MOV.U32 R127, RZ, RZ, R118 ;  /* 0x000000ffff7f7224 */ /* 0x000fc400078e0076 */
[----:B------:R-:W3:Y:S01]  /*1f170*/  LDL.LU R118, [R1+0x138] ;  /* 0x0001380001767983 */ /* 0x000ee20000300800 */
[----:B------:R-:W-:-:S03]  /*1f180*/  IADD3.X R120, PT, PT, R120, UR16, RZ, P4, !PT ;  /* 0x0000001078787c10 */ /* 0x000fc6000a7fe4ff */
[----:B------:R-:W4:Y:S01]  /*1f190*/  LDL.LU R115, [R1+0x158] ;  /* 0x0001580001737983 */ /* 0x000f220000300800 */
[----:B------:R-:W-:-:S03]  /*1f1a0*/  IADD3 R240, P5, PT, R240, UR15, RZ ;  /* 0x0000000ff0f07c10 */ /* 0x000fc6000ffbe0ff */
[----:B------:R-:W-:Y:S01]  /*1f1b0*/  STL [R1+0xb8], R117 ;  /* 0x0000b87501007387 */ /* 0x000fe20000100800 */
[----:B------:R-:W-:-:S03]  /*1f1c0*/  IADD3.X R248, PT, PT, R248, UR16, RZ, P5, !PT ;  /* 0x00000010f8f87c10 */ /* 0x000fc6000affe4ff */
[----:B------:R1:W-:Y:S04]  /*1f1d0*/  LDGSTS.E [R123+0x4c00], desc[UR26][R126.64], P3 ;  /* 0x04c000007e7b7fae */ /* 0x0003e800099a101a */
[----:B------:R1:W-:Y:S04]  /*1f1e0*/  STL [R1+0xb4], R120 ;  /* 0x0000b47801007387 */ /* 0x0003e80000100800 */
[----:B------:R-:W-:Y:S01]  /*1f1f0*/  STL [R1+0xd8], R240 ;  /* 0x0000d8f001007387 */ /* 0x000fe20000100800 */
[----:B-1----:R-:W-:-:S03]  /*1f200*/  IMAD.MOV.U32 R127, RZ, RZ, R120 ;  /* 0x000000ffff7f7224 */ /* 0x002fc600078e0078 */
[----:B------:R-:W4:Y:S01]  /*1f210*/  LDL.LU R120, [R1+0x134] ;  /* 0x0001340001787983 */ /* 0x000f220000300800 */
[----:B------:R-:W-:-:S03]  /*1f220*/  IMAD.MOV.U32 R126, RZ, RZ, R117 ;  /* 0x000000ffff7e7224 */ /* 0x000fc600078e0075 */
[----:B------:R1:W-:Y:S04]  /*1f230*/  STL [R1+0xd4], R248 ;  /* 0x0000d4f801007387 */ /* 0x0003e80000100800 */
[----:B------:R-:W4:Y:S04]  /*1f240*/  LDL.LU R117, [R1+0x154] ;  /* 0x0001540001757983 */ /* 0x000f280000300800 */
[----:B------:R1:W-:Y:S02]  /*1f250*/  LDGSTS.E [R123+0x5000], desc[UR26][R126.64], P3 ;  /* 0x050000007e7b7fae */ /* 0x0003e400099a101a */
[----:B-1----:R-:W-:-:S02]  /*1f260*/  IMAD.MOV.U32 R126, RZ, RZ, R240 ;  /* 0x000000ffff7e7224 */ /* 0x002fc400078e00f0 */
[----:B------:R-:W-:-:S05]  /*1f270*/  IMAD.MOV.U32 R127, RZ, RZ, R248 ;  /* 0x000000ffff7f7224 */ /* 0x000fca00078e00f8 */
[----:B------:R1:W-:Y:S01]  /*1f280*/  LDGSTS.E [R123+0x5400], desc[UR26][R126.64], P3 ;  /* 0x054000007e7b7fae */ /* 0x0003e200099a101a */
[----:B--2---:R-:W-:-:S05]  /*1f290*/  IADD3 R124, P4, PT, R124, UR15, RZ ;  /* 0x0000000f7c7c7c10 */ /* 0x004fca000ff9e0ff */
[----:B-1----:R-:W-:Y:S01]  /*1f2a0*/  IMAD.MOV.U32 R126, RZ, RZ, R124 ;  /* 0x000000ffff7e7224 */ /* 0x002fe200078e007c */
[----:B------:R-:W-:Y:S02]  /*1f2b0*/  IADD3 R121, P5, PT, R121, UR15, RZ ;  /* 0x0000000f79797c10 */ /* 0x000fe4000ffbe0ff */
[----:B------:R-:W-:-:S05]  /*1f2c0*/  IADD3.X R132, PT, PT, R132, UR16, RZ, P4, !PT ;  /* 0x0000001084847c10 */ /* 0x000fca000a7fe4ff */
[----:B------:R-:W-:Y:S01]  /*1f2d0*/  IMAD.MOV.U32 R127, RZ, RZ, R132 ;  /* 0x000000ffff7f7224 */ /* 0x000fe200078e0084 */
[----:B------:R-:W-:Y:S01]  /*1f2e0*/  IADD3.X R122, PT, PT, R122, UR16, RZ, P5, !PT ;  /* 0x000000107a7a7c10 */ /* 0x000fe2000affe4ff */
[----:B------:R1:W-:Y:S04]  /*1f2f0*/  STL [R1+0xf8], R124 ;  /* 0x0000f87c01007387 */ /* 0x0003e80000100800 */
[----:B------:R2:W-:Y:S04]  /*1f300*/  LDGSTS.E [R123+0x5800], desc[UR26][R126.64], P3 ;  /* 0x058000007e7b7fae */ /* 0x0005e800099a101a */
[----:B------:R-:W-:Y:S01]  /*1f310*/  STL [R1+0xf4], R132 ;  /* 0x0000f48401007387 */ /* 0x000fe20000100800 */
[----:B---3--:R-:W-:Y:S01]  /*1f320*/  IADD3 R118, P4, PT, R118, UR15, RZ ;  /* 0x0000000f76767c10 */ /* 0x008fe2000ff9e0ff */
[----:B--2---:R-:W-:-:S02]  /*1f330*/  IMAD.MOV.U32 R126, RZ, RZ, R121 ;  /* 0x000000ffff7e7224 */ /* 0x004fc400078e0079 */
[----:B------:R-:W-:Y:S01]  /*1f340*/  IMAD.MOV.U32 R127, RZ, RZ, R122 ;  /* 0x000000ffff7f7224 */ /* 0x000fe200078e007a */
[----:B----4-:R-:W-:Y:S01]  /*1f350*/  IADD3 R115, P5, PT, R115, UR15, RZ ;  /* 0x0000000f73737c10 */ /* 0x010fe2000ffbe0ff */
[----:B------:R2:W-:Y:S04]  /*1f360*/  STL [R1+0x118], R121 ;  /* 0x0001187901007387 */ /* 0x0005e80000100800 */
[----:B------:R3:W-:Y:S04]  /*1f370*/  STL [R1+0x114], R122 ;  /* 0x0001147a01007387 */ /* 0x0007e80000100800 */
[----:B------:R-:W4:Y:S04]  /*1f380*/  LDL.LU R248, [R1+0x194] ;  /* 0x0001940001f87983 */ /* 0x000f280000300800 */
[----:B------:R-:W4:Y:S04]  /*1f390*/  LDL.LU R240, [R1+0x198] ;  /* 0x0001980001f07983 */ /* 0x000f280000300800 */
[----:B------:R1:W-:Y:S01]  /*1f3a0*/  LDGSTS.E [R123+0x5c00], desc[UR26][R126.64], P3 ;  /* 0x05c000007e7b7fae */ /* 0x0003e200099a101a */
[----:B------:R-:W-:-:S03]  /*1f3b0*/  IADD3.X R120, PT, PT, R120, UR16, RZ, P4, !PT ;  /* 0x0000001078787c10 */ /* 0x000fc6000a7fe4ff */
[----:B------:R-:W-:Y:S04]  /*1f3c0*/  STL [R1+0x138], R118 ;  /* 0x0001387601007387 */ /* 0x000fe80000100800 */
[----:B------:R2:W-:Y:S01]  /*1f3d0*/  STL [R1+0x134], R120 ;  /* 0x0001347801007387 */ /* 0x0005e20000100800 */
[----:B-1----:R-:W-:Y:S01]  /*1f3e0*/  IMAD.MOV.U32 R126, RZ, RZ, R118 ;  /* 0x000000ffff7e7224 */ /* 0x002fe200078e0076 */
[----:B------:R-:W-:Y:S01]  /*1f3f0*/  IADD3.X R117, PT, PT, R117, UR16, RZ, P5, !PT ;  /* 0x0000001075757c10 */ /* 0x000fe2000affe4ff */
[----:B------:R-:W-:Y:S01]  /*1f400*/  IMAD.MOV.U32 R127, RZ, RZ, R120 ;  /* 0x000000ffff7f7224 */ /* 0x000fe200078e0078 */
[----:B------:R-:W-:Y:S04]  /*1f410*/  STL [R1+0x158], R115 ;  /* 0x0001587301007387 */ /* 0x000fe80000100800 */
[----:B------:R-:W4:Y:S04]  /*1f420*/  LDL.LU R124, [R1+0x1b8] ;  /* 0x0001b800017c7983 */ /* 0x000f280000300800 */
[----:B------:R1:W-:Y:S04]  /*1f430*/  STL [R1+0x154], R117 ;  /* 0x0001547501007387 */ /* 0x0003e80000100800 */
[----:B--2---:R-:W2:Y:S04]  /*1f440*/  LDL.LU R121, [R1+0x1d8] ;  /* 0x0001d80001797983 */ /* 0x004ea80000300800 */
[----:B------:R1:W-:Y:S04]  /*1f450*/  LDGSTS.E [R123+0x6000], desc[UR26][R126.64], P3 ;  /* 0x060000007e7b7fae */ /* 0x0003e800099a101a */
[----:B------:R-:W2:Y:S04]  /*1f460*/  LDL.LU R132, [R1+0x1b4] ;  /* 0x0001b40001847983 */ /* 0x000ea80000300800 */
[----:B---3--:R-:W3:Y:S01]  /*1f470*/  LDL.LU R122, [R1+0x1d4] ;  /* 0x0001d400017a7983 */ /* 0x008ee20000300800 */
[----:B-1----:R-:W-:-:S03]  /*1f480*/  IMAD.MOV.U32 R126, RZ, RZ, R115 ;  /* 0x000000ffff7e7224 */ /* 0x002fc600078e0073 */
[----:B------:R-:W3:Y:S01]  /*1f490*/  LDL.LU R120, [R1+0x1f4] ;  /* 0x0001f40001787983 */ /* 0x000ee20000300800 */
[----:B------:R-:W-:-:S03]  /*1f4a0*/  IMAD.MOV.U32 R127, RZ, RZ, R117 ;  /* 0x000000ffff7f7224 */ /* 0x000fc600078e0075 */
[----:B------:R-:W3:Y:S04]  /*1f4b0*/  LDL.LU R118, [R1+0x1f8] ;  /* 0x0001f80001767983 */ /* 0x000ee80000300800 */
[----:B------:R-:W3:Y:S04]  /*1f4c0*/  LDL.LU R117, [R1+0x214] ;  /* 0x0002140001757983 */ /* 0x000ee80000300800 */
[----:B------:R-:W3:Y:S04]  /*1f4d0*/  LDL.LU R115, [R1+0x218] ;  /* 0x0002180001737983 */ /* 0x000ee80000300800 */
[----:B------:R1:W-:Y:S04]  /*1f4e0*/  LDGSTS.E [R123+0x6400], desc[UR26][R126.64], P3 ;  /* 0x064000007e7b7fae */ /* 0x0003e800099a101a */
[----:B------:R-:W3:Y:S04]  /*1f4f0*/  LDL.LU R126, [R1+0x174] ;  /* 0x00017400017e7983 */ /* 0x000ee80000300800 */
[----:B------:R-:W1:Y:S01]  /*1f500*/  LDL.LU R127, [R1+0x178] ;  /* 0x00017800017f7983 */ /* 0x000e620000300800 */
[----:B----4-:R-:W-:-:S04]  /*1f510*/  IADD3 R240, P5, PT, R240, UR15, RZ ;  /* 0x0000000ff0f07c10 */ /* 0x010fc8000ffbe0ff */
[----:B------:R-:W-:Y:S02]  /*1f520*/  IADD3.X R248, PT, PT, R248, UR16, RZ, P5, !PT ;  /* 0x00000010f8f87c10 */ /* 0x000fe4000affe4ff */
[----:B--2---:R-:W-:-:S04]  /*1f530*/  IADD3 R121, P5, PT, R121, UR15, RZ ;  /* 0x0000000f79797c10 */ /* 0x004fc8000ffbe0ff */
[----:B---3--:R-:W-:Y:S02]  /*1f540*/  IADD3.X R122, PT, PT, R122, UR16, RZ, P5, !PT ;  /* 0x000000107a7a7c10 */ /* 0x008fe4000affe4ff */
[----:B-1----:R-:W-:-:S04]  /*1f550*/  IADD3 R127, P4, PT, R127, UR15, RZ ;  /* 0x0000000f7f7f7c10 */ /* 0x002fc8000ff9e0ff */
[----:B------:R-:W-:Y:S01]  /*1f560*/  IADD3.X R126, PT, PT, R126, UR16, RZ, P4, !PT ;  /* 0x000000107e7e7c10 */ /* 0x000fe2000a7fe4ff */
[----:B------:R1:W-:Y:S04]  /*1f570*/  STL [R1+0x178], R127 ;  /* 0x0001787f01007387 */ /* 0x0003e80000100800 */
[----:B------:R2:W-:Y:S01]  /*1f580*/  STL [R1+0x174], R126 ;  /* 0x0001747e01007387 */ /* 0x0005e20000100800 */
[----:B-1----:R-:W-:-:S04]  /*1f590*/  LOP3.LUT R127, R127, R126, RZ, 0x3c, !PT ;  /* 0x0000007e7f7f7212 */ /* 0x002fc800078e3cff */
[----:B--2---:R-:W-:-:S04]  /*1f5a0*/  LOP3.LUT R126, R127, R126, RZ, 0x3c, !PT ;  /* 0x0000007e7f7e7212 */ /* 0x004fc800078e3cff */
[----:B------:R-:W-:Y:S02]  /*1f5b0*/  LOP3.LUT R127, R127, R126, RZ, 0x3c, !PT ;  /* 0x0000007e7f7f7212 */ /* 0x000fe400078e3cff */
[----:B------:R-:W-:-:S03]  /*1f5c0*/  IADD3 R124, P4, PT, R124, UR15, RZ ;  /* 0x0000000f7c7c7c10 */ /* 0x000fc6000ff9e0ff */
        /* <DEDUP_REMOVED lines=11> */
[----:B------:R-:W-:-:S03]  /*1f680*/  IADD3.X R117, PT, PT, R117, UR16, RZ, P5, !PT ;  /* 0x0000001075757c10 */ /* 0x000fc6000affe4ff */
[----:B------:R-:W-:Y:S01]  /*1f690*/  STL [R1+0x198], R240 ;  /* 0x000198f001007387 */ /* 0x000fe20000100800 */
[----:B-1----:R-:W-:Y:S02]  /*1f6a0*/  IMAD.MOV.U32 R126, RZ, RZ, R121 ;  /* 0x000000ffff7e7224 */ /* 0x002fe400078e0079 */
[----:B------:R-:W-:Y:S01]  /*1f6b0*/  IMAD.MOV.U32 R127, RZ, RZ, R122 ;  /* 0x000000ffff7f7224 */ /* 0x000fe200078e007a */
[----:B------:R-:W-:Y:S04]  /*1f6c0*/  STL [R1+0x194], R248 ;  /* 0x000194f801007387 */ /* 0x000fe80000100800 */
[----:B------:R1:W-:Y:S04]  /*1f6d0*/  LDGSTS.E [R123+0x7400], desc[UR26][R126.64], P3 ;  /* 0x074000007e7b7fae */ /* 0x0003e800099a101a */
[----:B------:R-:W-:Y:S04]  /*1f6e0*/  STL [R1+0x1b8], R124 ;  /* 0x0001b87c01007387 */ /* 0x000fe80000100800 */
[----:B------:R-:W-:Y:S01]  /*1f6f0*/  STL [R1+0x1b4], R132 ;  /* 0x0001b48401007387 */ /* 0x000fe20000100800 */
[----:B-1----:R-:W-:-:S02]  /*1f700*/  IMAD.MOV.U32 R126, RZ, RZ, R118 ;  /* 0x000000ffff7e7224 */ /* 0x002fc400078e0076 */
[----:B------:R-:W-:Y:S01]  /*1f710*/  IMAD.MOV.U32 R127, RZ, RZ, R120 ;  /* 0x000000ffff7f7224 */ /* 0x000fe200078e0078 */
[----:B------:R-:W-:Y:S04]  /*1f720*/  STL [R1+0x1d8], R121 ;  /* 0x0001d87901007387 */ /* 0x000fe80000100800 */
[----:B------:R-:W-:Y:S04]  /*1f730*/  STL [R1+0x1d4], R122 ;  /* 0x0001d47a01007387 */ /* 0x000fe80000100800 */
[----:B------:R-:W-:Y:S04]  /*1f740*/  STL [R1+0x1f8], R118 ;  /* 0x0001f87601007387 */ /* 0x000fe80000100800 */
[----:B------:R-:W-:Y:S04]  /*1f750*/  STL [R1+0x1f4], R120 ;  /* 0x0001f47801007387 */ /* 0x000fe80000100800 */
[----:B------:R1:W-:Y:S04]  /*1f760*/  LDGSTS.E [R123+0x7800], desc[UR26][R126.64], P3 ;  /* 0x078000007e7b7fae */ /* 0x0003e800099a101a */
[----:B------:R2:W-:Y:S01]  /*1f770*/  STL [R1+0x218], R115 ;  /* 0x0002187301007387 */ /* 0x0005e20000100800 */
[----:B-1----:R-:W-:-:S02]  /*1f780*/  IMAD.MOV.U32 R126, RZ, RZ, R115 ;  /* 0x000000ffff7e7224 */ /* 0x002fc400078e0073 */
[----:B------:R-:W-:Y:S01]  /*1f790*/  IMAD.MOV.U32 R127, RZ, RZ, R117 ;  /* 0x000000ffff7f7224 */ /* 0x000fe200078e0075 */
[----:B--2---:R-:W-:Y:S01]  /*1f7a0*/  LOP3.LUT R115, R119, 0x20, RZ, 0x3c, !PT ;  /* 0x0000002077737812 */ /* 0x004fe200078e3cff */
[----:B------:R1:W-:Y:S04]  /*1f7b0*/  STL [R1+0x214], R117 ;  /* 0x0002147501007387 */ /* 0x0003e80000100800 */
[----:B------:R2:W-:Y:S02]  /*1f7c0*/  LDGSTS.E [R123+0x7c00], desc[UR26][R126.64], P3 ;  /* 0x07c000007e7b7fae */ /* 0x0005e400099a101a */
[----:B--2---:R-:W-:Y:S02]  /*1f7d0*/  VIADD R123, R115, UR5 ;  /* 0x00000005737b7c36 */ /* 0x004fe40008000000 */
[----:B------:R-:W2:Y:S04]  /*1f7e0*/  LDL.LU R115, [R1] ;  /* 0x0000000001737983 */ /* 0x000ea80000300800 */
[----:B------:R-:W3:Y:S04]  /*1f7f0*/  LDL.LU R122, [R1+0x1c] ;  /* 0x00001c00017a7983 */ /* 0x000ee80000300800 */
[----:B------:R-:W4:Y:S04]  /*1f800*/  LDL.LU R118, [R1+0x20] ;  /* 0x0000200001767983 */ /* 0x000f280000300800 */
[----:B------:R-:W3:Y:S04]  /*1f810*/  LDL.LU R132, [R1+0x3c] ;  /* 0x00003c0001847983 */ /* 0x000ee80000300800 */
[----:B------:R-:W3:Y:S04]  /*1f820*/  LDL.LU R124, [R1+0x40] ;  /* 0x00004000017c7983 */ /* 0x000ee80000300800 */
[----:B------:R-:W3:Y:S04]  /*1f830*/  LDL.LU R120, [R1+0x5c] ;  /* 0x00005c0001787983 */ /* 0x000ee80000300800 */
[----:B-1----:R-:W3:Y:S01]  /*1f840*/  LDL.LU R117, [R1+0x60] ;  /* 0x0000600001757983 */ /* 0x002ee20000300800 */
[----:B------:R-:W-:-:S02]  /*1f850*/  IADD3 R141, P4, PT, R141, UR15, RZ ;  /* 0x0000000f8d8d7c10 */ /* 0x000fc4000ff9e0ff */
[----:B------:R-:W-:Y:S02]  /*1f860*/  IADD3 R149, P5, PT, R149, UR15, RZ ;  /* 0x0000000f95957c10 */ /* 0x000fe4000ffbe0ff */
[----:B------:R-:W-:Y:S01]  /*1f870*/  IADD3.X R140, PT, PT, R140, UR16, RZ, P4, !PT ;  /* 0x000000108c8c7c10 */ /* 0x000fe2000a7fe4ff */
[----:B------:R-:W-:Y:S01]  /*1f880*/  IMAD.MOV.U32 R126, RZ, RZ, R141 ;  /* 0x000000ffff7e7224 */ /* 0x000fe200078e008d */
[----:B------:R-:W-:-:S03]  /*1f890*/  IADD3.X R148, PT, PT, R148, UR16, RZ, P5, !PT ;  /* 0x0000001094947c10 */ /* 0x000fc6000affe4ff */
[----:B------:R-:W-:Y:S01]  /*1f8a0*/  IMAD.MOV.U32 R127, RZ, RZ, R140 ;  /* 0x000000ffff7f7224 */ /* 0x000fe200078e008c */
[----:B------:R-:W-:-:S04]  /*1f8b0*/  IADD3 R157, P4, PT, R157, UR15, RZ ;  /* 0x0000000f9d9d7c10 */ /* 0x000fc8000ff9e0ff */
[----:B------:R1:W-:Y:S01]  /*1f8c0*/  LDGSTS.E [R123+0x100], desc[UR26][R126.64], P3 ;  /* 0x001000007e7b7fae */ /* 0x0003e200099a101a */
        /* <DEDUP_REMOVED lines=52> */
[----:B------:R-:W-:Y:S01]  /*1fc10*/  IADD3.X R244, PT, PT, R244, UR16, RZ, P5, !PT ;  /* 0x00000010f4f47c10 */ /* 0x000fe2000affe4ff */
[----:B-1----:R-:W-:Y:S02]  /*1fc20*/  IMAD.MOV.U32 R126, RZ, RZ, R229 ;  /* 0x000000ffff7e7224 */ /* 0x002fe400078e00e5 */
[----:B------:R-:W-:-:S05]  /*1fc30*/  IMAD.MOV.U32 R127, RZ, RZ, R228 ;  /* 0x000000ffff7f7224 */ /* 0x000fca00078e00e4 */
[----:B------:R1:W-:Y:S02]  /*1fc40*/  LDGSTS.E [R123+0x2d00], desc[UR26][R126.64], P3 ;  /* 0x02d000007e7b7fae */ /* 0x0003e400099a101a */
[----:B-1----:R-:W-:Y:S02]  /*1fc50*/  IMAD.MOV.U32 R126, RZ, RZ, R237 ;  /* 0x000000ffff7e7224 */ /* 0x002fe400078e00ed */
[----:B------:R-:W-:-:S05]  /*1fc60*/  IMAD.MOV.U32 R127, RZ, RZ, R236 ;  /* 0x000000ffff7f7224 */ /* 0x000fca00078e00ec */
[----:B------:R1:W-:Y:S02]  /*1fc70*/  LDGSTS.E [R123+0x3100], desc[UR26][R126.64], P3 ;  /* 0x031000007e7b7fae */ /* 0x0003e400099a101a */
[----:B-1----:R-:W-:Y:S02]  /*1fc80*/  IMAD.MOV.U32 R126, RZ, RZ, R245 ;  /* 0x000000ffff7e7224 */ /* 0x002fe400078e00f5 */
[----:B------:R-:W-:-:S05]  /*1fc90*/  IMAD.MOV.U32 R127, RZ, RZ, R244 ;  /* 0x000000ffff7f7224 */ /* 0x000fca00078e00f4 */
[----:B------:R1:W-:Y:S01]  /*1fca0*/  LDGSTS.E [R123+0x3500], desc[UR26][R126.64], P3 ;  /* 0x035000007e7b7fae */ /* 0x0003e200099a101a */
[----:B--2---:R-:W-:-:S04]  /*1fcb0*/  IADD3 R115, P4, PT, R115, UR15, RZ ;  /* 0x0000000f73737c10 */ /* 0x004fc8000ff9e0ff */
[----:B------:R-:W-:Y:S01]  /*1fcc0*/  IADD3.X R252, PT, PT, R252, UR16, RZ, P4, !PT ;  /* 0x00000010fcfc7c10 */ /* 0x000fe2000a7fe4ff */
[----:B-1----:R-:W-:Y:S01]  /*1fcd0*/  IMAD.MOV.U32 R126, RZ, RZ, R115 ;  /* 0x000000ffff7e7224 */ /* 0x002fe200078e0073 */
[----:B----4-:R-:W-:-:S03]  /*1fce0*/  IADD3 R118, P5, PT, R118, UR15, RZ ;  /* 0x0000000f76767c10 */ /* 0x010fc6000ffbe0ff */
[----:B------:R-:W-:Y:S01]  /*1fcf0*/  IMAD.MOV.U32 R127, RZ, RZ, R252 ;  /* 0x000000ffff7f7224 */ /* 0x000fe200078e00fc */
[----:B------:R1:W-:Y:S01]  /*1fd00*/  STL [R1], R115 ;  /* 0x0000007301007387 */ /* 0x0003e20000100800 */
[----:B---3--:R-:W-:-:S03]  /*1fd10*/  IADD3.X R122, PT, PT, R122, UR16, RZ, P5, !PT ;  /* 0x000000107a7a7c10 */ /* 0x008fc6000affe4ff */
[----:B------:R-:W-:Y:S01]  /*1fd20*/  STL [R1+0x20], R118 ;  /* 0x0000207601007387 */ /* 0x000fe20000100800 */
[----:B------:R-:W-:-:S03]  /*1fd30*/  IADD3 R124, P4, PT, R124, UR15, RZ ;  /* 0x0000000f7c7c7c10 */ /* 0x000fc6000ff9e0ff */
[----:B------:R-:W2:Y:S01]  /*1fd40*/  LDL.LU R121, [R1+0x80] ;  /* 0x0000800001797983 */ /* 0x000ea20000300800 */
[----:B------:R-:W-:-:S03]  /*1fd50*/  IADD3.X R132, PT, PT, R132, UR16, RZ, P4, !PT ;  /* 0x0000001084847c10 */ /* 0x000fc6000a7fe4ff */
[----:B------:R3:W-:Y:S04]  /*1fd60*/  LDGSTS.E [R123+0x3900], desc[UR26][R126.64], P3 ;  /* 0x039000007e7b7fae */ /* 0x0007e800099a101a */
[----:B------:R4:W-:Y:S01]  /*1fd70*/  STL [R1+0x1c], R122 ;  /* 0x00001c7a01007387 */ /* 0x0009e20000100800 */
[----:B------:R-:W-:-:S03]  /*1fd80*/  IADD3 R117, P5, PT, R117, UR15, RZ ;  /* 0x0000000f75757c10 */ /* 0x000fc6000ffbe0ff */
[----:B-1----:R-:W2:Y:S01]  /*1fd90*/  LDL.LU R115, [R1+0xa0] ;  /* 0x0000a00001737983 */ /* 0x002ea20000300800 */
[----:B---3--:R-:W-:Y:S02]  /*1fda0*/  IMAD.MOV.U32 R126, RZ, RZ, R118 ;  /* 0x000000ffff7e7224 */ /* 0x008fe400078e0076 */
[----:B------:R-:W-:Y:S02]  /*1fdb0*/  IMAD.MOV.U32 R127, RZ, RZ, R122 ;  /* 0x000000ffff7f7224 */ /* 0x000fe400078e007a */
[----:B----4-:R-:W3:Y:S01]  /*1fdc0*/  LDL.LU R122, [R1+0x7c] ;  /* 0x00007c00017a7983 */ /* 0x010ee20000300800 */
[----:B------:R-:W-:-:S03]  /*1fdd0*/  IADD3.X R120, PT, PT, R120, UR16, RZ, P5, !PT ;  /* 0x0000001078787c10 */ /* 0x000fc6000affe4ff */
[----:B------:R1:W-:Y:S04]  /*1fde0*/  LDGSTS.E [R123+0x3d00], desc[UR26][R126.64], P3 ;  /* 0x03d000007e7b7fae */ /* 0x0003e800099a101a */
[----:B------:R-:W4:Y:S04]  /*1fdf0*/  LDL.LU R118, [R1+0x9c] ;  /* 0x00009c0001767983 */ /* 0x000f280000300800 */
[----:B------:R-:W-:Y:S01]  /*1fe00*/  STL [R1+0x40], R124 ;  /* 0x0000407c01007387 */ /* 0x000fe20000100800 */
[----:B-1----:R-:W-:Y:S02]  /*1fe10*/  IMAD.MOV.U32 R126, RZ, RZ, R124 ;  /* 0x000000ffff7e7224 */ /* 0x002fe400078e007c */
[----:B------:R-:W-:Y:S01]  /*1fe20*/  IMAD.MOV.U32 R127, RZ, RZ, R132 ;  /* 0x000000ffff7f7224 */ /* 0x000fe200078e0084 */
[----:B------:R-:W-:Y:S04]  /*1fe30*/  STL [R1+0x3c], R132 ;  /* 0x00003c8401007387 */ /* 0x000fe80000100800 */
[----:B------:R-:W-:Y:S04]  /*1fe40*/  STL [R1+0x60], R117 ;  /* 0x0000607501007387 */ /* 0x000fe80000100800 */
[----:B------:R1:W-:Y:S04]  /*1fe50*/  LDGSTS.E [R123+0x4100], desc[UR26][R126.64], P3 ;  /* 0x041000007e7b7fae */ /* 0x0003e800099a101a */
[----:B------:R1:W-:Y:S02]  /*1fe60*/  STL [R1+0x5c], R120 ;  /* 0x00005c7801007387 */ /* 0x0003e40000100800 */
[----:B-1----:R-:W-:-:S02]  /*1fe70*/  IMAD.MOV.U32 R127, RZ, RZ, R120 ;  /* 0x000000ffff7f7224 */ /* 0x002fc400078e0078 */
[----:B------:R-:W-:Y:S01]  /*1fe80*/  IMAD.MOV.U32 R126, RZ, RZ, R117 ;  /* 0x000000ffff7e7224 */ /* 0x000fe200078e0075 */
[----:B------:R-:W4:Y:S04]  /*1fe90*/  LDL.LU R120, [R1+0xbc] ;  /* 0x0000bc0001787983 */ /* 0x000f280000300800 */
[----:B------:R-:W4:Y:S04]  /*1fea0*/  LDL.LU R117, [R1+0xc0] ;  /* 0x0000c00001757983 */ /* 0x000f280000300800 */
[----:B------:R-:W4:Y:S04]  /*1feb0*/  LDL.LU R248, [R1+0xdc] ;  /* 0x0000dc0001f87983 */ /* 0x000f280000300800 */
[----:B------:R-:W4:Y:S04]  /*1fec0*/  LDL.LU R240, [R1+0xe0] ;  /* 0x0000e00001f07983 */ /* 0x000f280000300800 */
[----:B------:R1:W-:Y:S01]  /*1fed0*/  LDGSTS.E [R123+0x4500], desc[UR26][R126.64], P3 ;  /* 0x045000007e7b7fae */ /* 0x0003e200099a101a */
[----:B--2---:R-:W-:-:S05]  /*1fee0*/  IADD3 R121, P4, PT, R121, UR15, RZ ;  /* 0x0000000f79797c10 */ /* 0x004fca000ff9e0ff */
[----:B------:R2:W-:Y:S01]  /*1fef0*/  STL [R1+0x80], R121 ;  /* 0x0000807901007387 */ /* 0x0005e20000100800 */
[----:B------:R-:W-:Y:S02]  /*1ff00*/  IADD3 R115, P5, PT, R115, UR15, RZ ;  /* 0x0000000f73737c10 */ /* 0x000fe4000ffbe0ff */
[----:B---3--:R-:W-:Y:S01]  /*1ff10*/  IADD3.X R122, PT, PT, R122, UR16, RZ, P4, !PT ;  /* 0x000000107a7a7c10 */ /* 0x008fe2000a7fe4ff */
[----:B-1----:R-:W-:-:S04]  /*1ff20*/  IMAD.MOV.U32 R126, RZ, RZ, R121 ;  /* 0x000000ffff7e7224 */ /* 0x002fc800078e0079 */
[----:B------:R1:W-:Y:S01]  /*1ff30*/  STL [R1+0x7c], R122 ;  /* 0x00007c7a01007387 */ /* 0x0003e20000100800 */
[----:B----4-:R-:W-:-:S03]  /*1ff40*/  IADD3.X R118, PT, PT, R118, UR16, RZ, P5, !PT ;  /* 0x0000001076767c10 */ /* 0x010fc6000affe4ff */
[----:B------:R-:W-:Y:S01]  /*1ff50*/  STL [R1+0xa0], R115 ;  /* 0x0000a07301007387 */ /* 0x000fe20000100800 */
[----:B------:R-:W-:-:S03]  /*1ff60*/  IMAD.MOV.U32 R127, RZ, RZ, R122 ;  /* 0x000000ffff7f7224 */ /* 0x000fc600078e007a */
[----:B------:R-:W3:Y:S04]  /*1ff70*/  LDL.LU R124, [R1+0x100] ;  /* 0x00010000017c7983 */ /* 0x000ee80000300800 */
[----:B------:R4:W-:Y:S04]  /*1ff80*/  STL [R1+0x9c], R118 ;  /* 0x00009c7601007387 */ /* 0x0009e80000100800 */
[----:B--2---:R-:W2:Y:S04]  /*1ff90*/  LDL.LU R121, [R1+0x120] ;  /* 0x0001200001797983 */ /* 0x004ea80000300800 */
[----:B------:R-:W2:Y:S04]  /*1ffa0*/  LDL.LU R132, [R1+0xfc] ;  /* 0x0000fc0001847983 */ /* 0x000ea80000300800 */
[----:B------:R4:W-:Y:S04]  /*1ffb0*/  LDGSTS.E [R123+0x4900], desc[UR26][R126.64], P3 ;  /* 0x049000007e7b7fae */ /* 0x0009e800099a101a */
[----:B-1----:R-:W2:Y:S01]  /*1ffc0*/  LDL.LU R122, [R1+0x11c] ;  /* 0x00011c00017a7983 */ /* 0x002ea20000300800 */
[----:B----4-:R-:W-:Y:S01]  /*1ffd0*/  IMAD.MOV.U32 R126, RZ, RZ, R115 ;  /* 0x000000ffff7e7224 */ /* 0x010fe200078e0073 */
[----:B------:R-:W-:Y:S01]  /*1ffe0*/  IADD3 R117, P4, PT, R117, UR15, RZ ;  /* 0x0000000f75757c10 */ /* 0x000fe2000ff9e0ff */
[----:B------:R-:W-:-:S02]  /*1fff0*/  IMAD.MOV.U32 R127, RZ, RZ, R118 ;  /* 0x000000ffff7f7224 */ /* 0x000fc400078e0076 */
[----:B------:R-:W4:Y:S01]  /*20000*/  LDL.LU R118, [R1+0x140] ;  /* 0x0001400001767983 */ /* 0x000f220000300800 */
        /* <DEDUP_REMOVED lines=17> */
[----:B---3--:R-:W-:-:S05]  /*20120*/  IADD3 R124, P4, PT, R124, UR15, RZ ;  /* 0x0000000f7c7c7c10 */ /* 0x008fca000ff9e0ff */
[----:B-1----:R-:W-:Y:S01]  /*20130*/  IMAD.MOV.U32 R126, RZ, RZ, R124 ;  /* 0x000000ffff7e7224 */ /* 0x002fe200078e007c */
[----:B--2---:R-:W-:Y:S02]  /*20140*/  IADD3 R121, P5, PT, R121, UR15, RZ ;  /* 0x0000000f79797c10 */ /* 0x004fe4000ffbe0ff */
[----:B------:R-:W-:-:S05]  /*20150*/  IADD3.X R132, PT, PT, R132, UR16, RZ, P4, !PT ;  /* 0x0000001084847c10 */ /* 0x000fca000a7fe4ff */
[----:B------:R-:W-:Y:S01]  /*20160*/  IMAD.MOV.U32 R127, RZ, RZ, R132 ;  /* 0x000000ffff7f7224 */ /* 0x000fe200078e0084 */
[----:B------:R-:W-:Y:S01]  /*20170*/  IADD3.X R122, PT, PT, R122, UR16, RZ, P5, !PT ;  /* 0x000000107a7a7c10 */ /* 0x000fe2000affe4ff */
[----:B------:R1:W-:Y:S04]  /*20180*/  STL [R1+0x100], R124 ;  /* 0x0001007c01007387 */ /* 0x0003e80000100800 */
[----:B------:R2:W-:Y:S04]  /*20190*/  LDGSTS.E [R123+0x5900], desc[UR26][R126.64], P3 ;  /* 0x059000007e7b7fae */ /* 0x0005e800099a101a */
[----:B------:R-:W-:Y:S01]  /*201a0*/  STL [R1+0xfc], R132 ;  /* 0x0000fc8401007387 */ /* 0x000fe20000100800 */
[----:B----4-:R-:W-:Y:S01]  /*201b0*/  IADD3 R118, P4, PT, R118, UR15, RZ ;  /* 0x0000000f76767c10 */ /* 0x010fe2000ff9e0ff */
[----:B--2---:R-:W-:-:S02]  /*201c0*/  IMAD.MOV.U32 R126, RZ, RZ, R121 ;  /* 0x000000ffff7e7224 */ /* 0x004fc400078e0079 */
[----:B------:R-:W-:Y:S01]  /*201d0*/  IMAD.MOV.U32 R127, RZ, RZ, R122 ;  /* 0x000000ffff7f7224 */ /* 0x000fe200078e007a */
[----:B------:R-:W-:Y:S01]  /*201e0*/  IADD3 R115, P5, PT, R115, UR15, RZ ;  /* 0x0000000f73737c10 */ /* 0x000fe2000ffbe0ff */
        /* <DEDUP_REMOVED lines=70> */
[----:B------:R2:W-:Y:S04]  /*20650*/  LDGSTS.E [R123+0x7d00], desc[UR26][R126.64], P3 ;  /* 0x07d000007e7b7fae */ /* 0x0005e800099a101a */
[----:B------:R-:W3:Y:S01]  /*20660*/  LDL.LU R121, [R1+0x4] ;  /* 0x0000040001797983 */ /* 0x000ee20000300800 */
[----:B--2---:R-:W-:-:S03]  /*20670*/  VIADD R123, R115, UR5 ;  /* 0x00000005737b7c36 */ /* 0x004fc60008000000 */
[----:B------:R-:W2:Y:S04]  /*20680*/  LDL.LU R115, [R1+0x8] ;  /* 0x0000080001737983 */ /* 0x000ea80000300800 */
[----:B------:R-:W4:Y:S04]  /*20690*/  LDL.LU R122, [R1+0x24] ;  /* 0x00002400017a7983 */ /* 0x000f280000300800 */
[----:B------:R-:W4:Y:S04]  /*206a0*/  LDL.LU R118, [R1+0x28] ;  /* 0x0000280001767983 */ /* 0x000f280000300800 */
[----:B------:R-:W4:Y:S04]  /*206b0*/  LDL.LU R132, [R1+0x44] ;  /* 0x0000440001847983 */ /* 0x000f280000300800 */
[----:B------:R-:W4:Y:S04]  /*206c0*/  LDL.LU R124, [R1+0x48] ;  /* 0x00004800017c7983 */ /* 0x000f280000300800 */
[----:B------:R-:W4:Y:S04]  /*206d0*/  LDL.LU R120, [R1+0x64] ;  /* 0x0000640001787983 */ /* 0x000f280000300800 */
[----:B-1----:R-:W4:Y:S01]  /*206e0*/  LDL.LU R117, [R1+0x68] ;  /* 0x0000680001757983 */ /* 0x002f220000300800 */
        /* <DEDUP_REMOVED lines=71> */
[----:B---3--:R-:W-:Y:S01]  /*20b60*/  IADD3.X R121, PT, PT, R121, UR16, RZ, P4, !PT ;  /* 0x0000001079797c10 */ /* 0x008fe2000a7fe4ff */
[----:B-1----:R-:W-:Y:S01]  /*20b70*/  IMAD.MOV.U32 R126, RZ, RZ, R115 ;  /* 0x000000ffff7e7224 */ /* 0x002fe200078e0073 */
[----:B----4-:R-:W-:-:S03]  /*20b80*/  IADD3 R118, P5, PT, R118, UR15, RZ ;  /* 0x0000000f76767c10 */ /* 0x010fc6000ffbe0ff */
[----:B------:R-:W-:Y:S01]  /*20b90*/  IMAD.MOV.U32 R127, RZ, RZ, R121 ;  /* 0x000000ffff7f7224 */ /* 0x000fe200078e0079 */
[----:B------:R-:W-:Y:S01]  /*20ba0*/  STL [R1+0x8], R115 ;  /* 0x0000087301007387 */ /* 0x000fe20000100800 */
[----:B------:R-:W-:-:S03]  /*20bb0*/  IADD3.X R122, PT, PT, R122, UR16, RZ, P5, !PT ;  /* 0x000000107a7a7c10 */ /* 0x000fc6000affe4ff */
[----:B------:R1:W-:Y:S01]  /*20bc0*/  STL [R1+0x4], R121 ;  /* 0x0000047901007387 */ /* 0x0003e20000100800 */
[----:B------:R-:W-:-:S03]  /*20bd0*/  IADD3 R124, P4, PT, R124, UR15, RZ ;  /* 0x0000000f7c7c7c10 */ /* 0x000fc6000ff9e0ff */
[----:B------:R-:W-:Y:S01]  /*20be0*/  STL [R1+0x28], R118 ;  /* 0x0000287601007387 */ /* 0x000fe20000100800 */
[----:B------:R-:W-:-:S03]  /*20bf0*/  IADD3.X R132, PT, PT, R132, UR16, RZ, P4, !PT ;  /* 0x0000001084847c10 */ /* 0x000fc6000a7fe4ff */
[----:B------:R2:W-:Y:S04]  /*20c00*/  LDGSTS.E [R123+0x3a00], desc[UR26][R126.64], P3 ;  /* 0x03a000007e7b7fae */ /* 0x0005e800099a101a */
[----:B-1----:R-:W3:Y:S01]  /*20c10*/  LDL.LU R121, [R1+0x88] ;  /* 0x0000880001797983 */ /* 0x002ee20000300800 */
[----:B------:R-:W-:-:S03]  /*20c20*/  IADD3 R117, P5, PT, R117, UR15, RZ ;  /* 0x0000000f75757c10 */ /* 0x000fc6000ffbe0ff */
[----:B------:R1:W-:Y:S01]  /*20c30*/  STL [R1+0x24], R122 ;  /* 0x0000247a01007387 */ /* 0x0003e20000100800 */
[----:B--2---:R-:W-:-:S03]  /*20c40*/  IMAD.MOV.U32 R126, RZ, RZ, R118 ;  /* 0x000000ffff7e7224 */ /* 0x004fc600078e0076 */
[----:B------:R-:W2:Y:S01]  /*20c50*/  LDL.LU R115, [R1+0xa8] ;  /* 0x0000a80001737983 */ /* 0x000ea20000300800 */
[----:B------:R-:W-:-:S03]  /*20c60*/  IMAD.MOV.U32 R127, RZ, RZ, R122 ;  /* 0x000000ffff7f7224 */ /* 0x000fc600078e007a */
[----:B-1----:R-:W4:Y:S01]  /*20c70*/  LDL.LU R122, [R1+0x84] ;  /* 0x00008400017a7983 */ /* 0x002f220000300800 */
        /* <DEDUP_REMOVED lines=17> */
[----:B---3--:R-:W-:-:S05]  /*20d90*/  IADD3 R121, P4, PT, R121, UR15, RZ ;  /* 0x0000000f79797c10 */ /* 0x008fca000ff9e0ff */
[----:B------:R3:W-:Y:S01]  /*20da0*/  STL [R1+0x88], R121 ;  /* 0x0000887901007387 */ /* 0x0007e20000100800 */
[----:B--2---:R-:W-:Y:S02]  /*20db0*/  IADD3 R115, P5, PT, R115, UR15, RZ ;  /* 0x0000000f73737c10 */ /* 0x004fe4000ffbe0ff */
[----:B----4-:R-:W-:Y:S01]  /*20dc0*/  IADD3.X R122, PT, PT, R122, UR16, RZ, P4, !PT ;  /* 0x000000107a7a7c10 */ /* 0x010fe2000a7fe4ff */
[----:B-1----:R-:W-:-:S04]  /*20dd0*/  IMAD.MOV.U32 R126, RZ, RZ, R121 ;  /* 0x000000ffff7e7224 */ /* 0x002fc800078e0079 */
[----:B------:R1:W-:Y:S01]  /*20de0*/  STL [R1+0x84], R122 ;  /* 0x0000847a01007387 */ /* 0x0003e20000100800 */
[----:B------:R-:W-:-:S03]  /*20df0*/  IADD3.X R118, PT, PT, R118, UR16, RZ, P5, !PT ;  /* 0x0000001076767c10 */ /* 0x000fc6000affe4ff */
[----:B------:R-:W-:Y:S01]  /*20e00*/  STL [R1+0xa8], R115 ;  /* 0x0000a87301007387 */ /* 0x000fe20000100800 */
[----:B------:R-:W-:-:S03]  /*20e10*/  IMAD.MOV.U32 R127, RZ, RZ, R122 ;  /* 0x000000ffff7f7224 */ /* 0x000fc600078e007a */
[----:B------:R-:W2:Y:S04]  /*20e20*/  LDL.LU R124, [R1+0x108] ;  /* 0x00010800017c7983 */ /* 0x000ea80000300800 */
[----:B------:R4:W-:Y:S04]  /*20e30*/  STL [R1+0xa4], R118 ;  /* 0x0000a47601007387 */ /* 0x0009e80000100800 */
[----:B---3--:R-:W3:Y:S04]  /*20e40*/  LDL.LU R121, [R1+0x128] ;  /* 0x0001280001797983 */ /* 0x008ee80000300800 */
[----:B------:R-:W3:Y:S04]  /*20e50*/  LDL.LU R132, [R1+0x104] ;  /* 0x0001040001847983 */ /* 0x000ee80000300800 */
[----:B------:R4:W-:Y:S04]  /*20e60*/  LDGSTS.E [R123+0x4a00], desc[UR26][R126.64], P3 ;  /* 0x04a000007e7b7fae */ /* 0x0009e800099a101a */
[----:B-1----:R-:W3:Y:S01]  /*20e70*/  LDL.LU R122, [R1+0x124] ;  /* 0x00012400017a7983 */ /* 0x002ee20000300800 */
        /* <DEDUP_REMOVED lines=11> */
[----:B------:R2:W-:Y:S01]  /*20f30*/  STL [R1+0xe8], R240 ;  /* 0x0000e8f001007387 */ /* 0x0005e20000100800 */
        /* <DEDUP_REMOVED lines=11> */
[----:B---3--:R-:W-:Y:S02]  /*20ff0*/  IADD3 R121, P5, PT, R121, UR15, RZ ;  /* 0x0000000f79797c10 */ /* 0x008fe4000ffbe0ff */
        /* <DEDUP_REMOVED lines=59> */
[----:B------:R1:W-:Y:S01]  /*213b0*/  STL [R1+0x1a4], R240 ;  /* 0x0001a4f001007387 */ /* 0x0003e20000100800 */
[----:B------:R-:W-:-:S03]  /*213c0*/  IADD3 R115, P5, PT, R115, UR15, RZ ;  /* 0x0000000f73737c10 */ /* 0x000fc6000ffbe0ff */
[----:B------:R2:W-:Y:S01]  /*213d0*/  LDGSTS.E [R123+0x7200], desc[UR26][R126.64], P3 ;  /* 0x072000007e7b7fae */ /* 0x0005e200099a101a */
[----:B------:R-:W-:-:S03]  /*213e0*/  IADD3.X R117, PT, PT, R117, UR16, RZ, P5, !PT ;  /* 0x0000001075757c10 */ /* 0x000fc6000affe4ff */
[----:B-1----:R-:W3:Y:S04]  /*213f0*/  LDL.LU R240, [R1+0x888] ;  /* 0x0008880001f07983 */ /* 0x002ee80000300800 */
[----:B------:R-:W4:Y:S01]  /*21400*/  LDL.LU R248, [R1+0x884] ;  /* 0x0008840001f87983 */ /* 0x000f220000300800 */
[----:B--2---:R-:W-:Y:S02]  /*21410*/  IMAD.MOV.U32 R126, RZ, RZ, R121 ;  /* 0x000000ffff7e7224 */ /* 0x004fe400078e0079 */
[----:B------:R-:W-:Y:S01]  /*21420*/  IMAD.MOV.U32 R127, RZ, RZ, R122 ;  /* 0x000000ffff7f7224 */ /* 0x000fe200078e007a */
[----:B------:R-:W-:Y:S04]  /*21430*/  STL [R1+0x1c8], R124 ;  /* 0x0001c87c01007387 */ /* 0x000fe80000100800 */
[----:B------:R-:W-:Y:S04]  /*21440*/  STL [R1+0x1c4], R132 ;  /* 0x0001c48401007387 */ /* 0x000fe80000100800 */
[----:B------:R1:W-:Y:S04]  /*21450*/  LDGSTS.E [R123+0x7600], desc[UR26][R126.64], P3 ;  /* 0x076000007e7b7fae */ /* 0x0003e800099a101a */
[----:B------:R-:W-:Y:S04]  /*21460*/  STL [R1+0x1e8], R121 ;  /* 0x0001e87901007387 */ /* 0x000fe80000100800 */
[----:B------:R-:W-:Y:S01]  /*21470*/  STL [R1+0x1e4], R122 ;  /* 0x0001e47a01007387 */ /* 0x000fe20000100800 */
[----:B-1----:R-:W-:-:S02]  /*21480*/  IMAD.MOV.U32 R126, RZ, RZ, R118 ;  /* 0x000000ffff7e7224 */ /* 0x002fc400078e0076 */
[----:B------:R-:W-:Y:S01]  /*21490*/  IMAD.MOV.U32 R127, RZ, RZ, R120 ;  /* 0x000000ffff7f7224 */ /* 0x000fe200078e0078 */
[----:B------:R1:W-:Y:S04]  /*214a0*/  STL [R1+0x208], R118 ;  /* 0x0002087601007387 */ /* 0x0003e80000100800 */
[----:B------:R-:W-:Y:S04]  /*214b0*/  STL [R1+0x204], R120 ;  /* 0x0002047801007387 */ /* 0x000fe80000100800 */
[----:B------:R-:W-:Y:S04]  /*214c0*/  STL [R1+0x228], R115 ;  /* 0x0002287301007387 */ /* 0x000fe80000100800 */
[----:B------:R2:W-:Y:S04]  /*214d0*/  LDGSTS.E [R123+0x7a00], desc[UR26][R126.64], P3 ;  /* 0x07a000007e7b7fae */ /* 0x0005e800099a101a */
[----:B------:R2:W-:Y:S04]  /*214e0*/  STL [R1+0x224], R117 ;  /* 0x0002247501007387 */ /* 0x0005e80000100800 */
[----:B-1----:R-:W4:Y:S01]  /*214f0*/  LDL.LU R118, [R1+0xc] ;  /* 0x00000c0001767983 */ /* 0x002f220000300800 */
[----:B--2---:R-:W-:-:S03]  /*21500*/  IMAD.MOV.U32 R127, RZ, RZ, R117 ;  /* 0x000000ffff7f7224 */ /* 0x004fc600078e0075 */
[----:B------:R-:W2:Y:S04]  /*21510*/  LDL.LU R117, [R1+0x10] ;  /* 0x0000100001757983 */ /* 0x000ea80000300800 */
[----:B------:R-:W2:Y:S04]  /*21520*/  LDL.LU R124, [R1+0x2c] ;  /* 0x00002c00017c7983 */ /* 0x000ea80000300800 */
[----:B------:R-:W2:Y:S01]  /*21530*/  LDL.LU R120, [R1+0x30] ;  /* 0x0000300001787983 */ /* 0x000ea20000300800 */
[----:B------:R-:W-:Y:S01]  /*21540*/  IADD3 R145, P4, PT, R145, UR15, RZ ;  /* 0x0000000f91917c10 */ /* 0x000fe2000ff9e0ff */
[----:B------:R-:W-:Y:S01]  /*21550*/  IMAD.MOV.U32 R126, RZ, RZ, R115 ;  /* 0x000000ffff7e7224 */ /* 0x000fe200078e0073 */
[----:B------:R-:W-:Y:S01]  /*21560*/  LOP3.LUT R115, R119, 0x60, RZ, 0x3c, !PT ;  /* 0x0000006077737812 */ /* 0x000fe200078e3cff */
[----:B------:R-:W2:Y:S01]  /*21570*/  LDL.LU R122, [R1+0x4c] ;  /* 0x00004c00017a7983 */ /* 0x000ea20000300800 */
[----:B------:R-:W-:-:S02]  /*21580*/  IADD3.X R144, PT, PT, R144, UR16, RZ, P4, !PT ;  /* 0x0000001090907c10 */ /* 0x000fc4000a7fe4ff */
[----:B------:R-:W-:Y:S01]  /*21590*/  IADD3 R153, P5, PT, R153, UR15, RZ ;  /* 0x0000000f99997c10 */ /* 0x000fe2000ffbe0ff */
[----:B------:R1:W-:Y:S01]  /*215a0*/  LDGSTS.E [R123+0x7e00], desc[UR26][R126.64], P3 ;  /* 0x07e000007e7b7fae */ /* 0x0003e200099a101a */
[----:B------:R-:W-:Y:S02]  /*215b0*/  IADD3 R161, P4, PT, R161, UR15, RZ ;  /* 0x0000000fa1a17c10 */ /* 0x000fe4000ff9e0ff */
[----:B------:R-:W-:Y:S01]  /*215c0*/  IADD3.X R152, PT, PT, R152, UR16, RZ, P5, !PT ;  /* 0x0000001098987c10 */ /* 0x000fe2000affe4ff */
[----:B------:R-:W2:Y:S01]  /*215d0*/  LDL.LU R121, [R1+0x50] ;  /* 0x0000500001797983 */ /* 0x000ea20000300800 */
[----:B------:R-:W-:Y:S01]  /*215e0*/  IADD3.X R160, PT, PT, R160, UR16, RZ, P4, !PT ;  /* 0x00000010a0a07c10 */ /* 0x000fe2000a7fe4ff */
[----:B-1----:R-:W-:Y:S02]  /*215f0*/  VIADD R123, R115, UR5 ;  /* 0x00000005737b7c36 */ /* 0x002fe40008000000 */
[----:B------:R-:W-:Y:S02]  /*21600*/  IMAD.MOV.U32 R126, RZ, RZ, R145 ;  /* 0x000000ffff7e7224 */ /* 0x000fe400078e0091 */
[----:B------:R-:W-:Y:S01]  /*21610*/  IMAD.MOV.U32 R127, RZ, RZ, R144 ;  /* 0x000000ffff7f7224 */ /* 0x000fe200078e0090 */
[----:B------:R-:W-:Y:S01]  /*21620*/  IADD3 R169, P5, PT, R169, UR15, RZ ;  /* 0x0000000fa9a97c10 */ /* 0x000fe2000ffbe0ff */
[----:B------:R-:W2:Y:S04]  /*21630*/  LDL.LU R132, [R1+0x6c] ;  /* 0x00006c0001847983 */ /* 0x000ea80000300800 */
[----:B------:R1:W-:Y:S01]  /*21640*/  LDGSTS.E [R123+0x300], desc[UR26][R126.64], P3 ;  /* 0x003000007e7b7fae */ /* 0x0003e200099a101a */
[----:B------:R-:W-:-:S02]  /*21650*/  IADD3.X R168, PT, PT, R168, UR16, RZ, P5, !PT ;  /* 0x00000010a8a87c10 */ /* 0x000fc4000affe4ff */
[----:B------:R-:W-:Y:S01]  /*21660*/  IADD3 R177, P4, PT, R177, UR15, RZ ;  /* 0x0000000fb1b17c10 */ /* 0x000fe2000ff9e0ff */
[----:B------:R-:W2:Y:S01]  /*21670*/  LDL.LU R115, [R1+0x70] ;  /* 0x0000700001737983 */ /* 0x000ea20000300800 */
        /* <DEDUP_REMOVED lines=43> */
[----:B------:R-:W-:Y:S01]  /*21930*/  IADD3 R249, P5, PT, R249, UR15, RZ ;  /* 0x0000000ff9f97c10 */ /* 0x000fe2000ffbe0ff */
[----:B-1----:R-:W-:Y:S02]  /*21940*/  IMAD.MOV.U32 R126, RZ, RZ, R225 ;  /* 0x000000ffff7e7224 */ /* 0x002fe400078e00e1 */
[----:B------:R-:W-:-:S05]  /*21950*/  IMAD.MOV.U32 R127, RZ, RZ, R224 ;  /* 0x000000ffff7f7224 */ /* 0x000fca00078e00e0 */
[----:B------:R1:W-:Y:S02]  /*21960*/  LDGSTS.E [R123+0x2b00], desc[UR26][R126.64], P3 ;  /* 0x02b000007e7b7fae */ /* 0x0003e400099a101a */
[----:B-1----:R-:W-:Y:S02]  /*21970*/  IMAD.MOV.U32 R126, RZ, RZ, R233 ;  /* 0x000000ffff7e7224 */ /* 0x002fe400078e00e9 */
[----:B------:R-:W-:Y:S01]  /*21980*/  IMAD.MOV.U32 R127, RZ, RZ, R232 ;  /* 0x000000ffff7f7224 */ /* 0x000fe200078e00e8 */
[----:B---3--:R-:W-:-:S04]  /*21990*/  IADD3.X R240, PT, PT, R240, UR16, RZ, P4, !PT ;  /* 0x00000010f0f07c10 */ /* 0x008fc8000a7fe4ff */
[----:B------:R1:W-:Y:S01]  /*219a0*/  LDGSTS.E [R123+0x2f00], desc[UR26][R126.64], P3 ;  /* 0x02f000007e7b7fae */ /* 0x0003e200099a101a */
[----:B----4-:R-:W-:Y:S01]  /*219b0*/  IADD3.X R248, PT, PT, R248, UR16, RZ, P5, !PT ;  /* 0x00000010f8f87c10 */ /* 0x010fe2000affe4ff */
[----:B-1----:R-:W-:Y:S02]  /*219c0*/  IMAD.MOV.U32 R126, RZ, RZ, R241 ;  /* 0x000000ffff7e7224 */ /* 0x002fe400078e00f1 */
[----:B------:R-:W-:-:S05]  /*219d0*/  IMAD.MOV.U32 R127, RZ, RZ, R240 ;  /* 0x000000ffff7f7224 */ /* 0x000fca00078e00f0 */
[----:B------:R1:W-:Y:S02]  /*219e0*/  LDGSTS.E [R123+0x3300], desc[UR26][R126.64], P3 ;  /* 0x033000007e7b7fae */ /* 0x0003e400099a101a */
[----:B-1----:R-:W-:Y:S02]  /*219f0*/  IMAD.MOV.U32 R126, RZ, RZ, R249 ;  /* 0x000000ffff7e7224 */ /* 0x002fe400078e00f9 */
[----:B------:R-:W-:-:S05]  /*21a00*/  IMAD.MOV.U32 R127, RZ, RZ, R248 ;  /* 0x000000ffff7f7224 */ /* 0x000fca00078e00f8 */
[----:B------:R1:W-:Y:S01]  /*21a10*/  LDGSTS.E [R123+0x3700], desc[UR26][R126.64], P3 ;  /* 0x037000007e7b7fae */ /* 0x0003e200099a101a */
[----:B--2---:R-:W-:-:S04]  /*21a20*/  IADD3 R117, P4, PT, R117, UR15, RZ ;  /* 0x0000000f75757c10 */ /* 0x004fc8000ff9e0ff */
[----:B------:R-:W-:Y:S02]  /*21a30*/  IADD3.X R118, PT, PT, R118, UR16, RZ, P4, !PT ;  /* 0x0000001076767c10 */ /* 0x000fe4000a7fe4ff */
[----:B------:R-:W-:Y:S01]  /*21a40*/  IADD3 R120, P5, PT, R120, UR15, RZ ;  /* 0x0000000f78787c10 */ /* 0x000fe2000ffbe0ff */
[----:B------:R2:W-:Y:S01]  /*21a50*/  STL [R1+0x10], R117 ;  /* 0x0000107501007387 */ /* 0x0005e20000100800 */
[----:B-1----:R-:W-:Y:S02]  /*21a60*/  IMAD.MOV.U32 R126, RZ, RZ, R117 ;  /* 0x000000ffff7e7224 */ /* 0x002fe400078e0075 */
[----:B------:R-:W-:Y:S01]  /*21a70*/  IADD3.X R124, PT, PT, R124, UR16, RZ, P5, !PT ;  /* 0x000000107c7c7c10 */ /* 0x000fe2000affe4ff */
[----:B------:R-:W-:Y:S01]  /*21a80*/  IMAD.MOV.U32 R127, RZ, RZ, R118 ;  /* 0x000000ffff7f7224 */ /* 0x000fe200078e0076 */
[----:B------:R1:W-:Y:S04]  /*21a90*/  STL [R1+0xc], R118 ;  /* 0x00000c7601007387 */ /* 0x0003e80000100800 */
[----:B------:R3:W-:Y:S04]  /*21aa0*/  STL [R1+0x30], R120 ;  /* 0x0000307801007387 */ /* 0x0007e80000100800 */
[----:B--2---:R-:W2:Y:S04]  /*21ab0*/  LDL.LU R117, [R1+0x90] ;  /* 0x0000900001757983 */ /* 0x004ea80000300800 */
[----:B------:R4:W-:Y:S04]  /*21ac0*/  STL [R1+0x2c], R124 ;  /* 0x00002c7c01007387 */ /* 0x0009e80000100800 */
[----:B------:R3:W-:Y:S04]  /*21ad0*/  LDGSTS.E [R123+0x3b00], desc[UR26][R126.64], P3 ;  /* 0x03b000007e7b7fae */ /* 0x0007e800099a101a */
[----:B-1----:R-:W2:Y:S01]  /*21ae0*/  LDL.LU R118, [R1+0xb0] ;  /* 0x0000b00001767983 */ /* 0x002ea20000300800 */
[----:B---3--:R-:W-:-:S03]  /*21af0*/  IMAD.MOV.U32 R126, RZ, RZ, R120 ;  /* 0x000000ffff7e7224 */ /* 0x008fc600078e0078 */
[----:B------:R-:W3:Y:S01]  /*21b00*/  LDL.LU R120, [R1+0x8c] ;  /* 0x00008c0001787983 */ /* 0x000ee20000300800 */
[----:B------:R-:W-:-:S03]  /*21b10*/  IMAD.MOV.U32 R127, RZ, RZ, R124 ;  /* 0x000000ffff7f7224 */ /* 0x000fc600078e007c */
[----:B----4-:R-:W4:Y:S01]  /*21b20*/  LDL.LU R124, [R1+0xac] ;  /* 0x0000ac00017c7983 */ /* 0x010f220000300800 */
[----:B------:R-:W-:Y:S02]  /*21b30*/  IADD3 R121, P4, PT, R121, UR15, RZ ;  /* 0x0000000f79797c10 */ /* 0x000fe4000ff9e0ff */
[----:B------:R-:W-:Y:S01]  /*21b40*/  IADD3 R115, P5, PT, R115, UR15, RZ ;  /* 0x0000000f73737c10 */ /* 0x000fe2000ffbe0ff */
[----:B------:R1:W-:Y:S01]  /*21b50*/  LDGSTS.E [R123+0x3f00], desc[UR26][R126.64], P3 ;  /* 0x03f000007e7b7fae */ /* 0x0003e200099a101a */
[----:B------:R-:W-:Y:S02]  /*21b60*/  IADD3.X R122, PT, PT, R122, UR16, RZ, P4, !PT ;  /* 0x000000107a7a7c10 */ /* 0x000fe4000a7fe4ff */
[----:B------:R-:W-:Y:S01]  /*21b70*/  IADD3.X R132, PT, PT, R132, UR16, RZ, P5, !PT ;  /* 0x0000001084847c10 */ /* 0x000fe2000affe4ff */
[----:B------:R1:W-:Y:S04]  /*21b80*/  STL [R1+0x50], R121 ;  /* 0x0000507901007387 */ /* 0x0003e80000100800 */
[----:B------:R1:W-:Y:S02]  /*21b90*/  STL [R1+0x4c], R122 ;  /* 0x00004c7a01007387 */ /* 0x0003e40000100800 */
[----:B-1----:R-:W-:-:S02]  /*21ba0*/  IMAD.MOV.U32 R126, RZ, RZ, R121 ;  /* 0x000000ffff7e7224 */ /* 0x002fc400078e0079 */
[----:B------:R-:W-:Y:S01]  /*21bb0*/  IMAD.MOV.U32 R127, RZ, RZ, R122 ;  /* 0x000000ffff7f7224 */ /* 0x000fe200078e007a */
[----:B------:R-:W-:Y:S04]  /*21bc0*/  STL [R1+0x70], R115 ;  /* 0x0000707301007387 */ /* 0x000fe80000100800 */
[----:B------:R-:W4:Y:S04]  /*21bd0*/  LDL.LU R121, [R1+0xd0] ;  /* 0x0000d00001797983 */ /* 0x000f280000300800 */
[----:B------:R1:W-:Y:S04]  /*21be0*/  STL [R1+0x6c], R132 ;  /* 0x00006c8401007387 */ /* 0x0003e80000100800 */
[----:B------:R1:W-:Y:S04]  /*21bf0*/  LDGSTS.E [R123+0x4300], desc[UR26][R126.64], P3 ;  /* 0x043000007e7b7fae */ /* 0x0003e800099a101a */
[----:B------:R-:W4:Y:S01]  /*21c00*/  LDL.LU R122, [R1+0xf0] ;  /* 0x0000f000017a7983 */ /* 0x000f220000300800 */
[----:B-1----:R-:W-:-:S02]  /*21c10*/  IMAD.MOV.U32 R126, RZ, RZ, R115 ;  /* 0x000000ffff7e7224 */ /* 0x002fc400078e0073 */
[----:B------:R-:W-:Y:S02]  /*21c20*/  IMAD.MOV.U32 R127, RZ, RZ, R132 ;  /* 0x000000ffff7f7224 */ /* 0x000fe400078e0084 */
[----:B------:R-:W4:Y:S04]  /*21c30*/  LDL.LU R132, [R1+0xcc] ;  /* 0x0000cc0001847983 */ /* 0x000f280000300800 */
[----:B------:R-:W4:Y:S04]  /*21c40*/  LDL.LU R115, [R1+0xec] ;  /* 0x0000ec0001737983 */ /* 0x000f280000300800 */
[----:B------:R1:W-:Y:S01]  /*21c50*/  LDGSTS.E [R123+0x4700], desc[UR26][R126.64], P3 ;  /* 0x047000007e7b7fae */ /* 0x0003e200099a101a */
[----:B--2---:R-:W-:-:S05]  /*21c60*/  IADD3 R117, P4, PT, R117, UR15, RZ ;  /* 0x0000000f75757c10 */ /* 0x004fca000ff9e0ff */
[----:B------:R-:W-:Y:S01]  /*21c70*/  STL [R1+0x90], R117 ;  /* 0x0000907501007387 */ /* 0x000fe20000100800 */
[----:B-1----:R-:W-:Y:S01]  /*21c80*/  IMAD.MOV.U32 R126, RZ, RZ, R117 ;  /* 0x000000ffff7e7224 */ /* 0x002fe200078e0075 */
[----:B------:R-:W-:Y:S02]  /*21c90*/  IADD3 R118, P5, PT, R118, UR15, RZ ;  /* 0x0000000f76767c10 */ /* 0x000fe4000ffbe0ff */
[----:B---3--:R-:W-:Y:S02]  /*21ca0*/  IADD3.X R120, PT, PT, R120, UR16, RZ, P4, !PT ;  /* 0x0000001078787c10 */ /* 0x008fe4000a7fe4ff */
[----:B----4-:R-:W-:-:S03]  /*21cb0*/  IADD3.X R124, PT, PT, R124, UR16, RZ, P5, !PT ;  /* 0x000000107c7c7c10 */ /* 0x010fc6000affe4ff */
[----:B------:R-:W-:Y:S01]  /*21cc0*/  IMAD.MOV.U32 R127, RZ, RZ, R120 ;  /* 0x000000ffff7f7224 */ /* 0x000fe200078e0078 */
[----:B------:R1:W-:Y:S04]  /*21cd0*/  STL [R1+0x8c], R120 ;  /* 0x00008c7801007387 */ /* 0x0003e80000100800 */
[----:B------:R-:W-:Y:S04]  /*21ce0*/  STL [R1+0xb0], R118 ;  /* 0x0000b07601007387 */ /* 0x000fe80000100800 */
[----:B------:R2:W-:Y:S04]  /*21cf0*/  LDGSTS.E [R123+0x4b00], desc[UR26][R126.64], P3 ;  /* 0x04b000007e7b7fae */ /* 0x0005e800099a101a */
[----:B-1----:R-:W3:Y:S04]  /*21d00*/  LDL.LU R120, [R1+0x110] ;  /* 0x0001100001787983 */ /* 0x002ee80000300800 */
[----:B------:R1:W-:Y:S04]  /*21d10*/  STL [R1+0xac], R124 ;  /* 0x0000ac7c01007387 */ /* 0x0003e80000100800 */
[----:B------:R-:W4:Y:S01]  /*21d20*/  LDL.LU R117, [R1+0x130] ;  /* 0x0001300001757983 */ /* 0x000f220000300800 */
[----:B--2---:R-:W-:-:S03]  /*21d30*/  IMAD.MOV.U32 R127, RZ, RZ, R124 ;  /* 0x000000ffff7f7224 */ /* 0x004fc600078e007c */
[----:B-1----:R-:W2:Y:S01]  /*21d40*/  LDL.LU R124, [R1+0x10c] ;  /* 0x00010c00017c7983 */ /* 0x002ea20000300800 */
[----:B------:R-:W-:-:S03]  /*21d50*/  IMAD.MOV.U32 R126, RZ, RZ, R118 ;  /* 0x000000ffff7e7224 */ /* 0x000fc600078e0076 */
[----:B------:R-:W2:Y:S01]  /*21d60*/  LDL.LU R118, [R1+0x12c] ;  /* 0x00012c0001767983 */ /* 0x000ea20000300800 */
[----:B------:R-:W-:Y:S02]  /*21d70*/  IADD3 R121, P4, PT, R121, UR15, RZ ;  /* 0x0000000f79797c10 */ /* 0x000fe4000ff9e0ff */
[----:B------:R-:W-:Y:S01]  /*21d80*/  IADD3 R122, P5, PT, R122, UR15, RZ ;  /* 0x0000000f7a7a7c10 */ /* 0x000fe2000ffbe0ff */
[----:B------:R1:W-:Y:S01]  /*21d90*/  LDGSTS.E [R123+0x4f00], desc[UR26][R126.64], P3 ;  /* 0x04f000007e7b7fae */ /* 0x0003e200099a101a */
[----:B------:R-:W-:Y:S01]  /*21da0*/  IADD3.X R132, PT, PT, R132, UR16, RZ, P4, !PT ;  /* 0x0000001084847c10 */ /* 0x000fe2000a7fe4ff */
[----:B-1----:R-:W-:Y:S01]  /*21db0*/  IMAD.MOV.U32 R126, RZ, RZ, R121 ;  /* 0x000000ffff7e7224 */ /* 0x002fe200078e0079 */
[----:B------:R-:W-:-:S03]  /*21dc0*/  IADD3.X R115, PT, PT, R115, UR16, RZ, P5, !PT ;  /* 0x0000001073737c10 */ /* 0x000fc6000affe4ff */
[----:B------:R-:W-:Y:S01]  /*21dd0*/  IMAD.MOV.U32 R127, RZ, RZ, R132 ;  /* 0x000000ffff7f7224 */ /* 0x000fe200078e0084 */
[----:B------:R-:W-:Y:S04]  /*21de0*/  STL [R1+0xd0], R121 ;  /* 0x0000d07901007387 */ /* 0x000fe80000100800 */
[----:B------:R1:W-:Y:S04]  /*21df0*/  LDGSTS.E [R123+0x5300], desc[UR26][R126.64], P3 ;  /* 0x053000007e7b7fae */ /* 0x0003e800099a101a */
[----:B------:R1:W-:Y:S04]  /*21e00*/  STL [R1+0xcc], R132 ;  /* 0x0000cc8401007387 */ /* 0x0003e80000100800 */
[----:B------:R-:W-:Y:S01]  /*21e10*/  STL [R1+0xf0], R122 ;  /* 0x0000f07a01007387 */ /* 0x000fe20000100800 */
[----:B-1----:R-:W-:-:S02]  /*21e20*/  IMAD.MOV.U32 R126, RZ, RZ, R122 ;  /* 0x000000ffff7e7224 */ /* 0x002fc400078e007a */
[----:B------:R-:W-:Y:S01]  /*21e30*/  IMAD.MOV.U32 R127, RZ, RZ, R115 ;  /* 0x000000ffff7f7224 */ /* 0x000fe200078e0073 */
[----:B------:R-:W2:Y:S04]  /*21e40*/  LDL.LU R132, [R1+0x150] ;  /* 0x0001500001847983 */ /* 0x000ea80000300800 */
[----:B------:R1:W-:Y:S04]  /*21e50*/  LDGSTS.E [R123+0x5700], desc[UR26][R126.64], P3 ;  /* 0x057000007e7b7fae */ /* 0x0003e800099a101a */
[----:B------:R1:W-:Y:S04]  /*21e60*/  STL [R1+0xec], R115 ;  /* 0x0000ec7301007387 */ /* 0x0003e80000100800 */
[----:B------:R-:W2:Y:S04]  /*21e70*/  LDL.LU R121, [R1+0x170] ;  /* 0x0001700001797983 */ /* 0x000ea80000300800 */
[----:B-1----:R-:W5:Y:S04]  /*21e80*/  LDL.LU R115, [R1+0x880] ;  /* 0x0008800001737983 */ /* 0x002f680000300800 */
[----:B------:R-:W2:Y:S01]  /*21e90*/  LDL.LU R122, [R1+0x16c] ;  /* 0x00016c00017a7983 */ /* 0x000ea20000300800 */
[----:B---3--:R-:W-:-:S05]  /*21ea0*/  IADD3 R120, P4, PT, R120, UR15, RZ ;  /* 0x0000000f78787c10 */ /* 0x008fca000ff9e0ff */
[----:B------:R-:W-:Y:S01]  /*21eb0*/  IMAD.MOV.U32 R126, RZ, RZ, R120 ;  /* 0x000000ffff7e7224 */ /* 0x000fe200078e0078 */
[----:B----4-:R-:W-:Y:S02]  /*21ec0*/  IADD3 R117, P5, PT, R117, UR15, RZ ;  /* 0x0000000f75757c10 */ /* 0x010fe4000ffbe0ff */
[----:B--2---:R-:W-:Y:S01]  /*21ed0*/  IADD3.X R124, PT, PT, R124, UR16, RZ, P4, !PT ;  /* 0x000000107c7c7c10 */ /* 0x004fe2000a7fe4ff */
[----:B------:R1:W-:Y:S01]  /*21ee0*/  STL [R1+0x110], R120 ;  /* 0x0001107801007387 */ /* 0x0003e20000100800 */
[----:B------:R-:W-:-:S03]  /*21ef0*/  IADD3.X R118, PT, PT, R118, UR16, RZ, P5, !PT ;  /* 0x0000001076767c10 */ /* 0x000fc6000affe4ff */
[----:B------:R-:W-:Y:S01]  /*21f00*/  IMAD.MOV.U32 R127, RZ, RZ, R124 ;  /* 0x000000ffff7f7224 */ /* 0x000fe200078e007c */
[----:B------:R2:W-:Y:S04]  /*21f10*/  STL [R1+0x10c], R124 ;  /* 0x00010c7c01007387 */ /* 0x0005e80000100800 */
[----:B------:R3:W-:Y:S04]  /*21f20*/  LDGSTS.E [R123+0x5b00], desc[UR26][R126.64], P3 ;  /* 0x05b000007e7b7fae */ /* 0x0007e800099a101a */
[----:B------:R-:W-:Y:S04]  /*21f30*/  STL [R1+0x130], R117 ;  /* 0x0001307501007387 */ /* 0x000fe80000100800 */
[----:B-1----:R-:W4:Y:S01]  /*21f40*/  LDL.LU R120, [R1+0x190] ;  /* 0x0001900001787983 */ /* 0x002f220000300800 */
[----:B---3--:R-:W-:-:S02]  /*21f50*/  IMAD.MOV.U32 R126, RZ, RZ, R117 ;  /* 0x000000ffff7e7224 */ /* 0x008fc400078e0075 */
[----:B------:R-:W-:Y:S01]  /*21f60*/  IMAD.MOV.U32 R127, RZ, RZ, R118 ;  /* 0x000000ffff7f7224 */ /* 0x000fe200078e0076 */
[----:B------:R1:W-:Y:S04]  /*21f70*/  STL [R1+0x12c], R118 ;  /* 0x00012c7601007387 */ /* 0x0003e80000100800 */
[----:B--2---:R-:W2:Y:S04]  /*21f80*/  LDL.LU R124, [R1+0x1b0] ;  /* 0x0001b000017c7983 */ /* 0x004ea80000300800 */
[----:B------:R3:W-:Y:S04]  /*21f90*/  LDGSTS.E [R123+0x5f00], desc[UR26][R126.64], P3 ;  /* 0x05f000007e7b7fae */ /* 0x0007e800099a101a */
[----:B-1----:R-:W5:Y:S04]  /*21fa0*/  LDL.LU R118, [R1+0x87c] ;  /* 0x00087c0001767983 */ /* 0x002f680000300800 */
[----:B------:R-:W2:Y:S04]  /*21fb0*/  LDL.LU R117, [R1+0x1ac] ;  /* 0x0001ac0001757983 */ /* 0x000ea80000300800 */
[----:B------:R-:W2:Y:S01]  /*21fc0*/  LDL.LU R127, [R1+0x14c] ;  /* 0x00014c00017f7983 */ /* 0x000ea20000300800 */
[----:B------:R-:W-:-:S05]  /*21fd0*/  IADD3 R132, P4, PT, R132, UR15, RZ ;  /* 0x0000000f84847c10 */ /* 0x000fca000ff9e0ff */
[----:B---3--:R-:W-:Y:S01]  /*21fe0*/  IMAD.MOV.U32 R126, RZ, RZ, R132 ;  /* 0x000000ffff7e7224 */ /* 0x008fe200078e0084 */
[----:B------:R-:W-:Y:S01]  /*21ff0*/  IADD3 R121, P5, PT, R121, UR15, RZ ;  /* 0x0000000f79797c10 */ /* 0x000fe2000ffbe0ff */
[----:B------:R1:W-:Y:S03]  /*22000*/  STL [R1+0x150], R132 ;  /* 0x0001508401007387 */ /* 0x0003e60000100800 */
[----:B------:R-:W-:Y:S02]  /*22010*/  IADD3.X R122, PT, PT, R122, UR16, RZ, P5, !PT ;  /* 0x000000107a7a7c10 */ /* 0x000fe4000affe4ff */
[----:B--2---:R-:W-:-:S05]  /*22020*/  IADD3.X R127, PT, PT, R127, UR16, RZ, P4, !PT ;  /* 0x000000107f7f7c10 */ /* 0x004fca000a7fe4ff */
[----:B------:R2:W-:Y:S04]  /*22030*/  STL [R1+0x14c], R127 ;  /* 0x00014c7f01007387 */ /* 0x0005e80000100800 */
[----:B------:R3:W-:Y:S04]  /*22040*/  LDGSTS.E [R123+0x6300], desc[UR26][R126.64], P3 ;  /* 0x063000007e7b7fae */ /* 0x0007e800099a101a */
[----:B------:R-:W-:Y:S04]  /*22050*/  STL [R1+0x170], R121 ;  /* 0x0001707901007387 */ /* 0x000fe80000100800 */
[----:B-1----:R-:W4:Y:S01]  /*22060*/  LDL.LU R132, [R1+0x1f0] ;  /* 0x0001f00001847983 */ /* 0x002f220000300800 */
[----:B---3--:R-:W-:-:S02]  /*22070*/  IMAD.MOV.U32 R126, RZ, RZ, R121 ;  /* 0x000000ffff7e7224 */ /* 0x008fc400078e0079 */
[----:B--2---:R-:W-:Y:S01]  /*22080*/  IMAD.MOV.U32 R127, RZ, RZ, R122 ;  /* 0x000000ffff7f7224 */ /* 0x004fe200078e007a */
[----:B------:R1:W-:Y:S04]  /*22090*/  STL [R1+0x16c], R122 ;  /* 0x00016c7a01007387 */ /* 0x0003e80000100800 */
[----:B------:R2:W-:Y:S04]  /*220a0*/  LDGSTS.E [R123+0x6700], desc[UR26][R126.64], P3 ;  /* 0x067000007e7b7fae */ /* 0x0005e800099a101a */
[----:B-1----:R-:W3:Y:S04]  /*220b0*/  LDL.LU R122, [R1+0x1ec] ;  /* 0x0001ec00017a7983 */ /* 0x002ee80000300800 */
[----:B------:R-:W3:Y:S04]  /*220c0*/  LDL.LU R121, [R1+0x230] ;  /* 0x0002300001797983 */ /* 0x000ee80000300800 */
[----:B------:R-:W3:Y:S01]  /*220d0*/  LDL.LU R127, [R1+0x18c] ;  /* 0x00018c00017f7983 */ /* 0x000ee20000300800 */
[----:B----4-:R-:W-:-:S02]  /*220e0*/  IADD3 R120, P4, PT, R120, UR15, RZ ;  /* 0x0000000f78787c10 */ /* 0x010fc4000ff9e0ff */
[----:B------:R-:W-:-:S03]  /*220f0*/  IADD3 R124, P5, PT, R124, UR15, RZ ;  /* 0x0000000f7c7c7c10 */ /* 0x000fc6000ffbe0ff */
[----:B--2---:R-:W-:Y:S01]  /*22100*/  IMAD.MOV.U32 R126, RZ, RZ, R120 ;  /* 0x000000ffff7e7224 */ /* 0x004fe200078e0078 */
[----:B------:R-:W-:Y:S01]  /*22110*/  IADD3.X R117, PT, PT, R117, UR16, RZ, P5, !PT ;  /* 0x0000001075757c10 */ /* 0x000fe2000affe4ff */
[----:B------:R1:W-:Y:S01]  /*22120*/  STL [R1+0x190], R120 ;  /* 0x0001907801007387 */ /* 0x0003e20000100800 */
[----:B---3--:R-:W-:-:S05]  /*22130*/  IADD3.X R127, PT, PT, R127, UR16, RZ, P4, !PT ;  /* 0x000000107f7f7c10 */ /* 0x008fca000a7fe4ff */
        /* <DEDUP_REMOVED lines=8> */
[----:B-1----:R-:W5:Y:S04]  /*221c0*/  LDL.LU R117, [R1+0x878] ;  /* 0x0008780001757983 */ /* 0x002f680000300800 */
[----:B------:R-:W3:Y:S04]  /*221d0*/  LDL R124, [R1+0x234] ;  /* 0x00023400017c7983 */ /* 0x000ee80000100800 */
[----:B------:R-:W2:Y:S04]  /*221e0*/  LDL.LU R126, [R1+0x1cc] ;  /* 0x0001cc00017e7983 */ /* 0x000ea80000300800 */
[----:B------:R-:W2:Y:S01]  /*221f0*/  LDL.LU R127, [R1+0x1d0] ;  /* 0x0001d000017f7983 */ /* 0x000ea20000300800 */
[----:B------:R-:W-:-:S04]  /*22200*/  IADD3 R132, P5, PT, R132, UR15, RZ ;  /* 0x0000000f84847c10 */ /* 0x000fc8000ffbe0ff */
[----:B------:R-:W-:Y:S02]  /*22210*/  IADD3.X R122, PT, PT, R122, UR16, RZ, P5, !PT ;  /* 0x000000107a7a7c10 */ /* 0x000fe4000affe4ff */
[----:B--2---:R-:W-:-:S04]  /*22220*/  IADD3 R127, P4, PT, R127, UR15, RZ ;  /* 0x0000000f7f7f7c10 */ /* 0x004fc8000ff9e0ff */
[----:B------:R-:W-:Y:S01]  /*22230*/  IADD3.X R126, PT, PT, R126, UR16, RZ, P4, !PT ;  /* 0x000000107e7e7c10 */ /* 0x000fe2000a7fe4ff */
[----:B------:R1:W-:Y:S04]  /*22240*/  STL [R1+0x1d0], R127 ;  /* 0x0001d07f01007387 */ /* 0x0003e80000100800 */
[----:B------:R2:W-:Y:S01]  /*22250*/  STL [R1+0x1cc], R126 ;  /* 0x0001cc7e01007387 */ /* 0x0005e20000100800 */
[----:B-1----:R-:W-:-:S04]  /*22260*/  LOP3.LUT R127, R127, R126, RZ, 0x3c, !PT ;  /* 0x0000007e7f7f7212 */ /* 0x002fc800078e3cff */
[----:B--2---:R-:W-:-:S04]  /*22270*/  LOP3.LUT R126, R127, R126, RZ, 0x3c, !PT ;  /* 0x0000007e7f7e7212 */ /* 0x004fc800078e3cff */
[----:B------:R-:W-:Y:S01]  /*22280*/  LOP3.LUT R127, R127, R126, RZ, 0x3c, !PT ;  /* 0x0000007e7f7f7212 */ /* 0x000fe200078e3cff */
[----:B------:R-:W-:Y:S04]  /*22290*/  STL [R1+0x1f0], R132 ;  /* 0x0001f08401007387 */ /* 0x000fe80000100800 */
[----:B------:R1:W-:Y:S04]  /*222a0*/  LDGSTS.E [R123+0x7300], desc[UR26][R126.64], P3 ;  /* 0x073000007e7b7fae */ /* 0x0003e800099a101a */
[----:B------:R2:W-:Y:S01]  /*222b0*/  STL [R1+0x1ec], R122 ;  /* 0x0001ec7a01007387 */ /* 0x0005e20000100800 */
[----:B-1----:R-:W-:-:S02]  /*222c0*/  IMAD.MOV.U32 R126, RZ, RZ, R132 ;  /* 0x000000ffff7e7224 */ /* 0x002fc400078e0084 */
[----:B------:R-:W-:Y:S02]  /*222d0*/  IMAD.MOV.U32 R127, RZ, RZ, R122 ;  /* 0x000000ffff7f7224 */ /* 0x000fe400078e007a */
[----:B--2---:R-:W3:Y:S04]  /*222e0*/  LDL.LU R122, [R1+0x874] ;  /* 0x00087400017a7983 */ /* 0x004ee80000300800 */
[----:B------:R-:W5:Y:S04]  /*222f0*/  LDL.LU R132, [R1+0x870] ;  /* 0x0008700001847983 */ /* 0x000f680000300800 */
[----:B------:R1:W-:Y:S04]  /*22300*/  LDGSTS.E [R123+0x7700], desc[UR26][R126.64], P3 ;  /* 0x077000007e7b7fae */ /* 0x0003e800099a101a */
[----:B------:R-:W2:Y:S04]  /*22310*/  LDL.LU R126, [R1+0x20c] ;  /* 0x00020c00017e7983 */ /* 0x000ea80000300800 */
[----:B------:R-:W1:Y:S01]  /*22320*/  LDL.LU R127, [R1+0x210] ;  /* 0x00021000017f7983 */ /* 0x000e620000300800 */
[----:B------:R-:W-:-:S04]  /*22330*/  IADD3 R121, P5, PT, R121, UR15, RZ ;  /* 0x0000000f79797c10 */ /* 0x000fc8000ffbe0ff */
[----:B----4-:R-:W-:Y:S02]  /*22340*/  IADD3.X R120, PT, PT, R120, UR16, RZ, P5, !PT ;  /* 0x0000001078787c10 */ /* 0x010fe4000affe4ff */
[----:B-1----:R-:W-:-:S04]  /*22350*/  IADD3 R127, P4, PT, R127, UR15, RZ ;  /* 0x0000000f7f7f7c10 */ /* 0x002fc8000ff9e0ff */
[----:B--2---:R-:W-:Y:S01]  /*22360*/  IADD3.X R126, PT, PT, R126, UR16, RZ, P4, !PT ;  /* 0x000000107e7e7c10 */ /* 0x004fe2000a7fe4ff */
        /* <DEDUP_REMOVED lines=8> */
[----:B-1----:R-:W-:-:S03]  /*223f0*/  IMAD.MOV.U32 R127, RZ, RZ, R120 ;  /* 0x000000ffff7f7224 */ /* 0x002fc600078e0078 */
[----:B--2---:R-:W5:Y:S01]  /*22400*/  LDL.LU R120, [R1+0x86c] ;  /* 0x00086c0001787983 */ /* 0x004f620000300800 */
[----:B------:R-:W-:Y:S02]  /*22410*/  IMAD.MOV.U32 R126, RZ, RZ, R121 ;  /* 0x000000ffff7e7224 */ /* 0x000fe400078e0079 */
[----:B------:R-:W1:Y:S01]  /*22420*/  S2R R121, SR_TID.X ;  /* 0x0000000000797919 */ /* 0x000e620000002100 */
[----:B------:R-:W-:Y:S02]  /*22430*/  UIADD3 UR17, UPT, UPT, UR17, 0x1, URZ ;  /* 0x0000000111117890 */ /* 0x000fe4000fffe0ff */
[----:B------:R2:W-:Y:S01]  /*22440*/  LDGSTS.E [R123+0x7f00], desc[UR26][R126.64], P3 ;  /* 0x07f000007e7b7fae */ /* 0x0005e200099a101a */
[----:B---3--:R-:W-:Y:S01]  /*22450*/  ISETP.NE.U32.AND P3, PT, R122, R124, PT ;  /* 0x0000007c7a00720c */ /* 0x008fe20003f65070 */
[----:B------:R-:W-:Y:S02]  /*22460*/  UISETP.GT.AND UP1, UPT, UR17, 0x1, UPT ;  /* 0x000000011100788c */ /* 0x000fe4000bf24270 */
[----:B------:R-:W0:Y:S02]  /*22470*/  LDGDEPBAR ;  /* 0x00000000000079af */ /* 0x000e240000000000 */
[----:B------:R-:W-:-:S02]  /*22480*/  USEL UR5, URZ, 0x1, !UP1 ;  /* 0x00000001ff057887 */ /* 0x000fc4000c800000 */
[----:B------:R-:W-:Y:S02]  /*22490*/  USEL UR17, UR17, URZ, !UP1 ;  /* 0x000000ff11117287 */ /* 0x000fe4000c800000 */
[----:B------:R-:W-:Y:S02]  /*224a0*/  ULOP3.LUT UR5, UR6, UR5, URZ, 0x3c, !UPT ;  /* 0x0000000506057292 */ /* 0x000fe4000f8e3cff */
[----:B--2---:R-:W-:Y:S02]  /*224b0*/  IMAD.U32 R123, RZ, RZ, UR6 ;  /* 0x00000006ff7b7e24 */ /* 0x004fe4000f8e00ff */
[----:B------:R-:W-:Y:S01]  /*224c0*/  VIADD R122, R122, 0x1 ;  /* 0x000000017a7a7836 */ /* 0x000fe20000000000 */
[----:B-1----:R-:W-:-:S04]  /*224d0*/  SHF.R.U32.HI R121, RZ, 0x7, R121 ;  /* 0x00000007ff797819 */ /* 0x002fc80000011679 */
[----:B------:R-:W-:Y:S01]  /*224e0*/  SGXT.U32 R121, R121, 0x1 ;  /* 0x000000017979781a */ /* 0x000fe20000000000 */
[----:B------:R-:W-:Y:S06]  /*224f0*/  @P3 BRA `(.L_x_72) ;  /* 0xffffff8000a43947 */ /* 0x000fec000383ffff */
.L_x_69:
[----:B------:R-:W-:Y:S05]  /*22500*/  @!P2 BRA `(.L_x_73) ;  /* 0x000000000010a947 */ /* 0x000fea0003800000 */
[----:B------:R-:W-:-:S06]  /*22510*/  USHF.L.U32 UR6, UR6, 0x1f, URZ ;  /* 0x0000001f06067899 */ /* 0x000fcc00080006ff */
[----:B------:R-:W-:-:S04]  /*22520*/  IMAD.U32 R0, RZ, RZ, UR6 ;  /* 0x00000006ff007e24 */ /* 0x000fc8000f8e00ff */
[----:B------:R-:W1:Y:S02]  /*22530*/  SYNCS.PHASECHK.TRANS64.TRYWAIT P0, [UR4], R0 ;  /* 0x00000000ff0075a7 */ /* 0x000e640008001104 */
[----:B-1----:R-:W-:Y:S05]  /*22540*/  @!P0 BRA `(.L_x_74) ;  /* 0x0000004800448947 */ /* 0x002fea0003800000 */
.L_x_73:
[----:B------:R-:W-:-:S04]  /*22550*/  DEPBAR.LE SB0, 0x0 ;  /* 0x000080000000791a */ /* 0x000fc80000000000 */
[----:B------:R-:W-:Y:S06]  /*22560*/  BAR.SYNC.DEFER_BLOCKING 0x0 ;  /* 0x0000000000007b1d */ /* 0x000fec0000010000 */
[----:B------:R-:W1:Y:S01]  /*22570*/  LDCU UR4, c[0x0][0x3b4] ;  /* 0x00007680ff0477ac */ /* 0x000e620008000800 */
[----:B------:R-:W2:Y:S01]  /*22580*/  S2R R2, SR_TID.X ;  /* 0x0000000000027919 */ /* 0x000ea20000002100 */
[----:B------:R-:W3:Y:S01]  /*22590*/  LDCU.128 UR12, c[0x0][0x390] ;  /* 0x00007200ff0c77ac */ /* 0x000ee20008000c00 */
[----:B------:R-:W1:Y:S01]  /*225a0*/  LDL.LU R135, [R1+0x5e0] ;  /* 0x0005e00001877983 */ /* 0x000e620000300800 */
[----:B------:R-:W4:Y:S03]  /*225b0*/  LDCU UR5, c[0x0][0x39c] ;  /* 0x00007380ff0577ac */ /* 0x000f260008000800 */
[----:B------:R-:W3:Y:S01]  /*225c0*/  LDL.LU R133, [R1+0x5ec] ;  /* 0x0005ec0001857983 */ /* 0x000ee20000300800 */
[----:B------:R-:W1:Y:S03]  /*225d0*/  LDCU UR6, c[0x0][0x39c] ;  /* 0x00007380ff0677ac */ /* 0x000e660008000800 */
[----:B------:R-:W3:Y:S01]  /*225e0*/  LDL.LU R134, [R1+0x5e8] ;  /* 0x0005e80001867983 */ /* 0x000ee20000300800 */
[----:B------:R-:W1:Y:S01]  /*225f0*/  LDCU UR7, c[0x0][0x39c] ;  /* 0x00007380ff0777ac */ /* 0x000e620008000800 */
[----:B------:R-:W2:Y:S02]  /*22600*/  @!P1 SYNCS.CCTL.IV [UR9+0x80000] ;  /* 0x08000000ff0099b1 */ /* 0x000ea40008000009 */
[----:B--2---:R-:W-:Y:S06]  /*22610*/  BAR.SYNC.DEFER_BLOCKING 0x0 ;  /* 0x0000000000007b1d */ /* 0x004fec0000010000 */
[----:B------:R-:W2:Y:S01]  /*22620*/  LDCU UR8, c[0x0][0x39c] ;  /* 0x00007380ff0877ac */ /* 0x000ea20008000800 */
[----:B-----5:R-:W2:Y:S01]  /*22630*/  LDTM.x128 R4, tmem[UR73] ;  /* 0x00000049000479ee */ /* 0x020ea200083c0000 */
[----:B------:R-:W-:-:S02]  /*22640*/  LOP3.LUT R0, R2, 0x80, RZ, 0xc0, !PT ;  /* 0x0000008002007812 */ /* 0x000fc400078ec0ff */
[C---:B------:R-:W-:Y:S01]  /*22650*/  LOP3.LUT R3, R2.reuse, 0x7f, RZ, 0xc0, !PT ;  /* 0x0000007f02037812 */ /* 0x040fe200078ec0ff */
[----:B------:R-:W-:Y:S01]  /*22660*/  IMAD.SHL.U32 R2, R2, 0x10, RZ ;  /* 0x0000001002027824 */ /* 0x000fe200078e00ff */
[----:B------:R-:W-:-:S05]  /*22670*/  LEA R0, R0, UR9, 0x5 ;  /* 0x0000000900007c11 */ /* 0x000fca000f8e28ff */
[----:B------:R-:W-:Y:S01]  /*22680*/  IMAD R0, R3, 0x10, R0 ;  /* 0x0000001003007824 */ /* 0x000fe200078e0200 */
[----:B------:R-:W4:Y:S01]  /*22690*/  @!P1 SYNCS.CCTL.IV [UR9+0x80008] ;  /* 0x08000800ff0099b1 */ /* 0x000f220008000009 */
[----:B------:R-:W-:Y:S01]  /*226a0*/  NOP ;  /* 0x0000000000007918 */ /* 0x000fe20000000000 */
[----:B--2---:R-:W-:Y:S02]  /*226b0*/  IMAD.MOV.U32 R136, RZ, RZ, R4 ;  /* 0x000000ffff887224 */ /* 0x004fe400078e0004 */
[----:B------:R-:W-:Y:S02]  /*226c0*/  IMAD.MOV.U32 R137, RZ, RZ, R6 ;  /* 0x000000ffff897224 */ /* 0x000fe400078e0006 */
[----:B------:R-:W-:Y:S02]  /*226d0*/  IMAD.MOV.U32 R138, RZ, RZ, R8 ;  /* 0x000000ffff8a7224 */ /* 0x000fe400078e0008 */
[----:B------:R-:W-:Y:S01]  /*226e0*/  IMAD.MOV.U32 R139, RZ, RZ, R10 ;  /* 0x000000ffff8b7224 */ /* 0x000fe200078e000a */
[----:B------:R-:W-:Y:S01]  /*226f0*/  LOP3.LUT R2, R2, 0xff0, RZ, 0xc0, !PT ;  /* 0x00000ff002027812 */ /* 0x000fe200078ec0ff */
[----:B------:R-:W-:Y:S01]  /*22700*/  IMAD.MOV.U32 R4, RZ, RZ, R5 ;  /* 0x000000ffff047224 */ /* 0x000fe200078e0005 */
[----:B------:R-:W2:Y:S01]  /*22710*/  LDC R3, c[0x0][0x3b8] ;  /* 0x0000ee00ff037b82 */ /* 0x000ea20000000800 */
[----:B------:R-:W-:-:S02]  /*22720*/  IMAD.MOV.U32 R5, RZ, RZ, R7 ;  /* 0x000000ffff057224 */ /* 0x000fc400078e0007 */
[----:B------:R-:W-:Y:S02]  /*22730*/  IMAD.MOV.U32 R6, RZ, RZ, R9 ;  /* 0x000000ffff067224 */ /* 0x000fe400078e0009 */
[----:B------:R-:W-:Y:S01]  /*22740*/  IMAD.MOV.U32 R7, RZ, RZ, R11 ;  /* 0x000000ffff077224 */ /* 0x000fe200078e000b */
[----:B----4-:R-:W-:Y:S04]  /*22750*/  STS.128 [R0], R136 ;  /* 0x0000008800007388 */ /* 0x010fe80000000c00 */
[----:B------:R4:W-:Y:S01]  /*22760*/  STS.128 [R0+0x800], R4 ;  /* 0x0008000400007388 */ /* 0x0009e20000000c00 */
[----:B------:R-:W-:Y:S02]  /*22770*/  IMAD.MOV.U32 R8, RZ, RZ, R13 ;  /* 0x000000ffff087224 */ /* 0x000fe400078e000d */
[----:B------:R-:W-:-:S02]  /*22780*/  IMAD.MOV.U32 R9, RZ, RZ, R15 ;  /* 0x000000ffff097224 */ /* 0x000fc400078e000f */
[----:B------:R-:W-:Y:S02]  /*22790*/  IMAD.MOV.U32 R10, RZ, RZ, R17 ;  /* 0x000000ffff0a7224 */ /* 0x000fe400078e0011 */
[----:B------:R-:W-:Y:S01]  /*227a0*/  IMAD.MOV.U32 R11, RZ, RZ, R19 ;  /* 0x000000ffff0b7224 */ /* 0x000fe200078e0013 */
[----:B------:R-:W-:Y:S01]  /*227b0*/  BAR.SYNC.DEFER_BLOCKING 0x0 ;  /* 0x0000000000007b1d */ /* 0x000fe20000010000 */
[----:B----4-:R-:W-:-:S05]  /*227c0*/  IMAD.MOV.U32 R4, RZ, RZ, R12 ;  /* 0x000000ffff047224 */ /* 0x010fca00078e000c */
[----:B------:R-:W4:Y:S01]  /*227d0*/  LDL.LU R138, [R1+0x658] ;  /* 0x00065800018a7983 */ /* 0x000f220000300800 */
[----:B------:R-:W-:Y:S02]  /*227e0*/  IMAD.MOV.U32 R5, RZ, RZ, R14 ;  /* 0x000000ffff057224 */ /* 0x000fe400078e000e */
[----:B------:R-:W-:Y:S01]  /*227f0*/  IMAD.MOV.U32 R6, RZ, RZ, R16 ;  /* 0x000000ffff067224 */ /* 0x000fe200078e0010 */
[----:B------:R-:W2:Y:S01]  /*22800*/  LDL.LU R137, [R1+0x654] ;  /* 0x0006540001897983 */ /* 0x000ea20000300800 */
[----:B------:R-:W-:-:S03]  /*22810*/  IMAD.MOV.U32 R7, RZ, RZ, R18 ;  /* 0x000000ffff077224 */ /* 0x000fc600078e0012 */
[----:B------:R-:W2:Y:S04]  /*22820*/  LDL.LU R142, [R1+0x598] ;  /* 0x00059800018e7983 */ /* 0x000ea80000300800 */
[----:B------:R-:W2:Y:S04]  /*22830*/  LDL.LU R148, [R1+0x594] ;  /* 0x0005940001947983 */ /* 0x000ea80000300800 */
[----:B------:R-:W1:Y:S04]  /*22840*/  LDS.128 R12, [R2+UR9] ;  /* 0x00000009020c7984 */ /* 0x000e680008000c00 */
[----:B------:R-:W-:Y:S01]  /*22850*/  LDS.128 R16, [R2+UR9+0x1000] ;  /* 0x0010000902107984 */ /* 0x000fe20008000c00 */
[----:B------:R-:W-:Y:S06]  /*22860*/  BAR.SYNC.DEFER_BLOCKING 0x0 ;  /* 0x0000000000007b1d */ /* 0x000fec0000010000 */
[----:B------:R-:W2:Y:S04]  /*22870*/  LDL.LU R158, [R1+0x590] ;  /* 0x00059000019e7983 */ /* 0x000ea80000300800 */
[----:B------:R-:W2:Y:S04]  /*22880*/  LDL.LU R157, [R1+0x58c] ;  /* 0x00058c00019d7983 */ /* 0x000ea80000300800 */
[----:B------:R-:W2:Y:S04]  /*22890*/  LDL.LU R156, [R1+0x588] ;  /* 0x00058800019c7983 */ /* 0x000ea80000300800 */
[----:B------:R-:W2:Y:S04]  /*228a0*/  LDL.LU R155, [R1+0x584] ;  /* 0x00058400019b7983 */ /* 0x000ea80000300800 */
[----:B------:R1:W-:Y:S04]  /*228b0*/  STS.128 [R0], R4 ;  /* 0x0000000400007388 */ /* 0x0003e80000000c00 */
[----:B------:R1:W-:Y:S04]  /*228c0*/  STS.128 [R0+0x800], R8 ;  /* 0x0008000800007388 */ /* 0x0003e80000000c00 */
[----:B------:R-:W2:Y:S04]  /*228d0*/  LDL.LU R154, [R1+0x580] ;  /* 0x00058000019a7983 */ /* 0x000ea80000300800 */
[----:B------:R-:W2:Y:S01]  /*228e0*/  LDL.LU R153, [R1+0x57c] ;  /* 0x00057c0001997983 */ /* 0x000ea20000300800 */
[----:B-1----:R-:W-:-:S03]  /*228f0*/  IMAD.MOV.U32 R4, RZ, RZ, R20 ;  /* 0x000000ffff047224 */ /* 0x002fc600078e0014 */
[----:B------:R-:W2:Y:S01]  /*22900*/  LDL.LU R152, [R1+0x578] ;  /* 0x0005780001987983 */ /* 0x000ea20000300800 */
[----:B------:R-:W-:Y:S02]  /*22910*/  IMAD.MOV.U32 R5, RZ, RZ, R22 ;  /* 0x000000ffff057224 */ /* 0x000fe400078e0016 */
[----:B------:R-:W-:Y:S01]  /*22920*/  IMAD.MOV.U32 R6, RZ, RZ, R24 ;  /* 0x000000ffff067224 */ /* 0x000fe200078e0018 */
[----:B------:R-:W2:Y:S01]  /*22930*/  LDL.LU R151, [R1+0x574] ;  /* 0x0005740001977983 */ /* 0x000ea20000300800 */
[----:B------:R-:W-:Y:S01]  /*22940*/  IMAD.MOV.U32 R7, RZ, RZ, R26 ;  /* 0x000000ffff077224 */ /* 0x000fe200078e001a */
[----:B------:R-:W-:Y:S01]  /*22950*/  BAR.SYNC.DEFER_BLOCKING 0x0 ;  /* 0x0000000000007b1d */ /* 0x000fe20000010000 */
[----:B------:R-:W-:Y:S02]  /*22960*/  IMAD.MOV.U32 R8, RZ, RZ, R21 ;  /* 0x000000ffff087224 */ /* 0x000fe400078e0015 */
[----:B------:R-:W-:Y:S02]  /*22970*/  IMAD.MOV.U32 R9, RZ, RZ, R23 ;  /* 0x000000ffff097224 */ /* 0x000fe400078e0017 */
[----:B------:R-:W-:-:S02]  /*22980*/  IMAD.MOV.U32 R10, RZ, RZ, R25 ;  /* 0x000000ffff0a7224 */ /* 0x000fc400078e0019 */
[----:B------:R-:W-:Y:S01]  /*22990*/  IMAD.MOV.U32 R11, RZ, RZ, R27 ;  /* 0x000000ffff0b7224 */ /* 0x000fe200078e001b */
[----:B------:R-:W2:Y:S04]  /*229a0*/  LDL.LU R159, [R1+0x684] ;  /* 0x00068400019f7983 */ /* 0x000ea80000300800 */
[----:B------:R-:W2:Y:S04]  /*229b0*/  LDL.LU R150, [R1+0x674] ;  /* 0x0006740001967983 */ /* 0x000ea80000300800 */
[----:B------:R-:W2:Y:S04]  /*229c0*/  LDL.LU R149, [R1+0x670] ;  /* 0x0006700001957983 */ /* 0x000ea80000300800 */
[----:B------:R-:W1:Y:S04]  /*229d0*/  LDS.128 R24, [R2+UR9] ;  /* 0x0000000902187984 */ /* 0x000e680008000c00 */
[----:B------:R-:W-:Y:S01]  /*229e0*/  LDS.128 R20, [R2+UR9+0x1000] ;  /* 0x0010000902147984 */ /* 0x000fe20008000c00 */
[----:B------:R-:W-:Y:S06]  /*229f0*/  BAR.SYNC.DEFER_BLOCKING 0x0 ;  /* 0x0000000000007b1d */ /* 0x000fec0000010000 */
[----:B------:R1:W-:Y:S04]  /*22a00*/  STS.128 [R0], R4 ;  /* 0x0000000400007388 */ /* 0x0003e80000000c00 */
[----:B------:R1:W-:Y:S02]  /*22a10*/  STS.128 [R0+0x800], R8 ;  /* 0x0008000800007388 */ /* 0x0003e40000000c00 */
[----:B-1----:R-:W-:-:S02]  /*22a20*/  IMAD.MOV.U32 R4, RZ, RZ, R28 ;  /* 0x000000ffff047224 */ /* 0x002fc400078e001c */
[----:B------:R-:W-:Y:S02]  /*22a30*/  IMAD.MOV.U32 R5, RZ, RZ, R30 ;  /* 0x000000ffff057224 */ /* 0x000fe400078e001e */
[----:B------:R-:W-:Y:S02]  /*22a40*/  IMAD.MOV.U32 R6, RZ, RZ, R32 ;  /* 0x000000ffff067224 */ /* 0x000fe400078e0020 */
[----:B------:R-:W-:Y:S01]  /*22a50*/  IMAD.MOV.U32 R7, RZ, RZ, R34 ;  /* 0x000000ffff077224 */ /* 0x000fe200078e0022 */
[----:B------:R-:W-:Y:S01]  /*22a60*/  BAR.SYNC.DEFER_BLOCKING 0x0 ;  /* 0x0000000000007b1d */ /* 0x000fe20000010000 */
[----:B------:R-:W-:Y:S02]  /*22a70*/  IMAD.MOV.U32 R8, RZ, RZ, R29 ;  /* 0x000000ffff087224 */ /* 0x000fe400078e001d */
[----:B------:R-:W-:Y:S02]  /*22a80*/  IMAD.MOV.U32 R9, RZ, RZ, R31 ;  /* 0x000000ffff097224 */ /* 0x000fe400078e001f */
[----:B------:R-:W-:-:S02]  /*22a90*/  IMAD.MOV.U32 R10, RZ, RZ, R33 ;  /* 0x000000ffff0a7224 */ /* 0x000fc400078e0021 */
[----:B------:R-:W-:Y:S02]  /*22aa0*/  IMAD.MOV.U32 R11, RZ, RZ, R35 ;  /* 0x000000ffff0b7224 */ /* 0x000fe400078e0023 */
        /* <DEDUP_REMOVED lines=33> */
[----:B---3--:R-:W-:-:S02]  /*22cc0*/  IMAD.MOV.U32 R4, RZ, RZ, R52 ;  /* 0x000000ffff047224 */ /* 0x008fc400078e0034 */
        /* <DEDUP_REMOVED lines=8> */
[----:B------:R-:W3:Y:S04]  /*22d50*/  LDS.128 R56, [R2+UR9] ;  /* 0x0000000902387984 */ /* 0x000ee80008000c00 */
        /* <DEDUP_REMOVED lines=17> */
[----:B------:R4:W-:Y:S01]  /*22e70*/  STS.128 [R0+0x800], R8 ;  /* 0x0008000800007388 */ /* 0x0009e20000000c00 */
[----:B---3--:R-:W-:-:S02]  /*22e80*/  IMAD.MOV.U32 R4, RZ, RZ, R68 ;  /* 0x000000ffff047224 */ /* 0x008fc400078e0044 */
[----:B------:R-:W-:Y:S02]  /*22e90*/  IMAD.MOV.U32 R5, RZ, RZ, R70 ;  /* 0x000000ffff057224 */ /* 0x000fe400078e0046 */
[----:B------:R-:W-:Y:S02]  /*22ea0*/  IMAD.MOV.U32 R6, RZ, RZ, R72 ;  /* 0x000000ffff067224 */ /* 0x000fe400078e0048 */
[----:B------:R-:W-:Y:S01]  /*22eb0*/  IMAD.MOV.U32 R7, RZ, RZ, R74 ;  /* 0x000000ffff077224 */ /* 0x000fe200078e004a */
[----:B------:R-:W-:Y:S01]  /*22ec0*/  BAR.SYNC.DEFER_BLOCKING 0x0 ;  /* 0x0000000000007b1d */ /* 0x000fe20000010000 */
[----:B----4-:R-:W-:Y:S02]  /*22ed0*/  IMAD.MOV.U32 R8, RZ, RZ, R69 ;  /* 0x000000ffff087224 */ /* 0x010fe400078e0045 */
[----:B------:R-:W-:Y:S02]  /*22ee0*/  IMAD.MOV.U32 R9, RZ, RZ, R71 ;  /* 0x000000ffff097224 */ /* 0x000fe400078e0047 */
[----:B------:R-:W-:-:S02]  /*22ef0*/  IMAD.MOV.U32 R10, RZ, RZ, R73 ;  /* 0x000000ffff0a7224 */ /* 0x000fc400078e0049 */
[----:B------:R-:W-:Y:S02]  /*22f00*/  IMAD.MOV.U32 R11, RZ, RZ, R75 ;  /* 0x000000ffff0b7224 */ /* 0x000fe400078e004b */
[----:B------:R-:W3:Y:S04]  /*22f10*/  LDS.128 R72, [R2+UR9] ;  /* 0x0000000902487984 */ /* 0x000ee80008000c00 */
[----:B------:R-:W-:Y:S01]  /*22f20*/  LDS.128 R68, [R2+UR9+0x1000] ;  /* 0x0010000902447984 */ /* 0x000fe20008000c00 */
[----:B------:R-:W-:Y:S06]  /*22f30*/  BAR.SYNC.DEFER_BLOCKING 0x0 ;  /* 0x0000000000007b1d */ /* 0x000fec0000010000 */
[----:B------:R4:W-:Y:S04]  /*22f40*/  STS.128 [R0], R4 ;  /* 0x0000000400007388 */ /* 0x0009e80000000c00 */
[----:B------:R1:W-:Y:S01]  /*22f50*/  STS.128 [R0+0x800], R8 ;  /* 0x0008000800007388 */ /* 0x0003e20000000c00 */
[----:B----4-:R-:W-:-:S02]  /*22f60*/  IMAD.MOV.U32 R4, RZ, RZ, R76 ;  /* 0x000000ffff047224 */ /* 0x010fc400078e004c */
[----:B------:R-:W-:Y:S02]  /*22f70*/  IMAD.MOV.U32 R5, RZ, RZ, R78 ;  /* 0x000000ffff057224 */ /* 0x000fe400078e004e */
[----:B------:R-:W-:Y:S02]  /*22f80*/  IMAD.MOV.U32 R6, RZ, RZ, R80 ;  /* 0x000000ffff067224 */ /* 0x000fe400078e0050 */
[----:B------:R-:W-:Y:S01]  /*22f90*/  IMAD.MOV.U32 R7, RZ, RZ, R82 ;  /* 0x000000ffff077224 */ /* 0x000fe200078e0052 */
[----:B------:R-:W-:Y:S01]  /*22fa0*/  BAR.SYNC.DEFER_BLOCKING 0x0 ;  /* 0x0000000000007b1d */ /* 0x000fe20000010000 */
[----:B-1----:R-:W-:Y:S02]  /*22fb0*/  IMAD.MOV.U32 R8, RZ, RZ, R77 ;  /* 0x000000ffff087224 */ /* 0x002fe400078e004d */
        /* <DEDUP_REMOVED lines=13> */
[----:B--2---:R-:W-:Y:S02]  /*23090*/  IMAD.MOV.U32 R8, RZ, RZ, R85 ;  /* 0x000000ffff087224 */ /* 0x004fe400078e0055 */
[----:B------:R-:W-:Y:S02]  /*230a0*/  IMAD.MOV.U32 R9, RZ, RZ, R87 ;  /* 0x000000ffff097224 */ /* 0x000fe400078e0057 */
[----:B------:R-:W-:-:S02]  /*230b0*/  IMAD.MOV.U32 R10, RZ, RZ, R89 ;  /* 0x000000ffff0a7224 */ /* 0x000fc400078e0059 */
[----:B------:R-:W-:Y:S02]  /*230c0*/  IMAD.MOV.U32 R11, RZ, RZ, R91 ;  /* 0x000000ffff0b7224 */ /* 0x000fe400078e005b */
[----:B------:R-:W2:Y:S04]  /*230d0*/  LDS.128 R88, [R2+UR9] ;  /* 0x0000000902587984 */ /* 0x000ea80008000c00 */
        /* <DEDUP_REMOVED lines=40> */
[----:B------:R-:W-:Y:S01]  /*23360*/  IMAD.MOV.U32 R11, RZ, RZ, R115 ;  /* 0x000000ffff0b7224 */ /* 0x000fe200078e0073 */
        /* <DEDUP_REMOVED lines=13> */
[----:B------:R-:W-:Y:S01]  /*23440*/  IMAD.MOV.U32 R11, RZ, RZ, R123 ;  /* 0x000000ffff0b7224 */ /* 0x000fe200078e007b */
[----:B------:R-:W2:Y:S04]  /*23450*/  LDS.128 R116, [R2+UR9] ;  /* 0x0000000902747984 */ /* 0x000ea80008000c00 */
[----:B------:R-:W-:Y:S01]  /*23460*/  LDS.128 R120, [R2+UR9+0x1000] ;  /* 0x0010000902787984 */ /* 0x000fe20008000c00 */
[----:B------:R-:W-:Y:S01]  /*23470*/  BAR.SYNC.DEFER_BLOCKING 0x0 ;  /* 0x0000000000007b1d */ /* 0x000fe20000010000 */
[C---:B------:R-:W-:Y:S01]  /*23480*/  IMAD R147, R135.reuse, UR4, RZ ;  /* 0x0000000487937c24 */ /* 0x040fe2000f8e02ff */
[----:B------:R-:W-:-:S04]  /*23490*/  ISETP.GE.AND P0, PT, R135, UR14, PT ;  /* 0x0000000e87007c0c */ /* 0x000fc8000bf06270 */
[C---:B------:R-:W-:Y:S01]  /*234a0*/  LEA R146, P1, R147.reuse, UR12, 0x2 ;  /* 0x0000000c93927c11 */ /* 0x040fe2000f8210ff */
[-C--:B------:R-:W-:Y:S01]  /*234b0*/  IMAD R136, R134, R3.reuse, RZ ;  /* 0x0000000386887224 */ /* 0x080fe200078e02ff */
[----:B------:R4:W-:Y:S04]  /*234c0*/  STS.128 [R0], R4 ;  /* 0x0000000400007388 */ /* 0x0009e80000000c00 */
[----:B------:R1:W-:Y:S01]  /*234d0*/  STS.128 [R0+0x800], R8 ;  /* 0x0008000800007388 */ /* 0x0003e20000000c00 */
[----:B------:R-:W-:Y:S01]  /*234e0*/  ISETP.LT.AND P3, PT, R132, UR15, !P0 ;  /* 0x0000000f84007c0c */ /* 0x000fe2000c761270 */
[----:B------:R-:W1:Y:S01]  /*234f0*/  LDCU UR4, c[0x0][0x39c] ;  /* 0x00007380ff0477ac */ /* 0x000e620008000800 */
[----:B------:R-:W-:Y:S01]  /*23500*/  LEA.HI.X.SX32 R147, R147, UR13, 0x2, P1 ;  /* 0x0000000d93937c11 */ /* 0x000fe200088f16ff */
[----:B------:R-:W-:-:S02]  /*23510*/  IMAD R135, R133, R3, RZ ;  /* 0x0000000385877224 */ /* 0x000fc400078e02ff */
[----:B----4-:R-:W-:Y:S01]  /*23520*/  IMAD R4, R132, R3, RZ ;  /* 0x0000000384047224 */ /* 0x010fe200078e02ff */
[----:B------:R-:W-:-:S04]  /*23530*/  ISETP.LT.AND P2, PT, R133, UR15, !P0 ;  /* 0x0000000f85007c0c */ /* 0x000fc8000c741270 */
[C---:B------:R-:W-:Y:S01]  /*23540*/  LEA R132, P4, R4.reuse, R146, 0x2 ;  /* 0x0000009204847211 */ /* 0x040fe200078810ff */
[----:B------:R-:W-:Y:S02]  /*23550*/  IMAD.MOV.U32 R5, RZ, RZ, R126 ;  /* 0x000000ffff057224 */ /* 0x000fe400078e007e */
[----:B------:R-:W-:Y:S01]  /*23560*/  IMAD.MOV.U32 R6, RZ, RZ, R128 ;  /* 0x000000ffff067224 */ /* 0x000fe200078e0080 */
[----:B------:R-:W-:Y:S01]  /*23570*/  LEA.HI.X.SX32 R133, R4, R147, 0x2, P4 ;  /* 0x0000009304857211 */ /* 0x000fe200020f16ff */
[----:B------:R-:W-:Y:S01]  /*23580*/  BAR.SYNC.DEFER_BLOCKING 0x0 ;  /* 0x0000000000007b1d */ /* 0x000fe20000010000 */
[----:B------:R-:W-:Y:S02]  /*23590*/  IMAD.MOV.U32 R4, RZ, RZ, R124 ;  /* 0x000000ffff047224 */ /* 0x000fe400078e007c */
[----:B------:R-:W-:Y:S02]  /*235a0*/  IMAD.MOV.U32 R7, RZ, RZ, R130 ;  /* 0x000000ffff077224 */ /* 0x000fe400078e0082 */
[----:B-1----:R-:W-:-:S02]  /*235b0*/  IMAD.MOV.U32 R8, RZ, RZ, R125 ;  /* 0x000000ffff087224 */ /* 0x002fc400078e007d */
[----:B------:R-:W-:Y:S02]  /*235c0*/  IMAD.MOV.U32 R9, RZ, RZ, R127 ;  /* 0x000000ffff097224 */ /* 0x000fe400078e007f */
[----:B------:R-:W-:Y:S02]  /*235d0*/  IMAD.MOV.U32 R10, RZ, RZ, R129 ;  /* 0x000000ffff0a7224 */ /* 0x000fe400078e0081 */
[----:B------:R-:W-:Y:S01]  /*235e0*/  IMAD.MOV.U32 R11, RZ, RZ, R131 ;  /* 0x000000ffff0b7224 */ /* 0x000fe200078e0083 */
[----:B------:R-:W1:Y:S04]  /*235f0*/  LDS.128 R124, [R2+UR9] ;  /* 0x00000009027c7984 */ /* 0x000e680008000c00 */
[----:B------:R-:W-:Y:S01]  /*23600*/  LDS.128 R128, [R2+UR9+0x1000] ;  /* 0x0010000902807984 */ /* 0x000fe20008000c00 */
[----:B------:R-:W-:Y:S01]  /*23610*/  BAR.SYNC.DEFER_BLOCKING 0x0 ;  /* 0x0000000000007b1d */ /* 0x000fe20000010000 */
[----:B------:R-:W-:-:S02]  /*23620*/  ISETP.LT.AND P1, PT, R134, UR15, !P0 ;  /* 0x0000000f86007c0c */ /* 0x000fc4000c721270 */
[----:B------:R-:W-:-:S03]  /*23630*/  LEA R134, P5, R135, R146, 0x2 ;  /* 0x0000009287867211 */ /* 0x000fc600078a10ff */
[----:B------:R4:W-:Y:S04]  /*23640*/  STS.128 [R0], R4 ;  /* 0x0000000400007388 */ /* 0x0009e80000000c00 */
[----:B------:R2:W-:Y:S01]  /*23650*/  STS.128 [R0+0x800], R8 ;  /* 0x0008000800007388 */ /* 0x0005e20000000c00 */
[----:B------:R-:W-:Y:S01]  /*23660*/  BAR.SYNC.DEFER_BLOCKING 0x0 ;  /* 0x0000000000007b1d */ /* 0x000fe20000010000 */
[----:B------:R-:W-:Y:S02]  /*23670*/  LEA.HI.X.SX32 R135, R135, R147, 0x2, P5 ;  /* 0x0000009387877211 */ /* 0x000fe400028f16ff */
[----:B----4-:R-:W-:Y:S01]  /*23680*/  LEA R4, P4, R136, R146, 0x2 ;  /* 0x0000009288047211 */ /* 0x010fe200078810ff */
[----:B------:R-:W-:-:S03]  /*23690*/  IMAD R6, R158, R3, RZ ;  /* 0x000000039e067224 */ /* 0x000fc600078e02ff */
[----:B------:R-:W-:Y:S01]  /*236a0*/  LEA.HI.X.SX32 R5, R136, R147, 0x2, P4 ;  /* 0x0000009388057211 */ /* 0x000fe200020f16ff */
[-C--:B--2---:R-:W-:Y:S01]  /*236b0*/  IMAD R8, R157, R3.reuse, RZ ;  /* 0x000000039d087224 */ /* 0x084fe200078e02ff */
[C---:B------:R-:W-:Y:S01]  /*236c0*/  ISETP.LT.AND P4, PT, R138.reuse, UR15, !P0 ;  /* 0x0000000f8a007c0c */ /* 0x040fe2000c781270 */
[----:B------:R2:W-:Y:S04]  /*236d0*/  @P3 STG.E desc[UR26][R132.64], R12 ;  /* 0x0000000c84003986 */ /* 0x0005e8000c10191a */
[----:B------:R4:W-:Y:S01]  /*236e0*/  @P2 STG.E desc[UR26][R134.64], R13 ;  /* 0x0000000d86002986 */ /* 0x0009e2000c10191a */
[-C--:B--2---:R-:W-:Y:S02]  /*236f0*/  IMAD R12, R137, R3.reuse, RZ ;  /* 0x00000003890c7224 */ /* 0x084fe400078e02ff */
[----:B----4-:R-:W-:-:S03]  /*23700*/  IMAD R13, R138, R3, RZ ;  /* 0x000000038a0d7224 */ /* 0x010fc600078e02ff */
[CC--:B------:R-:W-:Y:S02]  /*23710*/  LEA R138, P5, R12.reuse, R146.reuse, 0x2 ;  /* 0x000000920c8a7211 */ /* 0x0c0fe400078a10ff */
[-C--:B------:R-:W-:Y:S01]  /*23720*/  LEA R140, P3, R13, R146.reuse, 0x2 ;  /* 0x000000920d8c7211 */ /* 0x080fe200078610ff */
[----:B------:R-:W-:Y:S01]  /*23730*/  IMAD R7, R155, R3, RZ ;  /* 0x000000039b077224 */ /* 0x000fe200078e02ff */
[-C--:B------:R-:W-:Y:S02]  /*23740*/  LEA.HI.X.SX32 R139, R12, R147.reuse, 0x2, P5 ;  /* 0x000000930c8b7211 */ /* 0x080fe400028f16ff */
[----:B------:R-:W-:Y:S01]  /*23750*/  LEA.HI.X.SX32 R141, R13, R147, 0x2, P3 ;  /* 0x000000930d8d7211 */ /* 0x000fe200018f16ff */
[-C--:B------:R-:W-:Y:S01]  /*23760*/  IMAD R9, R154, R3.reuse, RZ ;  /* 0x000000039a097224 */ /* 0x080fe200078e02ff */
[-C--:B------:R-:W-:Y:S02]  /*23770*/  LEA R132, P3, R6, R146.reuse, 0x2 ;  /* 0x0000009206847211 */ /* 0x080fe400078610ff */
[-C--:B------:R-:W-:Y:S01]  /*23780*/  LEA R12, P5, R8, R146.reuse, 0x2 ;  /* 0x00000092080c7211 */ /* 0x080fe200078a10ff */
[-C--:B------:R-:W-:Y:S01]  /*23790*/  IMAD R11, R142, R3.reuse, RZ ;  /* 0x000000038e0b7224 */ /* 0x080fe200078e02ff */
[----:B------:R-:W-:Y:S01]  /*237a0*/  ISETP.LT.AND P2, PT, R137, UR15, !P0 ;  /* 0x0000000f89007c0c */ /* 0x000fe2000c741270 */
[----:B------:R-:W-:Y:S01]  /*237b0*/  IMAD R10, R148, R3, RZ ;  /* 0x00000003940a7224 */ /* 0x000fe200078e02ff */
[----:B------:R-:W-:Y:S01]  /*237c0*/  LEA.HI.X.SX32 R133, R6, R147, 0x2, P3 ;  /* 0x0000009306857211 */ /* 0x000fe200018f16ff */
[----:B------:R-:W-:Y:S01]  /*237d0*/  IMAD R0, R152, R3, RZ ;  /* 0x0000000398007224 */ /* 0x000fe200078e02ff */
[----:B------:R-:W-:-:S02]  /*237e0*/  LEA R6, P3, R7, R146, 0x2 ;  /* 0x0000009207067211 */ /* 0x000fc400078610ff */
[-C--:B------:R-:W-:Y:S01]  /*237f0*/  LEA.HI.X.SX32 R13, R8, R147.reuse, 0x2, P5 ;  /* 0x00000093080d7211 */ /* 0x080fe200028f16ff */
[----:B------:R2:W-:Y:S01]  /*23800*/  @P1 STG.E desc[UR26][R4.64], R14 ;  /* 0x0000000e04001986 */ /* 0x0005e2000c10191a */
[-C--:B------:R-:W-:Y:S02]  /*23810*/  LEA R8, P5, R9, R146.reuse, 0x2 ;  /* 0x0000009209087211 */ /* 0x080fe400078a10ff */
[-C--:B------:R-:W-:Y:S02]  /*23820*/  LEA R136, P1, R11, R146.reuse, 0x2 ;  /* 0x000000920b887211 */ /* 0x080fe400078210ff */
[----:B------:R-:W-:Y:S02]  /*23830*/  LEA R134, P6, R10, R146, 0x2 ;  /* 0x000000920a867211 */ /* 0x000fe400078c10ff */
[----:B------:R-:W-:Y:S02]  /*23840*/  LEA.HI.X.SX32 R7, R7, R147, 0x2, P3 ;  /* 0x0000009307077211 */ /* 0x000fe400018f16ff */
[----:B------:R-:W-:Y:S01]  /*23850*/  ISETP.LT.AND P3, PT, R142, UR15, !P0 ;  /* 0x0000000f8e007c0c */ /* 0x000fe2000c761270 */
[----:B--2---:R-:W-:Y:S01]  /*23860*/  IMAD R4, R156, R3, RZ ;  /* 0x000000039c047224 */ /* 0x004fe200078e02ff */
[----:B------:R-:W-:-:S02]  /*23870*/  LEA.HI.X.SX32 R9, R9, R147, 0x2, P5 ;  /* 0x0000009309097211 */ /* 0x000fc400028f16ff */
[-C--:B------:R-:W-:Y:S01]  /*23880*/  LEA R142, P5, R0, R146.reuse, 0x2 ;  /* 0x00000092008e7211 */ /* 0x080fe200078a10ff */
[----:B------:R-:W-:Y:S01]  /*23890*/  IMAD R5, R153, R3, RZ ;  /* 0x0000000399057224 */ /* 0x000fe200078e02ff */
[-C--:B------:R-:W-:Y:S02]  /*238a0*/  LEA.HI.X.SX32 R137, R11, R147.reuse, 0x2, P1 ;  /* 0x000000930b897211 */ /* 0x080fe400008f16ff */
[-C--:B------:R-:W-:Y:S02]  /*238b0*/  LEA.HI.X.SX32 R135, R10, R147.reuse, 0x2, P6 ;  /* 0x000000930a877211 */ /* 0x080fe400030f16ff */
[----:B------:R-:W-:Y:S01]  /*238c0*/  LEA R10, P1, R4, R146, 0x2 ;  /* 0x00000092040a7211 */ /* 0x000fe200078210ff */
[----:B------:R-:W-:Y:S01]  /*238d0*/  @P4 STG.E desc[UR26][R140.64], R15 ;  /* 0x0000000f8c004986 */ /* 0x000fe2000c10191a */
[----:B------:R-:W-:Y:S02]  /*238e0*/  LEA.HI.X.SX32 R143, R0, R147, 0x2, P5 ;  /* 0x00000093008f7211 */ /* 0x000fe400028f16ff */
[----:B------:R-:W-:Y:S01]  /*238f0*/  ISETP.LT.AND P6, PT, R148, UR15, !P0 ;  /* 0x0000000f94007c0c */ /* 0x000fe2000c7c1270 */
[----:B------:R-:W-:Y:S01]  /*23900*/  @P2 STG.E desc[UR26][R138.64], R24 ;  /* 0x000000188a002986 */ /* 0x000fe2000c10191a */
[----:B------:R-:W-:Y:S01]  /*23910*/  ISETP.LT.AND P5, PT, R158, UR15, !P0 ;  /* 0x0000000f9e007c0c */ /* 0x000fe2000c7a1270 */
[----:B------:R-:W-:Y:S01]  /*23920*/  IMAD R14, R151, R3, RZ ;  /* 0x00000003970e7224 */ /* 0x000fe200078e02ff */
[----:B------:R-:W-:Y:S01]  /*23930*/  LEA.HI.X.SX32 R11, R4, R147, 0x2, P1 ;  /* 0x00000093040b7211 */ /* 0x000fe200008f16ff */
[----:B------:R-:W2:Y:S01]  /*23940*/  LDL.LU R148, [R1+0x66c] ;  /* 0x00066c0001947983 */ /* 0x000ea20000300800 */
[----:B------:R-:W-:-:S02]  /*23950*/  ISETP.LT.AND P4, PT, R157, UR15, !P0 ;  /* 0x0000000f9d007c0c */ /* 0x000fc4000c781270 */
[CC--:B------:R-:W-:Y:S02]  /*23960*/  LEA R4, P1, R5.reuse, R146.reuse, 0x2 ;  /* 0x0000009205047211 */ /* 0x0c0fe400078210ff */
[----:B------:R-:W-:Y:S02]  /*23970*/  ISETP.LT.AND P2, PT, R156, UR15, !P0 ;  /* 0x0000000f9c007c0c */ /* 0x000fe4000c741270 */
[-C--:B------:R-:W-:Y:S02]  /*23980*/  LEA.HI.X.SX32 R5, R5, R147.reuse, 0x2, P1 ;  /* 0x0000009305057211 */ /* 0x080fe400008f16ff */
[C---:B------:R-:W-:Y:S01]  /*23990*/  LEA R144, P1, R14.reuse, R146, 0x2 ;  /* 0x000000920e907211 */ /* 0x040fe200078210ff */
[----:B------:R-:W-:Y:S03]  /*239a0*/  @P3 STG.E desc[UR26][R136.64], R25 ;  /* 0x0000001988003986 */ /* 0x000fe6000c10191a */
[----:B------:R-:W-:Y:S01]  /*239b0*/  LEA.HI.X.SX32 R145, R14, R147, 0x2, P1 ;  /* 0x000000930e917211 */ /* 0x000fe200008f16ff */
[----:B------:R-:W-:Y:S04]  /*239c0*/  @P6 STG.E desc[UR26][R134.64], R26 ;  /* 0x0000001a86006986 */ /* 0x000fe8000c10191a */
[----:B------:R-:W4:Y:S01]  /*239d0*/  LDL.LU R14, [R1+0x668] ;  /* 0x00066800010e7983 */ /* 0x000f220000300800 */
[----:B------:R-:W-:-:S03]  /*239e0*/  ISETP.LT.AND P3, PT, R155, UR15, !P0 ;  /* 0x0000000f9b007c0c */ /* 0x000fc6000c761270 */
[----:B------:R-:W-:Y:S01]  /*239f0*/  @P5 STG.E desc[UR26][R132.64], R27 ;  /* 0x0000001b84005986 */ /* 0x000fe2000c10191a */
[----:B------:R-:W-:-:S03]  /*23a00*/  ISETP.LT.AND P6, PT, R154, UR15, !P0 ;  /* 0x0000000f9a007c0c */ /* 0x000fc6000c7c1270 */
[----:B------:R-:W-:Y:S04]  /*23a10*/  @P4 STG.E desc[UR26][R12.64], R32 ;  /* 0x000000200c004986 */ /* 0x000fe8000c10191a */
[----:B------:R1:W-:Y:S04]  /*23a20*/  @P2 STG.E desc[UR26][R10.64], R33 ;  /* 0x000000210a002986 */ /* 0x0003e8000c10191a */
[----:B-1----:R-:W3:Y:S04]  /*23a30*/  LDL.LU R10, [R1+0x664] ;  /* 0x00066400010a7983 */ /* 0x002ee80000300800 */
[----:B------:R-:W3:Y:S04]  /*23a40*/  LDL.LU R13, [R1+0x660] ;  /* 0x00066000010d7983 */ /* 0x000ee80000300800 */
[----:B------:R-:W-:Y:S04]  /*23a50*/  @P3 STG.E desc[UR26][R6.64], R34 ;  /* 0x0000002206003986 */ /* 0x000fe8000c10191a */
[----:B------:R1:W-:Y:S04]  /*23a60*/  @P6 STG.E desc[UR26][R8.64], R35 ;  /* 0x0000002308006986 */ /* 0x0003e8000c10191a */
[----:B-1----:R-:W3:Y:S04]  /*23a70*/  LDL.LU R9, [R1+0x65c] ;  /* 0x00065c0001097983 */ /* 0x002ee80000300800 */
[----:B------:R-:W3:Y:S01]  /*23a80*/  LDL.LU R12, [R1+0x650] ;  /* 0x00065000010c7983 */ /* 0x000ee20000300800 */
[----:B------:R-:W-:Y:S01]  /*23a90*/  ISETP.LT.AND P5, PT, R153, UR15, !P0 ;  /* 0x0000000f99007c0c */ /* 0x000fe2000c7a1270 */
[----:B------:R-:W-:Y:S01]  /*23aa0*/  IMAD R0, R150, R3, RZ ;  /* 0x0000000396007224 */ /* 0x000fe200078e02ff */
[----:B------:R-:W-:Y:S01]  /*23ab0*/  ISETP.LT.AND P4, PT, R152, UR15, !P0 ;  /* 0x0000000f98007c0c */ /* 0x000fe2000c781270 */
[----:B------:R-:W3:Y:S01]  /*23ac0*/  LDL.LU R11, [R1+0x64c] ;  /* 0x00064c00010b7983 */ /* 0x000ee20000300800 */
[----:B------:R-:W-:-:S02]  /*23ad0*/  ISETP.LT.AND P2, PT, R151, UR15, !P0 ;  /* 0x0000000f97007c0c */ /* 0x000fc4000c741270 */
[----:B------:R-:W-:Y:S01]  /*23ae0*/  ISETP.LT.AND P1, PT, R159, UR4, !P0 ;  /* 0x000000049f007c0c */ /* 0x000fe2000c721270 */
[----:B------:R-:W1:Y:S01]  /*23af0*/  LDCU UR4, c[0x0][0x39c] ;  /* 0x00007380ff0477ac */ /* 0x000e620008000800 */
[----:B------:R-:W-:Y:S02]  /*23b00*/  ISETP.LT.AND P3, PT, R150, UR15, !P0 ;  /* 0x0000000f96007c0c */ /* 0x000fe4000c761270 */
[----:B------:R-:W-:-:S04]  /*23b10*/  LEA R6, P6, R0, R146, 0x2 ;  /* 0x0000009200067211 */ /* 0x000fc800078c10ff */
[----:B------:R-:W-:Y:S01]  /*23b20*/  LEA.HI.X.SX32 R7, R0, R147, 0x2, P6 ;  /* 0x0000009300077211 */ /* 0x000fe200030f16ff */
[C---:B------:R-:W-:Y:S01]  /*23b30*/  IMAD R0, R149.reuse, R3, RZ ;  /* 0x0000000395007224 */ /* 0x040fe200078e02ff */
[----:B------:R-:W-:Y:S01]  /*23b40*/  ISETP.LT.AND P6, PT, R149, UR15, !P0 ;  /* 0x0000000f95007c0c */ /* 0x000fe2000c7c1270 */
[----:B------:R1:W-:Y:S04]  /*23b50*/  @P5 STG.E desc[UR26][R4.64], R40 ;  /* 0x0000002804005986 */ /* 0x0003e8000c10191a */
[----:B------:R-:W-:Y:S04]  /*23b60*/  @P4 STG.E desc[UR26][R142.64], R41 ;  /* 0x000000298e004986 */ /* 0x000fe8000c10191a */
[----:B------:R-:W-:Y:S01]  /*23b70*/  @P2 STG.E desc[UR26][R144.64], R42 ;  /* 0x0000002a90002986 */ /* 0x000fe2000c10191a */
[----:B-1----:R-:W-:-:S03]  /*23b80*/  LEA R4, P2, R0, R146, 0x2 ;  /* 0x0000009200047211 */ /* 0x002fc600078410ff */
[----:B------:R1:W-:Y:S01]  /*23b90*/  @P3 STG.E desc[UR26][R6.64], R43 ;  /* 0x0000002b06003986 */ /* 0x0003e2000c10191a */
[----:B------:R-:W-:-:S05]  /*23ba0*/  LEA.HI.X.SX32 R5, R0, R147, 0x2, P2 ;  /* 0x0000009300057211 */ /* 0x000fca00010f16ff */
[----:B------:R1:W-:Y:S01]  /*23bb0*/  @P6 STG.E desc[UR26][R4.64], R48 ;  /* 0x0000003004006986 */ /* 0x0003e2000c10191a */
[C---:B--2---:R-:W-:Y:S01]  /*23bc0*/  IMAD R8, R148.reuse, R3, RZ ;  /* 0x0000000394087224 */ /* 0x044fe200078e02ff */
[----:B------:R-:W-:-:S04]  /*23bd0*/  ISETP.LT.AND P5, PT, R148, UR15, !P0 ;  /* 0x0000000f94007c0c */ /* 0x000fc8000c7a1270 */
[----:B-1----:R-:W-:-:S04]  /*23be0*/  LEA R6, P3, R8, R146, 0x2 ;  /* 0x0000009208067211 */ /* 0x002fc800078610ff */
[----:B------:R-:W-:Y:S01]  /*23bf0*/  LEA.HI.X.SX32 R7, R8, R147, 0x2, P3 ;  /* 0x0000009308077211 */ /* 0x000fe200018f16ff */
[C---:B----4-:R-:W-:Y:S01]  /*23c00*/  IMAD R0, R14.reuse, R3, RZ ;  /* 0x000000030e007224 */ /* 0x050fe200078e02ff */
[----:B------:R-:W-:Y:S01]  /*23c10*/  ISETP.LT.AND P2, PT, R14, UR4, !P0 ;  /* 0x000000040e007c0c */ /* 0x000fe2000c741270 */
[----:B------:R-:W1:Y:S03]  /*23c20*/  LDCU UR4, c[0x0][0x39c] ;  /* 0x00007380ff0477ac */ /* 0x000e660008000800 */
[----:B------:R-:W-:-:S04]  /*23c30*/  LEA R4, P4, R0, R146, 0x2 ;  /* 0x0000009200047211 */ /* 0x000fc800078810ff */
[----:B------:R-:W-:Y:S01]  /*23c40*/  LEA.HI.X.SX32 R5, R0, R147, 0x2, P4 ;  /* 0x0000009300057211 */ /* 0x000fe200020f16ff */
[----:B------:R2:W-:Y:S04]  /*23c50*/  @P5 STG.E desc[UR26][R6.64], R49 ;  /* 0x0000003106005986 */ /* 0x0005e8000c10191a */
[----:B------:R4:W-:Y:S01]  /*23c60*/  @P2 STG.E desc[UR26][R4.64], R50 ;  /* 0x0000003204002986 */ /* 0x0009e2000c10191a */
[C---:B---3--:R-:W-:Y:S01]  /*23c70*/  ISETP.LT.AND P3, PT, R10.reuse, UR5, !P0 ;  /* 0x000000050a007c0c */ /* 0x048fe2000c761270 */
[-C--:B------:R-:W-:Y:S01]  /*23c80*/  IMAD R8, R10, R3.reuse, RZ ;  /* 0x000000030a087224 */ /* 0x080fe200078e02ff */
[----:B------:R-:W3:Y:S01]  /*23c90*/  LDCU UR5, c[0x0][0x39c] ;  /* 0x00007380ff0577ac */ /* 0x000ee20008000800 */
[----:B------:R-:W3:Y:S01]  /*23ca0*/  LDL.LU R10, [R1+0x648] ;  /* 0x00064800010a7983 */ /* 0x000ee20000300800 */
[----:B------:R-:W-:-:S03]  /*23cb0*/  IMAD R0, R13, R3, RZ ;  /* 0x000000030d007224 */ /* 0x000fc600078e02ff */
[----:B------:R-:W3:Y:S01]  /*23cc0*/  LDL.LU R15, [R1+0x644] ;  /* 0x00064400010f7983 */ /* 0x000ee20000300800 */
[-C--:B--2---:R-:W-:Y:S02]  /*23cd0*/  LEA R6, P5, R8, R146.reuse, 0x2 ;  /* 0x0000009208067211 */ /* 0x084fe400078a10ff */
[-C--:B----4-:R-:W-:Y:S02]  /*23ce0*/  LEA R4, P6, R0, R146.reuse, 0x2 ;  /* 0x0000009200047211 */ /* 0x090fe400078c10ff */
[----:B------:R-:W-:Y:S01]  /*23cf0*/  ISETP.LT.AND P4, PT, R13, UR6, !P0 ;  /* 0x000000060d007c0c */ /* 0x000fe2000c781270 */
[----:B------:R-:W2:Y:S01]  /*23d00*/  LDCU UR6, c[0x0][0x39c] ;  /* 0x00007380ff0677ac */ /* 0x000ea20008000800 */
[-C--:B------:R-:W-:Y:S01]  /*23d10*/  LEA.HI.X.SX32 R7, R8, R147.reuse, 0x2, P5 ;  /* 0x0000009308077211 */ /* 0x080fe200028f16ff */
[----:B------:R-:W4:Y:S01]  /*23d20*/  LDL.LU R13, [R1+0x640] ;  /* 0x00064000010d7983 */ /* 0x000f220000300800 */
[----:B------:R-:W-:Y:S02]  /*23d30*/  LEA.HI.X.SX32 R5, R0, R147, 0x2, P6 ;  /* 0x0000009300057211 */ /* 0x000fe400030f16ff */
[C---:B-1----:R-:W-:Y:S01]  /*23d40*/  ISETP.LT.AND P5, PT, R12.reuse, UR4, !P0 ;  /* 0x000000040c007c0c */ /* 0x042fe2000c7a1270 */
[-C--:B------:R-:W-:Y:S01]  /*23d50*/  IMAD R0, R12, R3.reuse, RZ ;  /* 0x000000030c007224 */ /* 0x080fe200078e02ff */
[C---:B------:R-:W-:Y:S01]  /*23d60*/  ISETP.LT.AND P2, PT, R9.reuse, UR7, !P0 ;  /* 0x0000000709007c0c */ /* 0x040fe2000c741270 */
[----:B------:R-:W4:Y:S01]  /*23d70*/  LDL.LU R12, [R1+0x63c] ;  /* 0x00063c00010c7983 */ /* 0x000f220000300800 */
[----:B------:R-:W-:Y:S01]  /*23d80*/  IMAD R9, R9, R3, RZ ;  /* 0x0000000309097224 */ /* 0x000fe200078e02ff */
[----:B------:R-:W1:Y:S02]  /*23d90*/  LDCU UR7, c[0x0][0x39c] ;  /* 0x00007380ff0777ac */ /* 0x000e640008000800 */
[----:B------:R2:W-:Y:S01]  /*23da0*/  @P3 STG.E desc[UR26][R6.64], R51 ;  /* 0x0000003306003986 */ /* 0x0005e2000c10191a */
[-C--:B------:R-:W-:Y:S01]  /*23db0*/  LEA R8, P6, R0, R146.reuse, 0x2 ;  /* 0x0000009200087211 */ /* 0x080fe200078c10ff */
[----:B------:R-:W1:Y:S02]  /*23dc0*/  LDCU UR4, c[0x0][0x39c] ;  /* 0x00007380ff0477ac */ /* 0x000e640008000800 */
[----:B------:R-:W4:Y:S01]  /*23dd0*/  LDL.LU R14, [R1+0x638] ;  /* 0x00063800010e7983 */ /* 0x000f220000300800 */
[----:B--2---:R-:W-:-:S04]  /*23de0*/  LEA R6, P3, R9, R146, 0x2 ;  /* 0x0000009209067211 */ /* 0x004fc800078610ff */
[-C--:B------:R-:W-:Y:S02]  /*23df0*/  LEA.HI.X.SX32 R7, R9, R147.reuse, 0x2, P3 ;  /* 0x0000009309077211 */ /* 0x080fe400018f16ff */
[----:B------:R-:W-:Y:S01]  /*23e00*/  LEA.HI.X.SX32 R9, R0, R147, 0x2, P6 ;  /* 0x0000009300097211 */ /* 0x000fe200030f16ff */
[C---:B------:R-:W-:Y:S01]  /*23e10*/  IMAD R0, R11.reuse, R3, RZ ;  /* 0x000000030b007224 */ /* 0x040fe200078e02ff */
[----:B---3--:R-:W-:Y:S01]  /*23e20*/  ISETP.LT.AND P3, PT, R11, UR5, !P0 ;  /* 0x000000050b007c0c */ /* 0x008fe2000c761270 */
[----:B------:R2:W-:Y:S01]  /*23e30*/  @P4 STG.E desc[UR26][R4.64], R56 ;  /* 0x0000003804004986 */ /* 0x0005e2000c10191a */
[----:B------:R-:W3:Y:S03]  /*23e40*/  LDCU UR5, c[0x0][0x39c] ;  /* 0x00007380ff0577ac */ /* 0x000ee60008000800 */
[----:B------:R-:W-:Y:S04]  /*23e50*/  @P2 STG.E desc[UR26][R6.64], R57 ;  /* 0x0000003906002986 */ /* 0x000fe8000c10191a */
[----:B------:R-:W4:Y:S01]  /*23e60*/  LDL.LU R11, [R1+0x634] ;  /* 0x00063400010b7983 */ /* 0x000f220000300800 */
[----:B--2---:R-:W-:-:S03]  /*23e70*/  LEA R4, P4, R0, R146, 0x2 ;  /* 0x0000009200047211 */ /* 0x004fc600078810ff */
[----:B------:R2:W-:Y:S01]  /*23e80*/  @P5 STG.E desc[UR26][R8.64], R58 ;  /* 0x0000003a08005986 */ /* 0x0005e2000c10191a */
[----:B------:R-:W-:-:S05]  /*23e90*/  LEA.HI.X.SX32 R5, R0, R147, 0x2, P4 ;  /* 0x0000009300057211 */ /* 0x000fca00020f16ff */
[----:B------:R1:W-:Y:S04]  /*23ea0*/  @P3 STG.E desc[UR26][R4.64], R59 ;  /* 0x0000003b04003986 */ /* 0x0003e8000c10191a */
[----:B--2---:R-:W2:Y:S01]  /*23eb0*/  LDL.LU R9, [R1+0x630] ;  /* 0x0006300001097983 */ /* 0x004ea20000300800 */
[C---:B------:R-:W-:Y:S01]  /*23ec0*/  ISETP.LT.AND P2, PT, R10.reuse, UR6, !P0 ;  /* 0x000000060a007c0c */ /* 0x040fe2000c741270 */
[-C--:B------:R-:W-:Y:S01]  /*23ed0*/  IMAD R10, R10, R3.reuse, RZ ;  /* 0x000000030a0a7224 */ /* 0x080fe200078e02ff */
[----:B------:R-:W3:Y:S01]  /*23ee0*/  LDCU UR6, c[0x0][0x39c] ;  /* 0x00007380ff0677ac */ /* 0x000ee20008000800 */
[----:B------:R-:W-:-:S03]  /*23ef0*/  IMAD R0, R15, R3, RZ ;  /* 0x000000030f007224 */ /* 0x000fc600078e02ff */
[-C--:B------:R-:W-:Y:S02]  /*23f00*/  LEA R6, P5, R10, R146.reuse, 0x2 ;  /* 0x000000920a067211 */ /* 0x080fe400078a10ff */
[-C--:B-1----:R-:W-:Y:S02]  /*23f10*/  LEA R4, P6, R0, R146.reuse, 0x2 ;  /* 0x0000009200047211 */ /* 0x082fe400078c10ff */
[----:B------:R-:W-:Y:S01]  /*23f20*/  LEA.HI.X.SX32 R7, R10, R147, 0x2, P5 ;  /* 0x000000930a077211 */ /* 0x000fe200028f16ff */
[C---:B----4-:R-:W-:Y:S01]  /*23f30*/  IMAD R8, R13.reuse, R3, RZ ;  /* 0x000000030d087224 */ /* 0x050fe200078e02ff */
[----:B------:R-:W-:Y:S01]  /*23f40*/  ISETP.LT.AND P3, PT, R13, UR7, !P0 ;  /* 0x000000070d007c0c */ /* 0x000fe2000c761270 */
[----:B------:R-:W2:Y:S01]  /*23f50*/  LDCU UR7, c[0x0][0x39c] ;  /* 0x00007380ff0777ac */ /* 0x000ea20008000800 */
[----:B------:R-:W-:Y:S01]  /*23f60*/  LEA.HI.X.SX32 R5, R0, R147, 0x2, P6 ;  /* 0x0000009300057211 */ /* 0x000fe200030f16ff */
[----:B------:R1:W-:Y:S04]  /*23f70*/  @P2 STG.E desc[UR26][R6.64], R64 ;  /* 0x0000004006002986 */ /* 0x0003e8000c10191a */
[----:B------:R-:W4:Y:S01]  /*23f80*/  LDL.LU R13, [R1+0x62c] ;  /* 0x00062c00010d7983 */ /* 0x000f220000300800 */
[C---:B---3--:R-:W-:Y:S01]  /*23f90*/  ISETP.LT.AND P2, PT, R12.reuse, UR5, !P0 ;  /* 0x000000050c007c0c */ /* 0x048fe2000c741270 */
[----:B------:R-:W-:Y:S01]  /*23fa0*/  IMAD R0, R12, R3, RZ ;  /* 0x000000030c007224 */ /* 0x000fe200078e02ff */
[----:B------:R-:W-:Y:S01]  /*23fb0*/  ISETP.LT.AND P4, PT, R15, UR4, !P0 ;  /* 0x000000040f007c0c */ /* 0x000fe2000c781270 */
[----:B------:R-:W3:Y:S01]  /*23fc0*/  LDL.LU R12, [R1+0x628] ;  /* 0x00062800010c7983 */ /* 0x000ee20000300800 */
[----:B------:R-:W1:Y:S02]  /*23fd0*/  LDCU UR4, c[0x0][0x39c] ;  /* 0x00007380ff0477ac */ /* 0x000e640008000800 */
[C---:B-1----:R-:W-:Y:S01]  /*23fe0*/  LEA R6, P5, R8.reuse, R146, 0x2 ;  /* 0x0000009208067211 */ /* 0x042fe200078a10ff */
[----:B------:R-:W4:Y:S03]  /*23ff0*/  LDCU UR5, c[0x0][0x39c] ;  /* 0x00007380ff0577ac */ /* 0x000f260008000800 */
[----:B------:R-:W-:Y:S01]  /*24000*/  LEA.HI.X.SX32 R7, R8, R147, 0x2, P5 ;  /* 0x0000009308077211 */ /* 0x000fe200028f16ff */
[----:B------:R-:W-:-:S04]  /*24010*/  IMAD R8, R14, R3, RZ ;  /* 0x000000030e087224 */ /* 0x000fc800078e02ff */
[----:B------:R1:W-:Y:S04]  /*24020*/  @P4 STG.E desc[UR26][R4.64], R65 ;  /* 0x0000004104004986 */ /* 0x0003e8000c10191a */
[----:B------:R1:W-:Y:S01]  /*24030*/  @P3 STG.E desc[UR26][R6.64], R66 ;  /* 0x0000004206003986 */ /* 0x0003e2000c10191a */
[----:B------:R-:W-:Y:S01]  /*24040*/  ISETP.LT.AND P4, PT, R14, UR4, !P0 ;  /* 0x000000040e007c0c */ /* 0x000fe2000c781270 */
[----:B------:R-:W3:Y:S02]  /*24050*/  LDCU UR4, c[0x0][0x39c] ;  /* 0x00007380ff0477ac */ /* 0x000ee40008000800 */
[----:B------:R-:W3:Y:S01]  /*24060*/  LDL.LU R14, [R1+0x624] ;  /* 0x00062400010e7983 */ /* 0x000ee20000300800 */
[----:B-1----:R-:W-:-:S04]  /*24070*/  LEA R4, P5, R0, R146, 0x2 ;  /* 0x0000009200047211 */ /* 0x002fc800078a10ff */
[----:B------:R-:W-:Y:S02]  /*24080*/  LEA.HI.X.SX32 R5, R0, R147, 0x2, P5 ;  /* 0x0000009300057211 */ /* 0x000fe400028f16ff */
[C---:B------:R-:W-:Y:S01]  /*24090*/  ISETP.LT.AND P3, PT, R11.reuse, UR6, !P0 ;  /* 0x000000060b007c0c */ /* 0x040fe2000c761270 */
[----:B------:R-:W-:Y:S01]  /*240a0*/  IMAD R0, R11, R3, RZ ;  /* 0x000000030b007224 */ /* 0x000fe200078e02ff */
[C---:B------:R-:W-:Y:S01]  /*240b0*/  LEA R6, P6, R8.reuse, R146, 0x2 ;  /* 0x0000009208067211 */ /* 0x040fe200078c10ff */
[----:B------:R-:W3:Y:S01]  /*240c0*/  LDL.LU R11, [R1+0x620] ;  /* 0x00062000010b7983 */ /* 0x000ee20000300800 */
[----:B------:R-:W1:Y:S03]  /*240d0*/  LDCU UR6, c[0x0][0x39c] ;  /* 0x00007380ff0677ac */ /* 0x000e660008000800 */
[----:B------:R2:W-:Y:S01]  /*240e0*/  @P2 STG.E desc[UR26][R4.64], R67 ;  /* 0x0000004304002986 */ /* 0x0005e2000c10191a */
[----:B------:R-:W-:-:S03]  /*240f0*/  LEA.HI.X.SX32 R7, R8, R147, 0x2, P6 ;  /* 0x0000009308077211 */ /* 0x000fc600030f16ff */
[----:B------:R-:W3:Y:S01]  /*24100*/  LDL.LU R10, [R1+0x61c] ;  /* 0x00061c00010a7983 */ /* 0x000ee20000300800 */
[----:B--2---:R-:W-:-:S04]  /*24110*/  LEA R4, P2, R0, R146, 0x2 ;  /* 0x0000009200047211 */ /* 0x004fc800078410ff */
[----:B------:R-:W-:Y:S01]  /*24120*/  LEA.HI.X.SX32 R5, R0, R147, 0x2, P2 ;  /* 0x0000009300057211 */ /* 0x000fe200010f16ff */
[----:B------:R2:W-:Y:S04]  /*24130*/  @P4 STG.E desc[UR26][R6.64], R72 ;  /* 0x0000004806004986 */ /* 0x0005e8000c10191a */
[----:B------:R1:W-:Y:S01]  /*24140*/  @P3 STG.E desc[UR26][R4.64], R73 ;  /* 0x0000004904003986 */ /* 0x0003e2000c10191a */
[C---:B----4-:R-:W-:Y:S01]  /*24150*/  ISETP.LT.AND P2, PT, R13.reuse, UR5, !P0 ;  /* 0x000000050d007c0c */ /* 0x050fe2000c741270 */
[-C--:B------:R-:W-:Y:S01]  /*24160*/  IMAD R0, R13, R3.reuse, RZ ;  /* 0x000000030d007224 */ /* 0x080fe200078e02ff */
[C---:B------:R-:W-:Y:S01]  /*24170*/  ISETP.LT.AND P5, PT, R9.reuse, UR7, !P0 ;  /* 0x0000000709007c0c */ /* 0x040fe2000c7a1270 */
[----:B------:R-:W4:Y:S01]  /*24180*/  LDL.LU R13, [R1+0x618] ;  /* 0x00061800010d7983 */ /* 0x000f220000300800 */
[C---:B---3--:R-:W-:Y:S01]  /*24190*/  ISETP.LT.AND P3, PT, R12.reuse, UR4, !P0 ;  /* 0x000000040c007c0c */ /* 0x048fe2000c761270 */
[-C--:B--2---:R-:W-:Y:S01]  /*241a0*/  IMAD R7, R12, R3.reuse, RZ ;  /* 0x000000030c077224 */ /* 0x084fe200078e02ff */
[----:B------:R-:W2:Y:S01]  /*241b0*/  LDCU UR7, c[0x0][0x39c] ;  /* 0x00007380ff0777ac */ /* 0x000ea20008000800 */
[----:B------:R-:W3:Y:S01]  /*241c0*/  LDL.LU R12, [R1+0x614] ;  /* 0x00061400010c7983 */ /* 0x000ee20000300800 */
[----:B------:R-:W-:Y:S01]  /*241d0*/  IMAD R9, R9, R3, RZ ;  /* 0x0000000309097224 */ /* 0x000fe200078e02ff */
[----:B------:R-:W2:Y:S04]  /*241e0*/  LDCU UR5, c[0x0][0x39c] ;  /* 0x00007380ff0577ac */ /* 0x000ea80008000800 */
[C---:B------:R-:W-:Y:S01]  /*241f0*/  LEA R8, P6, R9.reuse, R146, 0x2 ;  /* 0x0000009209087211 */ /* 0x040fe200078c10ff */
[----:B------:R-:W4:Y:S03]  /*24200*/  LDCU UR4, c[0x0][0x39c] ;  /* 0x00007380ff0477ac */ /* 0x000f260008000800 */
[----:B------:R-:W-:-:S02]  /*24210*/  LEA.HI.X.SX32 R9, R9, R147, 0x2, P6 ;  /* 0x0000009309097211 */ /* 0x000fc400030f16ff */
[----:B-1----:R-:W-:-:S03]  /*24220*/  LEA R4, P4, R0, R146, 0x2 ;  /* 0x0000009200047211 */ /* 0x002fc600078810ff */
[----:B------:R1:W-:Y:S01]  /*24230*/  @P5 STG.E desc[UR26][R8.64], R74 ;  /* 0x0000004a08005986 */ /* 0x0003e2000c10191a */
[CC--:B------:R-:W-:Y:S02]  /*24240*/  LEA R6, P5, R7.reuse, R146.reuse, 0x2 ;  /* 0x0000009207067211 */ /* 0x0c0fe400078a10ff */
[----:B------:R-:W-:Y:S01]  /*24250*/  LEA.HI.X.SX32 R5, R0, R147, 0x2, P4 ;  /* 0x0000009300057211 */ /* 0x000fe200020f16ff */
[C---:B------:R-:W-:Y:S01]  /*24260*/  IMAD R0, R14.reuse, R3, RZ ;  /* 0x000000030e007224 */ /* 0x040fe200078e02ff */
[----:B------:R-:W-:Y:S01]  /*24270*/  ISETP.LT.AND P4, PT, R14, UR6, !P0 ;  /* 0x000000060e007c0c */ /* 0x000fe2000c781270 */
[----:B------:R-:W3:Y:S01]  /*24280*/  LDCU UR6, c[0x0][0x39c] ;  /* 0x00007380ff0677ac */ /* 0x000ee20008000800 */
[----:B------:R-:W-:Y:S01]  /*24290*/  LEA.HI.X.SX32 R7, R7, R147, 0x2, P5 ;  /* 0x0000009307077211 */ /* 0x000fe200028f16ff */
[----:B------:R2:W-:Y:S04]  /*242a0*/  @P2 STG.E desc[UR26][R4.64], R75 ;  /* 0x0000004b04002986 */ /* 0x0005e8000c10191a */
[----:B-1----:R-:W4:Y:S01]  /*242b0*/  LDL.LU R9, [R1+0x610] ;  /* 0x0006100001097983 */ /* 0x002f220000300800 */
[C---:B--2---:R-:W-:Y:S01]  /*242c0*/  ISETP.LT.AND P5, PT, R11.reuse, UR7, !P0 ;  /* 0x000000070b007c0c */ /* 0x044fe2000c7a1270 */
[----:B------:R-:W-:Y:S01]  /*242d0*/  IMAD R8, R11, R3, RZ ;  /* 0x000000030b087224 */ /* 0x000fe200078e02ff */
[CC--:B------:R-:W-:Y:S01]  /*242e0*/  LEA R4, P2, R0.reuse, R146.reuse, 0x2 ;  /* 0x0000009200047211 */ /* 0x0c0fe200078410ff */
[----:B------:R-:W2:Y:S01]  /*242f0*/  LDL.LU R11, [R1+0x60c] ;  /* 0x00060c00010b7983 */ /* 0x000ea20000300800 */
[----:B------:R-:W1:Y:S02]  /*24300*/  LDCU UR7, c[0x0][0x39c] ;  /* 0x00007380ff0777ac */ /* 0x000e640008000800 */
[----:B------:R-:W-:Y:S01]  /*24310*/  LEA.HI.X.SX32 R5, R0, R147, 0x2, P2 ;  /* 0x0000009300057211 */ /* 0x000fe200010f16ff */
[----:B------:R1:W-:Y:S01]  /*24320*/  @P3 STG.E desc[UR26][R6.64], R80 ;  /* 0x0000005006003986 */ /* 0x0003e2000c10191a */
[C---:B------:R-:W-:Y:S01]  /*24330*/  ISETP.LT.AND P3, PT, R10.reuse, UR5, !P0 ;  /* 0x000000050a007c0c */ /* 0x040fe2000c761270 */
[----:B------:R-:W-:Y:S01]  /*24340*/  IMAD R0, R10, R3, RZ ;  /* 0x000000030a007224 */ /* 0x000fe200078e02ff */
[----:B------:R-:W2:Y:S01]  /*24350*/  LDCU UR5, c[0x0][0x39c] ;  /* 0x00007380ff0577ac */ /* 0x000ea20008000800 */
[----:B------:R-:W2:Y:S04]  /*24360*/  LDL.LU R10, [R1+0x608] ;  /* 0x00060800010a7983 */ /* 0x000ea80000300800 */
[----:B------:R1:W-:Y:S02]  /*24370*/  @P4 STG.E desc[UR26][R4.64], R81 ;  /* 0x0000005104004986 */ /* 0x0003e4000c10191a */
[----:B-1----:R-:W-:-:S02]  /*24380*/  LEA R6, P2, R8, R146, 0x2 ;  /* 0x0000009208067211 */ /* 0x002fc400078410ff */
[----:B------:R-:W2:Y:S02]  /*24390*/  LDL.LU R14, [R1+0x604] ;  /* 0x00060400010e7983 */ /* 0x000ea40000300800 */
[----:B------:R-:W-:Y:S02]  /*243a0*/  LEA.HI.X.SX32 R7, R8, R147, 0x2, P2 ;  /* 0x0000009308077211 */ /* 0x000fe400010f16ff */
[----:B------:R-:W-:-:S03]  /*243b0*/  LEA R4, P4, R0, R146, 0x2 ;  /* 0x0000009200047211 */ /* 0x000fc600078810ff */
[----:B------:R1:W-:Y:S01]  /*243c0*/  @P5 STG.E desc[UR26][R6.64], R82 ;  /* 0x0000005206005986 */ /* 0x0003e2000c10191a */
[----:B------:R-:W-:Y:S02]  /*243d0*/  LEA.HI.X.SX32 R5, R0, R147, 0x2, P4 ;  /* 0x0000009300057211 */ /* 0x000fe400020f16ff */
[C---:B---3--:R-:W-:Y:S01]  /*243e0*/  ISETP.LT.AND P5, PT, R12.reuse, UR6, !P0 ;  /* 0x000000060c007c0c */ /* 0x048fe2000c7a1270 */
[-C--:B------:R-:W-:Y:S01]  /*243f0*/  IMAD R0, R12, R3.reuse, RZ ;  /* 0x000000030c007224 */ /* 0x080fe200078e02ff */
[C---:B----4-:R-:W-:Y:S01]  /*24400*/  ISETP.LT.AND P2, PT, R13.reuse, UR4, !P0 ;  /* 0x000000040d007c0c */ /* 0x050fe2000c741270 */
[----:B------:R-:W3:Y:S01]  /*24410*/  LDL.LU R12, [R1+0x600] ;  /* 0x00060000010c7983 */ /* 0x000ee20000300800 */
[----:B------:R-:W-:Y:S01]  /*24420*/  IMAD R8, R13, R3, RZ ;  /* 0x000000030d087224 */ /* 0x000fe200078e02ff */
[----:B------:R-:W4:Y:S02]  /*24430*/  LDCU UR4, c[0x0][0x39c] ;  /* 0x00007380ff0477ac */ /* 0x000f240008000800 */
[----:B------:R-:W3:Y:S02]  /*24440*/  LDL.LU R13, [R1+0x5fc] ;  /* 0x0005fc00010d7983 */ /* 0x000ee40000300800 */
[C---:B-1----:R-:W-:Y:S01]  /*24450*/  LEA R6, P6, R8.reuse, R146, 0x2 ;  /* 0x0000009208067211 */ /* 0x042fe200078c10ff */
[----:B------:R-:W3:Y:S01]  /*24460*/  LDCU UR6, c[0x0][0x39c] ;  /* 0x00007380ff0677ac */ /* 0x000ee20008000800 */
[----:B------:R1:W-:Y:S02]  /*24470*/  @P3 STG.E desc[UR26][R4.64], R83 ;  /* 0x0000005304003986 */ /* 0x0003e4000c10191a */
[----:B------:R-:W-:-:S05]  /*24480*/  LEA.HI.X.SX32 R7, R8, R147, 0x2, P6 ;  /* 0x0000009308077211 */ /* 0x000fca00030f16ff */
[----:B------:R2:W-:Y:S01]  /*24490*/  @P2 STG.E desc[UR26][R6.64], R88 ;  /* 0x0000005806002986 */ /* 0x0005e2000c10191a */
[----:B-1----:R-:W-:-:S04]  /*244a0*/  LEA R4, P3, R0, R146, 0x2 ;  /* 0x0000009200047211 */ /* 0x002fc800078610ff */
[----:B------:R-:W-:Y:S02]  /*244b0*/  LEA.HI.X.SX32 R5, R0, R147, 0x2, P3 ;  /* 0x0000009300057211 */ /* 0x000fe400018f16ff */
[C---:B------:R-:W-:Y:S01]  /*244c0*/  ISETP.LT.AND P4, PT, R9.reuse, UR7, !P0 ;  /* 0x0000000709007c0c */ /* 0x040fe2000c781270 */
[-C--:B------:R-:W-:Y:S01]  /*244d0*/  IMAD R9, R9, R3.reuse, RZ ;  /* 0x0000000309097224 */ /* 0x080fe200078e02ff */
[----:B------:R-:W1:Y:S01]  /*244e0*/  LDCU UR7, c[0x0][0x39c] ;  /* 0x00007380ff0777ac */ /* 0x000e620008000800 */
[C---:B--2---:R-:W-:Y:S01]  /*244f0*/  ISETP.LT.AND P2, PT, R11.reuse, UR8, !P0 ;  /* 0x000000080b007c0c */ /* 0x044fe2000c741270 */
[-C--:B------:R-:W-:Y:S02]  /*24500*/  IMAD R0, R11, R3.reuse, RZ ;  /* 0x000000030b007224 */ /* 0x080fe400078e02ff */
[CC--:B------:R-:W-:Y:S01]  /*24510*/  LEA R8, P6, R9.reuse, R146.reuse, 0x2 ;  /* 0x0000009209087211 */ /* 0x0c0fe200078c10ff */
[----:B------:R-:W2:Y:S01]  /*24520*/  LDL.LU R11, [R1+0x5f8] ;  /* 0x0005f800010b7983 */ /* 0x000ea20000300800 */
[----:B------:R-:W1:Y:S01]  /*24530*/  LDCU UR8, c[0x0][0x39c] ;  /* 0x00007380ff0877ac */ /* 0x000e620008000800 */
[C---:B----4-:R-:W-:Y:S01]  /*24540*/  ISETP.LT.AND P3, PT, R10.reuse, UR4, !P0 ;  /* 0x000000040a007c0c */ /* 0x050fe2000c761270 */
[----:B------:R-:W-:Y:S01]  /*24550*/  IMAD R7, R10, R3, RZ ;  /* 0x000000030a077224 */ /* 0x000fe200078e02ff */
[----:B------:R-:W-:Y:S01]  /*24560*/  LEA.HI.X.SX32 R9, R9, R147, 0x2, P6 ;  /* 0x0000009309097211 */ /* 0x000fe200030f16ff */
[----:B------:R-:W4:Y:S01]  /*24570*/  LDL.LU R10, [R1+0x5f4] ;  /* 0x0005f400010a7983 */ /* 0x000f220000300800 */
[----:B------:R-:W2:Y:S03]  /*24580*/  LDCU UR4, c[0x0][0x39c] ;  /* 0x00007380ff0477ac */ /* 0x000ea60008000800 */
[----:B------:R-:W-:Y:S01]  /*24590*/  @P5 STG.E desc[UR26][R4.64], R89 ;  /* 0x0000005904005986 */ /* 0x000fe2000c10191a */
[----:B------:R-:W-:-:S03]  /*245a0*/  LEA R6, P5, R7, R146, 0x2 ;  /* 0x0000009207067211 */ /* 0x000fc600078a10ff */
[----:B------:R1:W-:Y:S01]  /*245b0*/  @P4 STG.E desc[UR26][R8.64], R90 ;  /* 0x0000005a08004986 */ /* 0x0003e2000c10191a */
[----:B------:R-:W-:-:S03]  /*245c0*/  LEA.HI.X.SX32 R7, R7, R147, 0x2, P5 ;  /* 0x0000009307077211 */ /* 0x000fc600028f16ff */
[----:B-1----:R-:W4:Y:S01]  /*245d0*/  LDL.LU R9, [R1+0x5f0] ;  /* 0x0005f00001097983 */ /* 0x002f220000300800 */
[C---:B---3--:R-:W-:Y:S01]  /*245e0*/  ISETP.LT.AND P5, PT, R12.reuse, UR6, !P0 ;  /* 0x000000060c007c0c */ /* 0x048fe2000c7a1270 */
[----:B------:R-:W-:Y:S01]  /*245f0*/  IMAD R8, R12, R3, RZ ;  /* 0x000000030c087224 */ /* 0x000fe200078e02ff */
[CC--:B------:R-:W-:Y:S01]  /*24600*/  LEA R4, P4, R0.reuse, R146.reuse, 0x2 ;  /* 0x0000009200047211 */ /* 0x0c0fe200078810ff */
[----:B------:R-:W3:Y:S01]  /*24610*/  LDL.LU R12, [R1+0x5e4] ;  /* 0x0005e400010c7983 */ /* 0x000ee20000300800 */
[----:B------:R-:W1:Y:S03]  /*24620*/  LDCU UR6, c[0x0][0x39c] ;  /* 0x00007380ff0677ac */ /* 0x000e660008000800 */
[----:B------:R-:W3:Y:S01]  /*24630*/  LDL.LU R15, [R1+0x5dc] ;  /* 0x0005dc00010f7983 */ /* 0x000ee20000300800 */
[----:B------:R-:W-:Y:S01]  /*24640*/  LEA.HI.X.SX32 R5, R0, R147, 0x2, P4 ;  /* 0x0000009300057211 */ /* 0x000fe200020f16ff */
[C---:B------:R-:W-:Y:S01]  /*24650*/  IMAD R0, R14.reuse, R3, RZ ;  /* 0x000000030e007224 */ /* 0x040fe200078e02ff */
[----:B------:R-:W-:Y:S01]  /*24660*/  ISETP.LT.AND P4, PT, R14, UR5, !P0 ;  /* 0x000000050e007c0c */ /* 0x000fe2000c781270 */
[----:B------:R-:W1:Y:S02]  /*24670*/  LDCU UR5, c[0x0][0x39c] ;  /* 0x00007380ff0577ac */ /* 0x000e640008000800 */
[----:B------:R1:W-:Y:S04]  /*24680*/  @P2 STG.E desc[UR26][R4.64], R91 ;  /* 0x0000005b04002986 */ /* 0x0003e8000c10191a */
[----:B------:R1:W-:Y:S01]  /*24690*/  @P3 STG.E desc[UR26][R6.64], R96 ;  /* 0x0000006006003986 */ /* 0x0003e2000c10191a */
[----:B------:R-:W-:Y:S01]  /*246a0*/  ISETP.LT.AND P3, PT, R13, UR7, !P0 ;  /* 0x000000070d007c0c */ /* 0x000fe2000c761270 */
[----:B------:R-:W2:Y:S01]  /*246b0*/  LDCU UR7, c[0x0][0x39c] ;  /* 0x00007380ff0777ac */ /* 0x000ea20008000800 */
[----:B-1----:R-:W-:-:S04]  /*246c0*/  LEA R4, P2, R0, R146, 0x2 ;  /* 0x0000009200047211 */ /* 0x002fc800078410ff */
[----:B------:R-:W-:Y:S01]  /*246d0*/  LEA.HI.X.SX32 R5, R0, R147, 0x2, P2 ;  /* 0x0000009300057211 */ /* 0x000fe200010f16ff */
[----:B------:R-:W-:Y:S02]  /*246e0*/  IMAD R0, R13, R3, RZ ;  /* 0x000000030d007224 */ /* 0x000fe400078e02ff */
[----:B------:R-:W3:Y:S01]  /*246f0*/  LDL.LU R13, [R1+0x5d8] ;  /* 0x0005d800010d7983 */ /* 0x000ee20000300800 */
[----:B------:R-:W-:-:S03]  /*24700*/  LEA R6, P2, R8, R146, 0x2 ;  /* 0x0000009208067211 */ /* 0x000fc600078410ff */
[----:B------:R-:W3:Y:S01]  /*24710*/  LDL.LU R24, [R1+0x5d4] ;  /* 0x0005d40001187983 */ /* 0x000ee20000300800 */
[----:B------:R-:W-:Y:S02]  /*24720*/  LEA.HI.X.SX32 R7, R8, R147, 0x2, P2 ;  /* 0x0000009308077211 */ /* 0x000fe400010f16ff */
[C---:B--2---:R-:W-:Y:S01]  /*24730*/  ISETP.LT.AND P2, PT, R11.reuse, UR4, !P0 ;  /* 0x000000040b007c0c */ /* 0x044fe2000c741270 */
[----:B------:R-:W1:Y:S01]  /*24740*/  LDCU UR4, c[0x0][0x39c] ;  /* 0x00007380ff0477ac */ /* 0x000e620008000800 */
[----:B------:R2:W-:Y:S01]  /*24750*/  @P4 STG.E desc[UR26][R4.64], R97 ;  /* 0x0000006104004986 */ /* 0x0005e2000c10191a */
[----:B------:R-:W-:-:S03]  /*24760*/  IMAD R8, R11, R3, RZ ;  /* 0x000000030b087224 */ /* 0x000fc600078e02ff */
[----:B------:R1:W-:Y:S04]  /*24770*/  @P5 STG.E desc[UR26][R6.64], R98 ;  /* 0x0000006206005986 */ /* 0x0003e8000c10191a */
[----:B------:R-:W3:Y:S01]  /*24780*/  LDL.LU R14, [R1+0x5d0] ;  /* 0x0005d000010e7983 */ /* 0x000ee20000300800 */
[----:B--2---:R-:W-:-:S04]  /*24790*/  LEA R4, P4, R0, R146, 0x2 ;  /* 0x0000009200047211 */ /* 0x004fc800078810ff */
[----:B------:R-:W-:Y:S01]  /*247a0*/  LEA.HI.X.SX32 R5, R0, R147, 0x2, P4 ;  /* 0x0000009300057211 */ /* 0x000fe200020f16ff */
[----:B----4-:R-:W-:Y:S01]  /*247b0*/  IMAD R0, R10, R3, RZ ;  /* 0x000000030a007224 */ /* 0x010fe200078e02ff */
[----:B-1----:R-:W-:-:S03]  /*247c0*/  LEA R6, P6, R8, R146, 0x2 ;  /* 0x0000009208067211 */ /* 0x002fc600078c10ff */
[----:B------:R-:W-:Y:S01]  /*247d0*/  @P3 STG.E desc[UR26][R4.64], R99 ;  /* 0x0000006304003986 */ /* 0x000fe2000c10191a */
[----:B------:R-:W-:Y:S02]  /*247e0*/  LEA.HI.X.SX32 R7, R8, R147, 0x2, P6 ;  /* 0x0000009308077211 */ /* 0x000fe400030f16ff */
[CC--:B------:R-:W-:Y:S01]  /*247f0*/  LEA R8, P3, R0.reuse, R146.reuse, 0x2 ;  /* 0x0000009200087211 */ /* 0x0c0fe200078610ff */
[C---:B------:R-:W-:Y:S01]  /*24800*/  IMAD R11, R9.reuse, R3, RZ ;  /* 0x00000003090b7224 */ /* 0x040fe200078e02ff */
[----:B------:R-:W-:Y:S01]  /*24810*/  ISETP.LT.AND P4, PT, R9, UR6, !P0 ;  /* 0x0000000609007c0c */ /* 0x000fe2000c781270 */
[----:B------:R1:W-:Y:S01]  /*24820*/  @P2 STG.E desc[UR26][R6.64], R104 ;  /* 0x0000006806002986 */ /* 0x0003e2000c10191a */
[----:B------:R-:W-:Y:S01]  /*24830*/  LEA.HI.X.SX32 R9, R0, R147, 0x2, P3 ;  /* 0x0000009300097211 */ /* 0x000fe200018f16ff */
[----:B------:R-:W2:Y:S01]  /*24840*/  LDCU UR6, c[0x0][0x39c] ;  /* 0x00007380ff0677ac */ /* 0x000ea20008000800 */
[C---:B---3--:R-:W-:Y:S01]  /*24850*/  ISETP.LT.AND P2, PT, R12.reuse, UR8, !P0 ;  /* 0x000000080c007c0c */ /* 0x048fe2000c741270 */
[-C--:B------:R-:W-:Y:S01]  /*24860*/  IMAD R0, R12, R3.reuse, RZ ;  /* 0x000000030c007224 */ /* 0x080fe200078e02ff */
[----:B------:R-:W-:Y:S01]  /*24870*/  ISETP.LT.AND P5, PT, R10, UR5, !P0 ;  /* 0x000000050a007c0c */ /* 0x000fe2000c7a1270 */
[----:B------:R-:W3:Y:S01]  /*24880*/  LDL.LU R12, [R1+0x5cc] ;  /* 0x0005cc00010c7983 */ /* 0x000ee20000300800 */
[C---:B------:R-:W-:Y:S01]  /*24890*/  ISETP.LT.AND P3, PT, R15.reuse, UR4, !P0 ;  /* 0x000000040f007c0c */ /* 0x040fe2000c761270 */
[----:B-1----:R-:W-:Y:S01]  /*248a0*/  IMAD R7, R15, R3, RZ ;  /* 0x000000030f077224 */ /* 0x002fe200078e02ff */
[----:B------:R-:W1:Y:S01]  /*248b0*/  LDCU UR5, c[0x0][0x39c] ;  /* 0x00007380ff0577ac */ /* 0x000e620008000800 */
[----:B------:R-:W4:Y:S01]  /*248c0*/  LDL.LU R15, [R1+0x5c8] ;  /* 0x0005c800010f7983 */ /* 0x000f220000300800 */
[CC--:B------:R-:W-:Y:S01]  /*248d0*/  LEA R10, P6, R11.reuse, R146.reuse, 0x2 ;  /* 0x000000920b0a7211 */ /* 0x0c0fe200078c10ff */
[----:B------:R-:W3:Y:S03]  /*248e0*/  LDCU UR4, c[0x0][0x39c] ;  /* 0x00007380ff0477ac */ /* 0x000ee60008000800 */
[----:B------:R-:W-:Y:S01]  /*248f0*/  LEA.HI.X.SX32 R11, R11, R147, 0x2, P6 ;  /* 0x000000930b0b7211 */ /* 0x000fe200030f16ff */
[----:B------:R-:W2:Y:S02]  /*24900*/  LDCU UR8, c[0x0][0x39c] ;  /* 0x00007380ff0877ac */ /* 0x000ea40008000800 */
[----:B------:R-:W-:Y:S04]  /*24910*/  @P5 STG.E desc[UR26][R8.64], R105 ;  /* 0x0000006908005986 */ /* 0x000fe8000c10191a */
[----:B------:R2:W-:Y:S01]  /*24920*/  @P4 STG.E desc[UR26][R10.64], R106 ;  /* 0x0000006a0a004986 */ /* 0x0005e2000c10191a */
[----:B------:R-:W-:-:S04]  /*24930*/  LEA R4, P4, R0, R146, 0x2 ;  /* 0x0000009200047211 */ /* 0x000fc800078810ff */
[----:B------:R-:W-:Y:S02]  /*24940*/  LEA.HI.X.SX32 R5, R0, R147, 0x2, P4 ;  /* 0x0000009300057211 */ /* 0x000fe400020f16ff */
[-C--:B------:R-:W-:Y:S02]  /*24950*/  LEA R6, P5, R7, R146.reuse, 0x2 ;  /* 0x0000009207067211 */ /* 0x080fe400078a10ff */
[C---:B-1----:R-:W-:Y:S01]  /*24960*/  ISETP.LT.AND P4, PT, R13.reuse, UR5, !P0 ;  /* 0x000000050d007c0c */ /* 0x042fe2000c781270 */
[----:B------:R-:W-:Y:S01]  /*24970*/  IMAD R0, R13, R3, RZ ;  /* 0x000000030d007224 */ /* 0x000fe200078e02ff */
[----:B------:R-:W-:Y:S01]  /*24980*/  LEA.HI.X.SX32 R7, R7, R147, 0x2, P5 ;  /* 0x0000009307077211 */ /* 0x000fe200028f16ff */
[----:B------:R-:W3:Y:S01]  /*24990*/  LDL.LU R13, [R1+0x5c4] ;  /* 0x0005c400010d7983 */ /* 0x000ee20000300800 */
[C---:B--2---:R-:W-:Y:S01]  /*249a0*/  ISETP.LT.AND P5, PT, R24.reuse, UR6, !P0 ;  /* 0x0000000618007c0c */ /* 0x044fe2000c7a1270 */
[----:B------:R-:W-:Y:S01]  /*249b0*/  IMAD R11, R24, R3, RZ ;  /* 0x00000003180b7224 */ /* 0x000fe200078e02ff */
[----:B------:R-:W4:Y:S01]  /*249c0*/  LDCU UR5, c[0x0][0x39c] ;  /* 0x00007380ff0577ac */ /* 0x000f220008000800 */
[----:B------:R-:W2:Y:S01]  /*249d0*/  LDL.LU R24, [R1+0x5c0] ;  /* 0x0005c00001187983 */ /* 0x000ea20000300800 */
[----:B------:R-:W1:Y:S03]  /*249e0*/  LDCU UR6, c[0x0][0x39c] ;  /* 0x00007380ff0677ac */ /* 0x000e660008000800 */
[----:B------:R1:W-:Y:S01]  /*249f0*/  @P2 STG.E desc[UR26][R4.64], R107 ;  /* 0x0000006b04002986 */ /* 0x0003e2000c10191a */
[----:B------:R-:W-:-:S03]  /*24a00*/  LEA R8, P2, R0, R146, 0x2 ;  /* 0x0000009200087211 */ /* 0x000fc600078410ff */
[----:B------:R1:W-:Y:S01]  /*24a10*/  @P3 STG.E desc[UR26][R6.64], R108 ;  /* 0x0000006c06003986 */ /* 0x0003e2000c10191a */
[----:B------:R-:W-:Y:S01]  /*24a20*/  LEA.HI.X.SX32 R9, R0, R147, 0x2, P2 ;  /* 0x0000009300097211 */ /* 0x000fe200010f16ff */
[C---:B------:R-:W-:Y:S01]  /*24a30*/  IMAD R0, R14.reuse, R3, RZ ;  /* 0x000000030e007224 */ /* 0x040fe200078e02ff */
[----:B------:R-:W-:Y:S01]  /*24a40*/  ISETP.LT.AND P3, PT, R14, UR7, !P0 ;  /* 0x000000070e007c0c */ /* 0x000fe2000c761270 */
[----:B------:R-:W2:Y:S01]  /*24a50*/  LDCU UR7, c[0x0][0x39c] ;  /* 0x00007380ff0777ac */ /* 0x000ea20008000800 */
[C---:B------:R-:W-:Y:S01]  /*24a60*/  LEA R10, P2, R11.reuse, R146, 0x2 ;  /* 0x000000920b0a7211 */ /* 0x040fe200078410ff */
[----:B------:R-:W2:Y:S04]  /*24a70*/  LDL.LU R14, [R1+0x5bc] ;  /* 0x0005bc00010e7983 */ /* 0x000ea80000300800 */
[----:B------:R-:W2:Y:S01]  /*24a80*/  LDL.LU R25, [R1+0x5b8] ;  /* 0x0005b80001197983 */ /* 0x000ea20000300800 */
[----:B------:R-:W-:-:S03]  /*24a90*/  LEA.HI.X.SX32 R11, R11, R147, 0x2, P2 ;  /* 0x000000930b0b7211 */ /* 0x000fc600010f16ff */
[----:B------:R3:W-:Y:S01]  /*24aa0*/  @P4 STG.E desc[UR26][R8.64], R109 ;  /* 0x0000006d08004986 */ /* 0x0007e2000c10191a */
[----:B-1----:R-:W-:-:S03]  /*24ab0*/  LEA R4, P4, R0, R146, 0x2 ;  /* 0x0000009200047211 */ /* 0x002fc600078810ff */
[----:B------:R1:W-:Y:S01]  /*24ac0*/  @P5 STG.E desc[UR26][R10.64], R110 ;  /* 0x0000006e0a005986 */ /* 0x0003e2000c10191a */
[----:B------:R-:W-:Y:S02]  /*24ad0*/  LEA.HI.X.SX32 R5, R0, R147, 0x2, P4 ;  /* 0x0000009300057211 */ /* 0x000fe400020f16ff */
[C---:B----4-:R-:W-:Y:S01]  /*24ae0*/  ISETP.LT.AND P5, PT, R15.reuse, UR5, !P0 ;  /* 0x000000050f007c0c */ /* 0x050fe2000c7a1270 */
[-C--:B------:R-:W-:Y:S01]  /*24af0*/  IMAD R0, R15, R3.reuse, RZ ;  /* 0x000000030f007224 */ /* 0x080fe200078e02ff */
[C---:B---3--:R-:W-:Y:S01]  /*24b00*/  ISETP.LT.AND P2, PT, R12.reuse, UR4, !P0 ;  /* 0x000000040c007c0c */ /* 0x048fe2000c741270 */
[----:B------:R-:W3:Y:S01]  /*24b10*/  LDL.LU R15, [R1+0x5b4] ;  /* 0x0005b400010f7983 */ /* 0x000ee20000300800 */
[----:B------:R-:W-:Y:S01]  /*24b20*/  IMAD R12, R12, R3, RZ ;  /* 0x000000030c0c7224 */ /* 0x000fe200078e02ff */
[----:B------:R-:W4:Y:S02]  /*24b30*/  LDCU UR4, c[0x0][0x39c] ;  /* 0x00007380ff0477ac */ /* 0x000f240008000800 */
[----:B------:R-:W3:Y:S01]  /*24b40*/  LDL.LU R32, [R1+0x5b0] ;  /* 0x0005b00001207983 */ /* 0x000ee20000300800 */
[----:B------:R-:W1:Y:S03]  /*24b50*/  LDCU UR5, c[0x0][0x39c] ;  /* 0x00007380ff0577ac */ /* 0x000e660008000800 */
[----:B------:R-:W3:Y:S01]  /*24b60*/  LDL.LU R26, [R1+0x5ac] ;  /* 0x0005ac00011a7983 */ /* 0x000ee20000300800 */
[----:B------:R-:W-:-:S03]  /*24b70*/  LEA R6, P6, R12, R146, 0x2 ;  /* 0x000000920c067211 */ /* 0x000fc600078c10ff */
[----:B------:R-:W-:Y:S01]  /*24b80*/  @P3 STG.E desc[UR26][R4.64], R111 ;  /* 0x0000006f04003986 */ /* 0x000fe2000c10191a */
[----:B------:R-:W-:Y:S02]  /*24b90*/  LEA.HI.X.SX32 R7, R12, R147, 0x2, P6 ;  /* 0x000000930c077211 */ /* 0x000fe400030f16ff */
[CC--:B------:R-:W-:Y:S02]  /*24ba0*/  LEA R8, P3, R0.reuse, R146.reuse, 0x2 ;  /* 0x0000009200087211 */ /* 0x0c0fe400078610ff */
[C---:B------:R-:W-:Y:S01]  /*24bb0*/  ISETP.LT.AND P4, PT, R13.reuse, UR6, !P0 ;  /* 0x000000060d007c0c */ /* 0x040fe2000c781270 */
[----:B------:R-:W-:Y:S01]  /*24bc0*/  IMAD R13, R13, R3, RZ ;  /* 0x000000030d0d7224 */ /* 0x000fe200078e02ff */
[----:B------:R-:W-:Y:S01]  /*24bd0*/  LEA.HI.X.SX32 R9, R0, R147, 0x2, P3 ;  /* 0x0000009300097211 */ /* 0x000fe200018f16ff */
[----:B------:R-:W-:Y:S01]  /*24be0*/  @P2 STG.E desc[UR26][R6.64], R116 ;  /* 0x0000007406002986 */ /* 0x000fe2000c10191a */
[C---:B--2---:R-:W-:Y:S01]  /*24bf0*/  IMAD R0, R24.reuse, R3, RZ ;  /* 0x0000000318007224 */ /* 0x044fe200078e02ff */
[----:B------:R-:W2:Y:S01]  /*24c00*/  LDCU UR6, c[0x0][0x39c] ;  /* 0x00007380ff0677ac */ /* 0x000ea20008000800 */
[CC--:B-1----:R-:W-:Y:S01]  /*24c10*/  LEA R10, P6, R13.reuse, R146.reuse, 0x2 ;  /* 0x000000920d0a7211 */ /* 0x0c2fe200078c10ff */
[----:B------:R-:W1:Y:S01]  /*24c20*/  LDS.128 R4, [R2+UR9] ;  /* 0x0000000902047984 */ /* 0x000e620008000c00 */
[----:B------:R-:W-:Y:S01]  /*24c30*/  ISETP.LT.AND P2, PT, R24, UR8, !P0 ;  /* 0x0000000818007c0c */ /* 0x000fe2000c741270 */
[----:B------:R-:W1:Y:S01]  /*24c40*/  LDCU UR8, c[0x0][0x39c] ;  /* 0x00007380ff0877ac */ /* 0x000e620008000800 */
[----:B------:R-:W-:Y:S01]  /*24c50*/  LEA.HI.X.SX32 R11, R13, R147, 0x2, P6 ;  /* 0x000000930d0b7211 */ /* 0x000fe200030f16ff */
[----:B------:R2:W-:Y:S01]  /*24c60*/  @P5 STG.E desc[UR26][R8.64], R117 ;  /* 0x0000007508005986 */ /* 0x0005e2000c10191a */
[----:B------:R-:W-:-:S03]  /*24c70*/  LEA R12, P3, R0, R146, 0x2 ;  /* 0x00000092000c7211 */ /* 0x000fc600078610ff */
[----:B------:R2:W-:Y:S01]  /*24c80*/  @P4 STG.E desc[UR26][R10.64], R118 ;  /* 0x000000760a004986 */ /* 0x0005e2000c10191a */
[----:B------:R-:W-:Y:S02]  /*24c90*/  LEA.HI.X.SX32 R13, R0, R147, 0x2, P3 ;  /* 0x00000093000d7211 */ /* 0x000fe400018f16ff */
[C---:B----4-:R-:W-:Y:S01]  /*24ca0*/  ISETP.LT.AND P4, PT, R14.reuse, UR4, !P0 ;  /* 0x000000040e007c0c */ /* 0x050fe2000c781270 */
[-C--:B------:R-:W-:Y:S01]  /*24cb0*/  IMAD R14, R14, R3.reuse, RZ ;  /* 0x000000030e0e7224 */ /* 0x080fe200078e02ff */
[----:B------:R-:W1:Y:S01]  /*24cc0*/  LDL.LU R24, [R1+0x77c] ;  /* 0x00077c0001187983 */ /* 0x000e620000300800 */
[----:B------:R-:W4:Y:S01]  /*24cd0*/  LDCU UR4, c[0x0][0x39c] ;  /* 0x00007380ff0477ac */ /* 0x000f220008000800 */
[C---:B------:R-:W-:Y:S01]  /*24ce0*/  IMAD R0, R25.reuse, R3, RZ ;  /* 0x0000000319007224 */ /* 0x040fe200078e02ff */
[----:B------:R-:W-:Y:S01]  /*24cf0*/  ISETP.LT.AND P5, PT, R25, UR5, !P0 ;  /* 0x0000000519007c0c */ /* 0x000fe2000c7a1270 */
[----:B------:R3:W-:Y:S01]  /*24d00*/  @P2 STG.E desc[UR26][R12.64], R119 ;  /* 0x000000770c002986 */ /* 0x0007e2000c10191a */
[-C--:B--2---:R-:W-:Y:S01]  /*24d10*/  LEA R8, P3, R14, R146.reuse, 0x2 ;  /* 0x000000920e087211 */ /* 0x084fe200078610ff */
[----:B------:R-:W2:Y:S02]  /*24d20*/  LDCU UR5, c[0x0][0x39c] ;  /* 0x00007380ff0577ac */ /* 0x000ea40008000800 */
[----:B------:R-:W2:Y:S01]  /*24d30*/  LDL.LU R25, [R1+0x5a8] ;  /* 0x0005a80001197983 */ /* 0x000ea20000300800 */
[----:B------:R-:W-:-:S02]  /*24d40*/  LEA R10, P2, R0, R146, 0x2 ;  /* 0x00000092000a7211 */ /* 0x000fc400078410ff */
[-C--:B------:R-:W-:Y:S01]  /*24d50*/  LEA.HI.X.SX32 R9, R14, R147.reuse, 0x2, P3 ;  /* 0x000000930e097211 */ /* 0x080fe200018f16ff */
[----:B------:R-:W2:Y:S01]  /*24d60*/  LDL.LU R33, [R1+0x5a4] ;  /* 0x0005a40001217983 */ /* 0x000ea20000300800 */
[----:B------:R-:W-:-:S03]  /*24d70*/  LEA.HI.X.SX32 R11, R0, R147, 0x2, P2 ;  /* 0x00000093000b7211 */ /* 0x000fc600010f16ff */
[----:B------:R3:W-:Y:S04]  /*24d80*/  @P4 STG.E desc[UR26][R8.64], R124 ;  /* 0x0000007c08004986 */ /* 0x0007e8000c10191a */
[----:B------:R-:W2:Y:S01]  /*24d90*/  LDL.LU R27, [R1+0x5a0] ;  /* 0x0005a000011b7983 */ /* 0x000ea20000300800 */
[C---:B---3--:R-:W-:Y:S01]  /*24da0*/  IMAD R0, R15.reuse, R3, RZ ;  /* 0x000000030f007224 */ /* 0x048fe200078e02ff */
[----:B------:R-:W-:Y:S01]  /*24db0*/  ISETP.LT.AND P3, PT, R15, UR6, !P0 ;  /* 0x000000060f007c0c */ /* 0x000fe2000c761270 */
[----:B------:R-:W3:Y:S03]  /*24dc0*/  LDCU UR6, c[0x0][0x39c] ;  /* 0x00007380ff0677ac */ /* 0x000ee60008000800 */
[----:B------:R-:W-:-:S04]  /*24dd0*/  LEA R14, P4, R0, R146, 0x2 ;  /* 0x00000092000e7211 */ /* 0x000fc800078810ff */
[----:B------:R-:W-:Y:S01]  /*24de0*/  LEA.HI.X.SX32 R15, R0, R147, 0x2, P4 ;  /* 0x00000093000f7211 */ /* 0x000fe200020f16ff */
[CC--:B------:R-:W-:Y:S01]  /*24df0*/  IMAD R0, R26.reuse, R3.reuse, RZ ;  /* 0x000000031a007224 */ /* 0x0c0fe200078e02ff */
[----:B----4-:R-:W-:Y:S01]  /*24e00*/  ISETP.LT.AND P4, PT, R26, UR4, !P0 ;  /* 0x000000041a007c0c */ /* 0x010fe2000c781270 */
[C---:B------:R-:W-:Y:S01]  /*24e10*/  IMAD R12, R32.reuse, R3, RZ ;  /* 0x00000003200c7224 */ /* 0x040fe200078e02ff */
[----:B------:R-:W4:Y:S01]  /*24e20*/  LDL.LU R26, [R1+0x59c] ;  /* 0x00059c00011a7983 */ /* 0x000f220000300800 */
[----:B------:R-:W-:Y:S01]  /*24e30*/  ISETP.LT.AND P2, PT, R32, UR7, !P0 ;  /* 0x0000000720007c0c */ /* 0x000fe2000c741270 */
[----:B------:R-:W1:Y:S02]  /*24e40*/  LDCU UR4, c[0x0][0x39c] ;  /* 0x00007380ff0477ac */ /* 0x000e640008000800 */
[----:B------:R3:W-:Y:S01]  /*24e50*/  @P5 STG.E desc[UR26][R10.64], R125 ;  /* 0x0000007d0a005986 */ /* 0x0007e2000c10191a */
[C---:B------:R-:W-:Y:S01]  /*24e60*/  LEA R8, P5, R12.reuse, R146, 0x2 ;  /* 0x000000920c087211 */ /* 0x040fe200078a10ff */
[----:B------:R-:W4:Y:S02]  /*24e70*/  LDCU UR7, c[0x0][0x39c] ;  /* 0x00007380ff0777ac */ /* 0x000f240008000800 */
[----:B------:R1:W-:Y:S01]  /*24e80*/  @P3 STG.E desc[UR26][R14.64], R126 ;  /* 0x0000007e0e003986 */ /* 0x0003e2000c10191a */
[----:B------:R-:W-:-:S03]  /*24e90*/  LEA.HI.X.SX32 R9, R12, R147, 0x2, P5 ;  /* 0x000000930c097211 */ /* 0x000fc600028f16ff */
[----:B------:R-:W4:Y:S01]  /*24ea0*/  LDL.LU R32, [R1+0x778] ;  /* 0x0007780001207983 */ /* 0x000f220000300800 */
[----:B---3--:R-:W-:-:S04]  /*24eb0*/  LEA R10, P6, R0, R146, 0x2 ;  /* 0x00000092000a7211 */ /* 0x008fc800078c10ff */
[----:B------:R-:W-:Y:S01]  /*24ec0*/  LEA.HI.X.SX32 R11, R0, R147, 0x2, P6 ;  /* 0x00000093000b7211 */ /* 0x000fe200030f16ff */
[----:B------:R-:W-:Y:S01]  /*24ed0*/  @P2 STG.E desc[UR26][R8.64], R127 ;  /* 0x0000007f08002986 */ /* 0x000fe2000c10191a */
[----:B-1----:R-:W-:-:S03]  /*24ee0*/  ISETP.LT.AND P3, PT, R24, UR8, !P0 ;  /* 0x0000000818007c0c */ /* 0x002fc6000c761270 */
[----:B------:R-:W3:Y:S01]  /*24ef0*/  LDL.LU R24, [R1+0x774] ;  /* 0x0007740001187983 */ /* 0x000ee20000300800 */
[C---:B--2---:R-:W-:Y:S01]  /*24f00*/  ISETP.LT.AND P6, PT, R25.reuse, UR5, !P0 ;  /* 0x0000000519007c0c */ /* 0x044fe2000c7c1270 */
[-C--:B------:R-:W-:Y:S02]  /*24f10*/  IMAD R0, R25, R3.reuse, RZ ;  /* 0x0000000319007224 */ /* 0x080fe400078e02ff */
[C---:B------:R-:W-:Y:S01]  /*24f20*/  IMAD R15, R33.reuse, R3, RZ ;  /* 0x00000003210f7224 */ /* 0x040fe200078e02ff */
[----:B------:R-:W2:Y:S02]  /*24f30*/  LDL.LU R25, [R1+0x770] ;  /* 0x0007700001197983 */ /* 0x000ea40000300800 */
[CC--:B------:R-:W-:Y:S01]  /*24f40*/  LEA R12, P2, R0.reuse, R146.reuse, 0x2 ;  /* 0x00000092000c7211 */ /* 0x0c0fe200078410ff */
[----:B------:R-:W1:Y:S01]  /*24f50*/  LDCU UR5, c[0x0][0x39c] ;  /* 0x00007380ff0577ac */ /* 0x000e620008000800 */
[----:B------:R-:W-:Y:S02]  /*24f60*/  ISETP.LT.AND P5, PT, R33, UR6, !P0 ;  /* 0x0000000621007c0c */ /* 0x000fe4000c7a1270 */
[----:B------:R-:W-:Y:S01]  /*24f70*/  LEA.HI.X.SX32 R13, R0, R147, 0x2, P2 ;  /* 0x00000093000d7211 */ /* 0x000fe200010f16ff */
[----:B------:R1:W-:Y:S01]  /*24f80*/  @P4 STG.E desc[UR26][R10.64], R4 ;  /* 0x000000040a004986 */ /* 0x0003e2000c10191a */
[----:B------:R-:W-:Y:S01]  /*24f90*/  LEA R14, P2, R15, R146, 0x2 ;  /* 0x000000920f0e7211 */ /* 0x000fe200078410ff */
[----:B------:R-:W-:Y:S01]  /*24fa0*/  IMAD R0, R27, R3, RZ ;  /* 0x000000031b007224 */ /* 0x000fe200078e02ff */
[----:B------:R-:W2:Y:S02]  /*24fb0*/  LDCU UR6, c[0x0][0x39c] ;  /* 0x00007380ff0677ac */ /* 0x000ea40008000800 */
[----:B------:R-:W-:Y:S01]  /*24fc0*/  LEA.HI.X.SX32 R15, R15, R147, 0x2, P2 ;  /* 0x000000930f0f7211 */ /* 0x000fe200010f16ff */
[----:B------:R-:W-:Y:S01]  /*24fd0*/  @P6 STG.E desc[UR26][R12.64], R5 ;  /* 0x000000050c006986 */ /* 0x000fe2000c10191a */
[----:B------:R-:W-:Y:S01]  /*24fe0*/  ISETP.LT.AND P4, PT, R27, UR4, !P0 ;  /* 0x000000041b007c0c */ /* 0x000fe2000c781270 */
[----:B------:R-:W3:Y:S02]  /*24ff0*/  LDCU UR4, c[0x0][0x39c] ;  /* 0x00007380ff0477ac */ /* 0x000ee40008000800 */
[----:B------:R-:W2:Y:S04]  /*25000*/  LDL.LU R27, [R1+0x76c] ;  /* 0x00076c00011b7983 */ /* 0x000ea80000300800 */
[----:B------:R1:W-:Y:S01]  /*25010*/  @P5 STG.E desc[UR26][R14.64], R6 ;  /* 0x000000060e005986 */ /* 0x0003e2000c10191a */
[C---:B----4-:R-:W-:Y:S01]  /*25020*/  ISETP.LT.AND P2, PT, R26.reuse, UR7, !P0 ;  /* 0x000000071a007c0c */ /* 0x050fe2000c741270 */
[----:B-1----:R-:W-:-:S02]  /*25030*/  IMAD R4, R26, R3, RZ ;  /* 0x000000031a047224 */ /* 0x002fc400078e02ff */
[----:B------:R-:W4:Y:S04]  /*25040*/  LDL.LU R26, [R1+0x768] ;  /* 0x00076800011a7983 */ /* 0x000f280000300800 */
[----:B------:R-:W4:Y:S01]  /*25050*/  LDL.LU R15, [R1+0x764] ;  /* 0x00076400010f7983 */ /* 0x000f220000300800 */
[----:B------:R-:W-:-:S03]  /*25060*/  LEA R8, P6, R0, R146, 0x2 ;  /* 0x0000009200087211 */ /* 0x000fc600078c10ff */
[----:B------:R-:W4:Y:S01]  /*25070*/  LDL.LU R14, [R1+0x760] ;  /* 0x00076000010e7983 */ /* 0x000f220000300800 */
[----:B------:R-:W-:Y:S02]  /*25080*/  LEA.HI.X.SX32 R9, R0, R147, 0x2, P6 ;  /* 0x0000009300097211 */ /* 0x000fe400030f16ff */
[----:B------:R-:W-:Y:S01]  /*25090*/  LEA R10, P6, R4, R146, 0x2 ;  /* 0x00000092040a7211 */ /* 0x000fe200078c10ff */
[----:B------:R-:W-:-:S03]  /*250a0*/  IMAD R0, R3, 0x2, R4 ;  /* 0x0000000203007824 */ /* 0x000fc600078e0204 */
[----:B------:R-:W-:Y:S01]  /*250b0*/  LEA.HI.X.SX32 R11, R4, R147, 0x2, P6 ;  /* 0x00000093040b7211 */ /* 0x000fe200030f16ff */
[----:B------:R1:W-:Y:S01]  /*250c0*/  @P4 STG.E desc[UR26][R8.64], R7 ;  /* 0x0000000708004986 */ /* 0x0003e2000c10191a */
[----:B------:R-:W-:-:S03]  /*250d0*/  LEA R4, P6, R0, R146, 0x2 ;  /* 0x0000009200047211 */ /* 0x000fc600078c10ff */
[----:B------:R-:W-:Y:S01]  /*250e0*/  @P2 STG.E desc[UR26][R10.64], R16 ;  /* 0x000000100a002986 */ /* 0x000fe2000c10191a */
[-C--:B------:R-:W-:Y:S02]  /*250f0*/  LEA.HI.X.SX32 R5, R0, R147.reuse, 0x2, P6 ;  /* 0x0000009300057211 */ /* 0x080fe400030f16ff */
[----:B---3--:R-:W-:Y:S01]  /*25100*/  ISETP.LT.AND P4, PT, R24, UR4, !P0 ;  /* 0x0000000418007c0c */ /* 0x008fe2000c781270 */
[----:B------:R-:W-:Y:S01]  /*25110*/  IMAD R24, R3, 0x2, R0 ;  /* 0x0000000203187824 */ /* 0x000fe200078e0200 */
[----:B------:R-:W-:Y:S02]  /*25120*/  ISETP.LT.AND P5, PT, R32, UR5, !P0 ;  /* 0x0000000520007c0c */ /* 0x000fe4000c7a1270 */
[----:B--2---:R-:W-:Y:S01]  /*25130*/  ISETP.LT.AND P2, PT, R25, UR6, !P0 ;  /* 0x0000000619007c0c */ /* 0x004fe2000c741270 */
[----:B------:R-:W4:Y:S01]  /*25140*/  LDCU UR6, c[0x0][0x39c] ;  /* 0x00007380ff0677ac */ /* 0x000f220008000800 */
[----:B------:R-:W2:Y:S01]  /*25150*/  LDL.LU R25, [R1+0x75c] ;  /* 0x00075c0001197983 */ /* 0x000ea20000300800 */
[C---:B------:R-:W-:Y:S01]  /*25160*/  LEA R12, P6, R24.reuse, R146, 0x2 ;  /* 0x00000092180c7211 */ /* 0x040fe200078c10ff */
[----:B------:R-:W-:Y:S01]  /*25170*/  IMAD R0, R3, 0x2, R24 ;  /* 0x0000000203007824 */ /* 0x000fe200078e0218 */
[----:B------:R-:W3:Y:S02]  /*25180*/  LDCU UR5, c[0x0][0x39c] ;  /* 0x00007380ff0577ac */ /* 0x000ee40008000800 */
[----:B------:R-:W-:-:S02]  /*25190*/  LEA.HI.X.SX32 R13, R24, R147, 0x2, P6 ;  /* 0x00000093180d7211 */ /* 0x000fc400030f16ff */
[C---:B------:R-:W-:Y:S01]  /*251a0*/  LEA R6, P6, R0.reuse, R146, 0x2 ;  /* 0x0000009200067211 */ /* 0x040fe200078c10ff */
[----:B------:R3:W-:Y:S01]  /*251b0*/  @P3 STG.E desc[UR26][R4.64], R17 ;  /* 0x0000001104003986 */ /* 0x0007e2000c10191a */
[----:B------:R-:W4:Y:S02]  /*251c0*/  LDCU UR4, c[0x0][0x39c] ;  /* 0x00007380ff0477ac */ /* 0x000f240008000800 */
[----:B-1----:R-:W-:Y:S01]  /*251d0*/  LEA.HI.X.SX32 R7, R0, R147, 0x2, P6 ;  /* 0x0000009300077211 */ /* 0x002fe200030f16ff */
[----:B------:R1:W-:Y:S04]  /*251e0*/  @P5 STG.E desc[UR26][R12.64], R18 ;  /* 0x000000120c005986 */ /* 0x0003e8000c10191a */
[----:B------:R1:W-:Y:S04]  /*251f0*/  @P4 STG.E desc[UR26][R6.64], R19 ;  /* 0x0000001306004986 */ /* 0x0003e8000c10191a */
[----:B---3--:R-:W3:Y:S04]  /*25200*/  LDL.LU R17, [R1+0x758] ;  /* 0x0007580001117983 */ /* 0x008ee80000300800 */
[----:B------:R-:W3:Y:S01]  /*25210*/  LDL.LU R16, [R1+0x754] ;  /* 0x0007540001107983 */ /* 0x000ee20000300800 */
[----:B----4-:R-:W-:Y:S01]  /*25220*/  ISETP.LT.AND P4, PT, R15, UR6, !P0 ;  /* 0x000000060f007c0c */ /* 0x010fe2000c781270 */
[----:B------:R-:W-:-:S02]  /*25230*/  IMAD R10, R3, 0x2, R0 ;  /* 0x00000002030a7824 */ /* 0x000fc400078e0200 */
[----:B------:R-:W4:Y:S01]  /*25240*/  LDL.LU R15, [R1+0x750] ;  /* 0x00075000010f7983 */ /* 0x000f220000300800 */
[----:B------:R-:W-:Y:S01]  /*25250*/  ISETP.LT.AND P3, PT, R27, UR5, !P0 ;  /* 0x000000051b007c0c */ /* 0x000fe2000c761270 */
[----:B------:R-:W1:Y:S01]  /*25260*/  LDCU UR5, c[0x0][0x39c] ;  /* 0x00007380ff0577ac */ /* 0x000e620008000800 */
[----:B------:R-:W-:Y:S02]  /*25270*/  ISETP.LT.AND P5, PT, R26, UR4, !P0 ;  /* 0x000000041a007c0c */ /* 0x000fe4000c7a1270 */
[CC--:B------:R-:W-:Y:S01]  /*25280*/  LEA R8, P6, R10.reuse, R146.reuse, 0x2 ;  /* 0x000000920a087211 */ /* 0x0c0fe200078c10ff */
[----:B------:R-:W2:Y:S01]  /*25290*/  LDCU UR4, c[0x0][0x39c] ;  /* 0x00007380ff0477ac */ /* 0x000ea20008000800 */
[----:B------:R-:W-:Y:S02]  /*252a0*/  IMAD R0, R3, 0x2, R10 ;  /* 0x0000000203007824 */ /* 0x000fe400078e020a */
[----:B------:R-:W-:Y:S01]  /*252b0*/  LEA.HI.X.SX32 R9, R10, R147, 0x2, P6 ;  /* 0x000000930a097211 */ /* 0x000fe200030f16ff */
[----:B------:R-:W3:Y:S02]  /*252c0*/  LDCU UR6, c[0x0][0x39c] ;  /* 0x00007380ff0677ac */ /* 0x000ee40008000800 */
[----:B------:R-:W-:-:S02]  /*252d0*/  LEA R4, P6, R0, R146, 0x2 ;  /* 0x0000009200047211 */ /* 0x000fc400078c10ff */
[----:B------:R2:W-:Y:S01]  /*252e0*/  @P2 STG.E desc[UR26][R8.64], R20 ;  /* 0x0000001408002986 */ /* 0x0005e2000c10191a */
[----:B-1----:R-:W-:Y:S01]  /*252f0*/  IMAD R12, R3, 0x2, R0 ;  /* 0x00000002030c7824 */ /* 0x002fe200078e0200 */
[----:B------:R-:W-:Y:S02]  /*25300*/  LEA.HI.X.SX32 R5, R0, R147, 0x2, P6 ;  /* 0x0000009300057211 */ /* 0x000fe400030f16ff */
[----:B------:R-:W-:-:S03]  /*25310*/  ISETP.LT.AND P2, PT, R14, UR5, !P0 ;  /* 0x000000050e007c0c */ /* 0x000fc6000c741270 */
[----:B------:R1:W-:Y:S01]  /*25320*/  @P3 STG.E desc[UR26][R4.64], R21 ;  /* 0x0000001504003986 */ /* 0x0003e2000c10191a */
[C---:B------:R-:W-:Y:S01]  /*25330*/  LEA R10, P6, R12.reuse, R146, 0x2 ;  /* 0x000000920c0a7211 */ /* 0x040fe200078c10ff */
[----:B------:R-:W-:Y:S01]  /*25340*/  IMAD R0, R3, 0x2, R12 ;  /* 0x0000000203007824 */ /* 0x000fe200078e020c */
[----:B------:R-:W1:Y:S01]  /*25350*/  LDCU UR5, c[0x0][0x39c] ;  /* 0x00007380ff0577ac */ /* 0x000e620008000800 */
[----:B------:R-:W4:Y:S01]  /*25360*/  LDL.LU R14, [R1+0x74c] ;  /* 0x00074c00010e7983 */ /* 0x000f220000300800 */
[----:B------:R-:W-:-:S03]  /*25370*/  LEA.HI.X.SX32 R11, R12, R147, 0x2, P6 ;  /* 0x000000930c0b7211 */ /* 0x000fc600030f16ff */
[----:B------:R-:W4:Y:S01]  /*25380*/  LDL.LU R13, [R1+0x748] ;  /* 0x00074800010d7983 */ /* 0x000f220000300800 */
[CC--:B------:R-:W-:Y:S01]  /*25390*/  LEA R6, P6, R0.reuse, R146.reuse, 0x2 ;  /* 0x0000009200067211 */ /* 0x0c0fe200078c10ff */
[----:B------:R-:W-:Y:S01]  /*253a0*/  IMAD R12, R3, 0x2, R0 ;  /* 0x00000002030c7824 */ /* 0x000fe200078e0200 */
[----:B--2---:R-:W-:Y:S01]  /*253b0*/  ISETP.LT.AND P3, PT, R25, UR4, !P0 ;  /* 0x0000000419007c0c */ /* 0x004fe2000c761270 */
[----:B------:R-:W4:Y:S01]  /*253c0*/  LDCU UR4, c[0x0][0x39c] ;  /* 0x00007380ff0477ac */ /* 0x000f220008000800 */
[----:B------:R-:W-:Y:S01]  /*253d0*/  LEA.HI.X.SX32 R7, R0, R147, 0x2, P6 ;  /* 0x0000009300077211 */ /* 0x000fe200030f16ff */
[----:B------:R2:W-:Y:S01]  /*253e0*/  @P5 STG.E desc[UR26][R10.64], R22 ;  /* 0x000000160a005986 */ /* 0x0005e2000c10191a */
[----:B------:R-:W-:-:S03]  /*253f0*/  LEA R8, P6, R12, R146, 0x2 ;  /* 0x000000920c087211 */ /* 0x000fc600078c10ff */
[----:B------:R-:W2:Y:S01]  /*25400*/  LDS.128 R24, [R2+UR9+0x1000] ;  /* 0x0010000902187984 */ /* 0x000ea20008000c00 */
[----:B------:R-:W-:-:S03]  /*25410*/  LEA.HI.X.SX32 R9, R12, R147, 0x2, P6 ;  /* 0x000000930c097211 */ /* 0x000fc600030f16ff */
[----:B------:R1:W-:Y:S04]  /*25420*/  @P4 STG.E desc[UR26][R6.64], R23 ;  /* 0x0000001706004986 */ /* 0x0003e8000c10191a */
[----:B------:R2:W-:Y:S01]  /*25430*/  @P2 STG.E desc[UR26][R8.64], R28 ;  /* 0x0000001c08002986 */ /* 0x0005e2000c10191a */
[----:B---3--:R-:W-:Y:S01]  /*25440*/  ISETP.LT.AND P5, PT, R17, UR6, !P0 ;  /* 0x0000000611007c0c */ /* 0x008fe2000c7a1270 */
[----:B------:R-:W3:Y:S02]  /*25450*/  LDCU UR6, c[0x0][0x39c] ;  /* 0x00007380ff0677ac */ /* 0x000ee40008000800 */
[----:B------:R-:W4:Y:S01]  /*25460*/  LDL.LU R17, [R1+0x744] ;  /* 0x0007440001117983 */ /* 0x000f220000300800 */
[----:B-1----:R-:W-:Y:S01]  /*25470*/  ISETP.LT.AND P4, PT, R16, UR5, !P0 ;  /* 0x0000000510007c0c */ /* 0x002fe2000c781270 */
[----:B------:R-:W-:-:S02]  /*25480*/  IMAD R0, R3, 0x2, R12 ;  /* 0x0000000203007824 */ /* 0x000fc400078e020c */
[----:B------:R-:W4:Y:S01]  /*25490*/  LDL.LU R16, [R1+0x740] ;  /* 0x0007400001107983 */ /* 0x000f220000300800 */
[----:B------:R-:W1:Y:S01]  /*254a0*/  LDCU UR5, c[0x0][0x39c] ;  /* 0x00007380ff0577ac */ /* 0x000e620008000800 */
[----:B----4-:R-:W-:Y:S01]  /*254b0*/  ISETP.LT.AND P2, PT, R15, UR4, !P0 ;  /* 0x000000040f007c0c */ /* 0x010fe2000c741270 */
[----:B------:R-:W-:Y:S01]  /*254c0*/  IMAD R12, R3, 0x2, R0 ;  /* 0x00000002030c7824 */ /* 0x000fe200078e0200 */
[----:B------:R-:W4:Y:S01]  /*254d0*/  LDL.LU R15, [R1+0x73c] ;  /* 0x00073c00010f7983 */ /* 0x000f220000300800 */
[CC--:B------:R-:W-:Y:S01]  /*254e0*/  LEA R4, P6, R0.reuse, R146.reuse, 0x2 ;  /* 0x0000009200047211 */ /* 0x0c0fe200078c10ff */
[----:B------:R-:W1:Y:S03]  /*254f0*/  LDCU UR4, c[0x0][0x39c] ;  /* 0x00007380ff0477ac */ /* 0x000e660008000800 */
[----:B------:R-:W-:Y:S02]  /*25500*/  LEA.HI.X.SX32 R5, R0, R147, 0x2, P6 ;  /* 0x0000009300057211 */ /* 0x000fe400030f16ff */
[----:B--2---:R-:W-:-:S03]  /*25510*/  LEA R10, P6, R12, R146, 0x2 ;  /* 0x000000920c0a7211 */ /* 0x004fc600078c10ff */
[----:B------:R2:W-:Y:S01]  /*25520*/  @P3 STG.E desc[UR26][R4.64], R29 ;  /* 0x0000001d04003986 */ /* 0x0005e2000c10191a */
[----:B------:R-:W-:Y:S01]  /*25530*/  IMAD R0, R3, 0x2, R12 ;  /* 0x0000000203007824 */ /* 0x000fe200078e020c */
[----:B------:R-:W-:-:S03]  /*25540*/  LEA.HI.X.SX32 R11, R12, R147, 0x2, P6 ;  /* 0x000000930c0b7211 */ /* 0x000fc600030f16ff */
[----:B------:R-:W-:Y:S01]  /*25550*/  IMAD R12, R3, 0x2, R0 ;  /* 0x00000002030c7824 */ /* 0x000fe200078e0200 */
[-C--:B------:R-:W-:Y:S02]  /*25560*/  LEA R6, P6, R0, R146.reuse, 0x2 ;  /* 0x0000009200067211 */ /* 0x080fe400078c10ff */
[----:B---3--:R-:W-:Y:S01]  /*25570*/  ISETP.LT.AND P3, PT, R14, UR6, !P0 ;  /* 0x000000060e007c0c */ /* 0x008fe2000c761270 */
[----:B------:R3:W-:Y:S01]  /*25580*/  @P5 STG.E desc[UR26][R10.64], R30 ;  /* 0x0000001e0a005986 */ /* 0x0007e2000c10191a */
[----:B------:R-:W3:Y:S03]  /*25590*/  LDCU UR6, c[0x0][0x39c] ;  /* 0x00007380ff0677ac */ /* 0x000ee60008000800 */
[----:B------:R-:W4:Y:S01]  /*255a0*/  LDL.LU R14, [R1+0x738] ;  /* 0x00073800010e7983 */ /* 0x000f220000300800 */
[----:B-1----:R-:W-:Y:S01]  /*255b0*/  ISETP.LT.AND P5, PT, R13, UR5, !P0 ;  /* 0x000000050d007c0c */ /* 0x002fe2000c7a1270 */
[----:B------:R-:W4:Y:S02]  /*255c0*/  LDCU UR5, c[0x0][0x39c] ;  /* 0x00007380ff0577ac */ /* 0x000f240008000800 */
[----:B------:R-:W4:Y:S01]  /*255d0*/  LDL.LU R13, [R1+0x734] ;  /* 0x00073400010d7983 */ /* 0x000f220000300800 */
[----:B------:R-:W-:Y:S01]  /*255e0*/  LEA.HI.X.SX32 R7, R0, R147, 0x2, P6 ;  /* 0x0000009300077211 */ /* 0x000fe200030f16ff */
[----:B------:R-:W-:Y:S01]  /*255f0*/  IMAD R0, R3, 0x2, R12 ;  /* 0x0000000203007824 */ /* 0x000fe200078e020c */
[----:B------:R-:W-:-:S04]  /*25600*/  LEA R8, P6, R12, R146, 0x2 ;  /* 0x000000920c087211 */ /* 0x000fc800078c10ff */
[-C--:B------:R-:W-:Y:S02]  /*25610*/  LEA.HI.X.SX32 R9, R12, R147.reuse, 0x2, P6 ;  /* 0x000000930c097211 */ /* 0x080fe400030f16ff */
[C---:B--2---:R-:W-:Y:S01]  /*25620*/  LEA R4, P6, R0.reuse, R146, 0x2 ;  /* 0x0000009200047211 */ /* 0x044fe200078c10ff */
[----:B------:R1:W-:Y:S03]  /*25630*/  @P4 STG.E desc[UR26][R6.64], R31 ;  /* 0x0000001f06004986 */ /* 0x0003e6000c10191a */
[----:B------:R-:W-:Y:S01]  /*25640*/  LEA.HI.X.SX32 R5, R0, R147, 0x2, P6 ;  /* 0x0000009300057211 */ /* 0x000fe200030f16ff */
[----:B------:R2:W-:Y:S04]  /*25650*/  @P2 STG.E desc[UR26][R8.64], R36 ;  /* 0x0000002408002986 */ /* 0x0005e8000c10191a */
[----:B------:R1:W-:Y:S01]  /*25660*/  @P3 STG.E desc[UR26][R4.64], R37 ;  /* 0x0000002504003986 */ /* 0x0003e2000c10191a */
[----:B------:R-:W-:Y:S01]  /*25670*/  ISETP.LT.AND P4, PT, R17, UR4, !P0 ;  /* 0x0000000411007c0c */ /* 0x000fe2000c781270 */
[----:B------:R-:W1:Y:S02]  /*25680*/  LDCU UR4, c[0x0][0x39c] ;  /* 0x00007380ff0477ac */ /* 0x000e640008000800 */
[----:B------:R-:W4:Y:S01]  /*25690*/  LDL.LU R17, [R1+0x730] ;  /* 0x0007300001117983 */ /* 0x000f220000300800 */
[----:B---3--:R-:W-:Y:S01]  /*256a0*/  ISETP.LT.AND P2, PT, R16, UR6, !P0 ;  /* 0x0000000610007c0c */ /* 0x008fe2000c741270 */
[----:B------:R-:W-:-:S02]  /*256b0*/  IMAD R12, R3, 0x2, R0 ;  /* 0x00000002030c7824 */ /* 0x000fc400078e0200 */
[----:B------:R-:W3:Y:S01]  /*256c0*/  LDL.LU R16, [R1+0x72c] ;  /* 0x00072c0001107983 */ /* 0x000ee20000300800 */
[----:B------:R-:W1:Y:S01]  /*256d0*/  LDCU UR6, c[0x0][0x39c] ;  /* 0x00007380ff0677ac */ /* 0x000e620008000800 */
[----:B----4-:R-:W-:Y:S01]  /*256e0*/  ISETP.LT.AND P3, PT, R15, UR5, !P0 ;  /* 0x000000050f007c0c */ /* 0x010fe2000c761270 */
[----:B------:R-:W-:Y:S01]  /*256f0*/  IMAD R0, R3, 0x2, R12 ;  /* 0x0000000203007824 */ /* 0x000fe200078e020c */
[----:B------:R-:W4:Y:S01]  /*25700*/  LDL.LU R15, [R1+0x728] ;  /* 0x00072800010f7983 */ /* 0x000f220000300800 */
[CC--:B------:R-:W-:Y:S01]  /*25710*/  LEA R10, P6, R12.reuse, R146.reuse, 0x2 ;  /* 0x000000920c0a7211 */ /* 0x0c0fe200078c10ff */
[----:B------:R-:W2:Y:S03]  /*25720*/  LDCU UR5, c[0x0][0x39c] ;  /* 0x00007380ff0577ac */ /* 0x000ea60008000800 */
[----:B------:R-:W-:Y:S02]  /*25730*/  LEA.HI.X.SX32 R11, R12, R147, 0x2, P6 ;  /* 0x000000930c0b7211 */ /* 0x000fe400030f16ff */
[----:B-1----:R-:W-:-:S03]  /*25740*/  LEA R6, P6, R0, R146, 0x2 ;  /* 0x0000009200067211 */ /* 0x002fc600078c10ff */
[----:B------:R1:W-:Y:S01]  /*25750*/  @P5 STG.E desc[UR26][R10.64], R38 ;  /* 0x000000260a005986 */ /* 0x0003e2000c10191a */
[----:B------:R-:W-:Y:S01]  /*25760*/  IMAD R12, R3, 0x2, R0 ;  /* 0x00000002030c7824 */ /* 0x000fe200078e0200 */
[----:B------:R-:W-:-:S03]  /*25770*/  LEA.HI.X.SX32 R7, R0, R147, 0x2, P6 ;  /* 0x0000009300077211 */ /* 0x000fc600030f16ff */
[----:B------:R-:W-:Y:S01]  /*25780*/  IMAD R0, R3, 0x2, R12 ;  /* 0x0000000203007824 */ /* 0x000fe200078e020c */
[-C--:B--2---:R-:W-:Y:S01]  /*25790*/  LEA R8, P6, R12, R146.reuse, 0x2 ;  /* 0x000000920c087211 */ /* 0x084fe200078c10ff */
[----:B------:R2:W-:Y:S01]  /*257a0*/  @P4 STG.E desc[UR26][R6.64], R39 ;  /* 0x0000002706004986 */ /* 0x0005e2000c10191a */
[----:B------:R-:W-:Y:S01]  /*257b0*/  ISETP.LT.AND P5, PT, R14, UR4, !P0 ;  /* 0x000000040e007c0c */ /* 0x000fe2000c7a1270 */
[----:B------:R-:W3:Y:S02]  /*257c0*/  LDCU UR4, c[0x0][0x39c] ;  /* 0x00007380ff0477ac */ /* 0x000ee40008000800 */
[----:B------:R-:W2:Y:S01]  /*257d0*/  LDL.LU R14, [R1+0x724] ;  /* 0x00072400010e7983 */ /* 0x000ea20000300800 */
[----:B------:R-:W-:Y:S01]  /*257e0*/  ISETP.LT.AND P4, PT, R13, UR6, !P0 ;  /* 0x000000060d007c0c */ /* 0x000fe2000c781270 */
[----:B------:R-:W4:Y:S02]  /*257f0*/  LDCU UR6, c[0x0][0x39c] ;  /* 0x00007380ff0677ac */ /* 0x000f240008000800 */
[----:B------:R-:W2:Y:S01]  /*25800*/  LDL.LU R13, [R1+0x720] ;  /* 0x00072000010d7983 */ /* 0x000ea20000300800 */
[----:B------:R-:W-:Y:S01]  /*25810*/  LEA.HI.X.SX32 R9, R12, R147, 0x2, P6 ;  /* 0x000000930c097211 */ /* 0x000fe200030f16ff */
[----:B------:R-:W-:Y:S01]  /*25820*/  IMAD R12, R3, 0x2, R0 ;  /* 0x00000002030c7824 */ /* 0x000fe200078e0200 */
[----:B------:R-:W-:-:S04]  /*25830*/  LEA R4, P6, R0, R146, 0x2 ;  /* 0x0000009200047211 */ /* 0x000fc800078c10ff */
[-C--:B------:R-:W-:Y:S02]  /*25840*/  LEA.HI.X.SX32 R5, R0, R147.reuse, 0x2, P6 ;  /* 0x0000009300057211 */ /* 0x080fe400030f16ff */
[C---:B-1----:R-:W-:Y:S01]  /*25850*/  LEA R10, P6, R12.reuse, R146, 0x2 ;  /* 0x000000920c0a7211 */ /* 0x042fe200078c10ff */
[----:B------:R1:W-:Y:S03]  /*25860*/  @P2 STG.E desc[UR26][R8.64], R44 ;  /* 0x0000002c08002986 */ /* 0x0003e6000c10191a */
[----:B------:R-:W-:Y:S01]  /*25870*/  LEA.HI.X.SX32 R11, R12, R147, 0x2, P6 ;  /* 0x000000930c0b7211 */ /* 0x000fe200030f16ff */
[----:B------:R1:W-:Y:S04]  /*25880*/  @P3 STG.E desc[UR26][R4.64], R45 ;  /* 0x0000002d04003986 */ /* 0x0003e8000c10191a */
[----:B------:R1:W-:Y:S01]  /*25890*/  @P5 STG.E desc[UR26][R10.64], R46 ;  /* 0x0000002e0a005986 */ /* 0x0003e2000c10191a */
[----:B------:R-:W-:Y:S01]  /*258a0*/  ISETP.LT.AND P2, PT, R17, UR5, !P0 ;  /* 0x0000000511007c0c */ /* 0x000fe2000c741270 */
[----:B------:R-:W1:Y:S02]  /*258b0*/  LDCU UR5, c[0x0][0x39c] ;  /* 0x00007380ff0577ac */ /* 0x000e640008000800 */
[----:B------:R-:W2:Y:S01]  /*258c0*/  LDL.LU R17, [R1+0x71c] ;  /* 0x00071c0001117983 */ /* 0x000ea20000300800 */
[----:B---3--:R-:W-:Y:S01]  /*258d0*/  ISETP.LT.AND P3, PT, R16, UR4, !P0 ;  /* 0x0000000410007c0c */ /* 0x008fe2000c761270 */
[----:B------:R-:W-:-:S02]  /*258e0*/  IMAD R0, R3, 0x2, R12 ;  /* 0x0000000203007824 */ /* 0x000fc400078e020c */
[----:B------:R-:W3:Y:S01]  /*258f0*/  LDL.LU R16, [R1+0x718] ;  /* 0x0007180001107983 */ /* 0x000ee20000300800 */
[----:B------:R-:W1:Y:S01]  /*25900*/  LDCU UR4, c[0x0][0x39c] ;  /* 0x00007380ff0477ac */ /* 0x000e620008000800 */
[----:B----4-:R-:W-:Y:S01]  /*25910*/  ISETP.LT.AND P5, PT, R15, UR6, !P0 ;  /* 0x000000060f007c0c */ /* 0x010fe2000c7a1270 */
[----:B------:R-:W-:Y:S01]  /*25920*/  IMAD R12, R3, 0x2, R0 ;  /* 0x00000002030c7824 */ /* 0x000fe200078e0200 */
[----:B------:R-:W4:Y:S01]  /*25930*/  LDL.LU R15, [R1+0x714] ;  /* 0x00071400010f7983 */ /* 0x000f220000300800 */
[CC--:B--2---:R-:W-:Y:S01]  /*25940*/  LEA R6, P6, R0.reuse, R146.reuse, 0x2 ;  /* 0x0000009200067211 */ /* 0x0c4fe200078c10ff */
[----:B------:R-:W2:Y:S03]  /*25950*/  LDCU UR6, c[0x0][0x39c] ;  /* 0x00007380ff0677ac */ /* 0x000ea60008000800 */
[----:B------:R-:W-:Y:S02]  /*25960*/  LEA.HI.X.SX32 R7, R0, R147, 0x2, P6 ;  /* 0x0000009300077211 */ /* 0x000fe400030f16ff */
[----:B-1----:R-:W-:-:S03]  /*25970*/  LEA R8, P6, R12, R146, 0x2 ;  /* 0x000000920c087211 */ /* 0x002fc600078c10ff */
[----:B------:R1:W-:Y:S01]  /*25980*/  @P4 STG.E desc[UR26][R6.64], R47 ;  /* 0x0000002f06004986 */ /* 0x0003e2000c10191a */
[----:B------:R-:W-:Y:S01]  /*25990*/  IMAD R0, R3, 0x2, R12 ;  /* 0x0000000203007824 */ /* 0x000fe200078e020c */
[----:B------:R-:W-:-:S03]  /*259a0*/  LEA.HI.X.SX32 R9, R12, R147, 0x2, P6 ;  /* 0x000000930c097211 */ /* 0x000fc600030f16ff */
[----:B------:R-:W-:Y:S01]  /*259b0*/  IMAD R12, R3, 0x2, R0 ;  /* 0x00000002030c7824 */ /* 0x000fe200078e0200 */
[-C--:B------:R-:W-:Y:S01]  /*259c0*/  LEA R4, P6, R0, R146.reuse, 0x2 ;  /* 0x0000009200047211 */ /* 0x080fe200078c10ff */
[----:B------:R1:W-:Y:S01]  /*259d0*/  @P2 STG.E desc[UR26][R8.64], R52 ;  /* 0x0000003408002986 */ /* 0x0003e2000c10191a */
[----:B------:R-:W-:Y:S01]  /*259e0*/  ISETP.LT.AND P4, PT, R14, UR5, !P0 ;  /* 0x000000050e007c0c */ /* 0x000fe2000c781270 */
[----:B------:R-:W3:Y:S02]  /*259f0*/  LDCU UR5, c[0x0][0x39c] ;  /* 0x00007380ff0577ac */ /* 0x000ee40008000800 */
[----:B------:R-:W4:Y:S01]  /*25a00*/  LDL.LU R14, [R1+0x710] ;  /* 0x00071000010e7983 */ /* 0x000f220000300800 */
[----:B------:R-:W-:Y:S01]  /*25a10*/  ISETP.LT.AND P2, PT, R13, UR4, !P0 ;  /* 0x000000040d007c0c */ /* 0x000fe2000c741270 */
[----:B------:R-:W4:Y:S02]  /*25a20*/  LDCU UR4, c[0x0][0x39c] ;  /* 0x00007380ff0477ac */ /* 0x000f240008000800 */
[----:B------:R-:W4:Y:S01]  /*25a30*/  LDL.LU R13, [R1+0x70c] ;  /* 0x00070c00010d7983 */ /* 0x000f220000300800 */
        /* <DEDUP_REMOVED lines=9> */
[----:B--2---:R-:W-:Y:S01]  /*25ad0*/  ISETP.LT.AND P3, PT, R17, UR6, !P0 ;  /* 0x0000000611007c0c */ /* 0x004fe2000c761270 */
[----:B------:R-:W2:Y:S02]  /*25ae0*/  LDCU UR6, c[0x0][0x39c] ;  /* 0x00007380ff0677ac */ /* 0x000ea40008000800 */
        /* <DEDUP_REMOVED lines=18> */
[----:B--2---:R-:W-:Y:S01]  /*25c10*/  ISETP.LT.AND P2, PT, R14, UR6, !P0 ;  /* 0x000000060e007c0c */ /* 0x004fe2000c741270 */
        /* <DEDUP_REMOVED lines=15> */
[----:B------:R-:W2:Y:S02]  /*25d10*/  LDCU UR4, c[0x0][0x39c] ;  /* 0x00007380ff0477ac */ /* 0x000ea40008000800 */
        /* <DEDUP_REMOVED lines=164> */
[-C--:B------:R-:W-:Y:S01]  /*26760*/  LEA.HI.X.SX32 R7, R0, R147.reuse, 0x2, P6 ;  /* 0x0000009300077211 */ /* 0x080fe200030f16ff */
[----:B------:R-:W-:Y:S01]  /*26770*/  IMAD R0, R3, 0x2, R12 ;  /* 0x0000000203007824 */ /* 0x000fe200078e020c */
[C---:B------:R-:W-:Y:S01]  /*26780*/  LEA R8, P6, R12.reuse, R146, 0x2 ;  /* 0x000000920c087211 */ /* 0x040fe200078c10ff */
[----:B------:R-:W2:Y:S03]  /*26790*/  LDL.LU R19, [R1+0x690] ;  /* 0x0006900001137983 */ /* 0x000ea60000300800 */
[----:B------:R-:W-:-:S02]  /*267a0*/  LEA.HI.X.SX32 R9, R12, R147, 0x2, P6 ;  /* 0x000000930c097211 */ /* 0x000fc400030f16ff */
[C---:B-1----:R-:W-:Y:S01]  /*267b0*/  LEA R4, P6, R0.reuse, R146, 0x2 ;  /* 0x0000009200047211 */ /* 0x042fe200078c10ff */
[----:B------:R1:W-:Y:S03]  /*267c0*/  @P4 STG.E desc[UR26][R6.64], R115 ;  /* 0x0000007306004986 */ /* 0x0003e6000c10191a */
[----:B------:R-:W-:Y:S01]  /*267d0*/  LEA.HI.X.SX32 R5, R0, R147, 0x2, P6 ;  /* 0x0000009300057211 */ /* 0x000fe200030f16ff */
[----:B------:R-:W-:Y:S04]  /*267e0*/  @P2 STG.E desc[UR26][R8.64], R120 ;  /* 0x0000007808002986 */ /* 0x000fe8000c10191a */
[----:B------:R1:W-:Y:S01]  /*267f0*/  @P3 STG.E desc[UR26][R4.64], R121 ;  /* 0x0000007904003986 */ /* 0x0003e2000c10191a */
[----:B------:R-:W-:Y:S01]  /*26800*/  ISETP.LT.AND P4, PT, R17, UR6, !P0 ;  /* 0x0000000611007c0c */ /* 0x000fe2000c781270 */
[----:B------:R-:W-:-:S02]  /*26810*/  IMAD R12, R3, 0x2, R0 ;  /* 0x00000002030c7824 */ /* 0x000fc400078e0200 */
[----:B------:R-:W2:Y:S01]  /*26820*/  LDL.LU R17, [R1+0x68c] ;  /* 0x00068c0001117983 */ /* 0x000ea20000300800 */
[----:B------:R-:W2:Y:S01]  /*26830*/  LDCU UR6, c[0x0][0x39c] ;  /* 0x00007380ff0677ac */ /* 0x000ea20008000800 */
[----:B----4-:R-:W-:Y:S01]  /*26840*/  ISETP.LT.AND P3, PT, R15, UR4, !P0 ;  /* 0x000000040f007c0c */ /* 0x010fe2000c761270 */
[----:B------:R-:W-:Y:S01]  /*26850*/  IMAD R0, R3, 0x2, R12 ;  /* 0x0000000203007824 */ /* 0x000fe200078e020c */
[----:B------:R-:W4:Y:S01]  /*26860*/  LDL.LU R15, [R1+0x688] ;  /* 0x00068800010f7983 */ /* 0x000f220000300800 */
[-C--:B------:R-:W-:Y:S01]  /*26870*/  LEA R10, P2, R12, R146.reuse, 0x2 ;  /* 0x000000920c0a7211 */ /* 0x080fe200078410ff */
[----:B------:R-:W2:Y:S02]  /*26880*/  LDCU UR4, c[0x0][0x39c] ;  /* 0x00007380ff0477ac */ /* 0x000ea40008000800 */
[----:B-1----:R-:W-:Y:S02]  /*26890*/  LEA R6, P6, R0, R146, 0x2 ;  /* 0x0000009200067211 */ /* 0x002fe400078c10ff */
[----:B------:R-:W-:-:S02]  /*268a0*/  LEA.HI.X.SX32 R11, R12, R147, 0x2, P2 ;  /* 0x000000930c0b7211 */ /* 0x000fc400010f16ff */
[----:B---3--:R-:W-:Y:S01]  /*268b0*/  ISETP.LT.AND P2, PT, R16, UR5, !P0 ;  /* 0x0000000510007c0c */ /* 0x008fe2000c741270 */
[----:B------:R-:W1:Y:S01]  /*268c0*/  LDCU UR5, c[0x0][0x39c] ;  /* 0x00007380ff0577ac */ /* 0x000e620008000800 */
[----:B------:R-:W-:Y:S01]  /*268d0*/  LEA.HI.X.SX32 R7, R0, R147, 0x2, P6 ;  /* 0x0000009300077211 */ /* 0x000fe200030f16ff */
[C---:B------:R-:W-:Y:S01]  /*268e0*/  IMAD R0, R3.reuse, 0x2, R0 ;  /* 0x0000000203007824 */ /* 0x040fe200078e0200 */
[----:B------:R-:W-:Y:S03]  /*268f0*/  @P5 STG.E desc[UR26][R10.64], R122 ;  /* 0x0000007a0a005986 */ /* 0x000fe6000c10191a */
[----:B------:R-:W-:Y:S01]  /*26900*/  IMAD R12, R3, 0x2, R0 ;  /* 0x00000002030c7824 */ /* 0x000fe200078e0200 */
[----:B------:R3:W-:Y:S01]  /*26910*/  @P4 STG.E desc[UR26][R6.64], R123 ;  /* 0x0000007b06004986 */ /* 0x0007e2000c10191a */
[----:B------:R-:W-:-:S04]  /*26920*/  LEA R4, P4, R0, R146, 0x2 ;  /* 0x0000009200047211 */ /* 0x000fc800078810ff */
[-C--:B------:R-:W-:Y:S02]  /*26930*/  LEA.HI.X.SX32 R5, R0, R147.reuse, 0x2, P4 ;  /* 0x0000009300057211 */ /* 0x080fe400020f16ff */
[----:B--2---:R-:W-:Y:S01]  /*26940*/  ISETP.LT.AND P5, PT, R14, UR6, !P0 ;  /* 0x000000060e007c0c */ /* 0x004fe2000c7a1270 */
[C---:B------:R-:W-:Y:S01]  /*26950*/  IMAD R14, R3.reuse, 0x2, R12 ;  /* 0x00000002030e7824 */ /* 0x040fe200078e020c */
[----:B------:R-:W2:Y:S03]  /*26960*/  LDCU UR6, c[0x0][0x39c] ;  /* 0x00007380ff0677ac */ /* 0x000ea60008000800 */
[----:B------:R-:W-:Y:S01]  /*26970*/  IMAD R0, R3, 0x2, R14 ;  /* 0x0000000203007824 */ /* 0x000fe200078e020e */
[----:B-1----:R-:W-:Y:S01]  /*26980*/  ISETP.LT.AND P4, PT, R13, UR5, !P0 ;  /* 0x000000050d007c0c */ /* 0x002fe2000c781270 */
[----:B------:R-:W4:Y:S02]  /*26990*/  LDCU UR5, c[0x0][0x39c] ;  /* 0x00007380ff0577ac */ /* 0x000f240008000800 */
[C---:B------:R-:W-:Y:S01]  /*269a0*/  IMAD R16, R3.reuse, 0x2, R0 ;  /* 0x0000000203107824 */ /* 0x040fe200078e0200 */
[C---:B------:R-:W-:Y:S01]  /*269b0*/  LEA R8, P6, R12.reuse, R146, 0x2 ;  /* 0x000000920c087211 */ /* 0x040fe200078c10ff */
[----:B------:R1:W-:Y:S02]  /*269c0*/  @P2 STG.E desc[UR26][R4.64], R128 ;  /* 0x0000008004002986 */ /* 0x0003e4000c10191a */
[----:B------:R-:W-:Y:S01]  /*269d0*/  IMAD R18, R3, 0x2, R16 ;  /* 0x0000000203127824 */ /* 0x000fe200078e0210 */
[----:B------:R-:W-:-:S02]  /*269e0*/  LEA.HI.X.SX32 R9, R12, R147, 0x2, P6 ;  /* 0x000000930c097211 */ /* 0x000fc400030f16ff */
[-C--:B---3--:R-:W-:Y:S01]  /*269f0*/  LEA R6, P2, R14, R146.reuse, 0x2 ;  /* 0x000000920e067211 */ /* 0x088fe200078410ff */
[C---:B------:R-:W-:Y:S01]  /*26a00*/  IMAD R20, R3.reuse, 0x2, R18 ;  /* 0x0000000203147824 */ /* 0x040fe200078e0212 */
[-C--:B------:R-:W-:Y:S02]  /*26a10*/  LEA R10, P6, R0, R146.reuse, 0x2 ;  /* 0x00000092000a7211 */ /* 0x080fe400078c10ff */
[-C--:B------:R-:W-:Y:S02]  /*26a20*/  LEA.HI.X.SX32 R7, R14, R147.reuse, 0x2, P2 ;  /* 0x000000930e077211 */ /* 0x080fe400010f16ff */
[----:B------:R-:W-:Y:S01]  /*26a30*/  LEA.HI.X.SX32 R11, R0, R147, 0x2, P6 ;  /* 0x00000093000b7211 */ /* 0x000fe200030f16ff */
[----:B------:R-:W-:Y:S01]  /*26a40*/  IMAD R0, R3, 0x2, R20 ;  /* 0x0000000203007824 */ /* 0x000fe200078e0214 */
[-C--:B------:R-:W-:Y:S02]  /*26a50*/  LEA R2, P6, R16, R146.reuse, 0x2 ;  /* 0x0000009210027211 */ /* 0x080fe400078c10ff */
[----:B------:R-:W-:Y:S01]  /*26a60*/  LEA R12, P2, R18, R146, 0x2 ;  /* 0x00000092120c7211 */ /* 0x000fe200078410ff */
[----:B------:R3:W-:Y:S01]  /*26a70*/  @P3 STG.E desc[UR26][R8.64], R129 ;  /* 0x0000008108003986 */ /* 0x0007e2000c10191a */
[----:B------:R-:W-:-:S02]  /*26a80*/  ISETP.LT.AND P3, PT, R19, UR4, !P0 ;  /* 0x0000000413007c0c */ /* 0x000fc4000c761270 */
[-C--:B------:R-:W-:Y:S02]  /*26a90*/  LEA.HI.X.SX32 R3, R16, R147.reuse, 0x2, P6 ;  /* 0x0000009310037211 */ /* 0x080fe400030f16ff */
[-C--:B------:R-:W-:Y:S02]  /*26aa0*/  LEA.HI.X.SX32 R13, R18, R147.reuse, 0x2, P2 ;  /* 0x00000093120d7211 */ /* 0x080fe400010f16ff */
[CC--:B-1----:R-:W-:Y:S02]  /*26ab0*/  LEA R4, P6, R0.reuse, R146.reuse, 0x2 ;  /* 0x0000009200047211 */ /* 0x0c2fe400078c10ff */
[----:B--2---:R-:W-:Y:S02]  /*26ac0*/  ISETP.LT.AND P2, PT, R17, UR6, !P0 ;  /* 0x0000000611007c0c */ /* 0x004fe4000c741270 */
[-C--:B------:R-:W-:Y:S02]  /*26ad0*/  LEA.HI.X.SX32 R5, R0, R147.reuse, 0x2, P6 ;  /* 0x0000009300057211 */ /* 0x080fe400030f16ff */
[C---:B------:R-:W-:Y:S01]  /*26ae0*/  LEA R146, P6, R20.reuse, R146, 0x2 ;  /* 0x0000009214927211 */ /* 0x040fe200078c10ff */
[----:B------:R3:W-:Y:S03]  /*26af0*/  @P5 STG.E desc[UR26][R6.64], R130 ;  /* 0x0000008206005986 */ /* 0x0007e6000c10191a */
[----:B------:R-:W-:Y:S01]  /*26b00*/  LEA.HI.X.SX32 R147, R20, R147, 0x2, P6 ;  /* 0x0000009314937211 */ /* 0x000fe200030f16ff */
[----:B------:R3:W-:Y:S04]  /*26b10*/  @P4 STG.E desc[UR26][R10.64], R131 ;  /* 0x000000830a004986 */ /* 0x0007e8000c10191a */
[----:B------:R3:W-:Y:S04]  /*26b20*/  @P3 STG.E desc[UR26][R2.64], R24 ;  /* 0x0000001802003986 */ /* 0x0007e8000c10191a */
[----:B------:R3:W-:Y:S01]  /*26b30*/  @P2 STG.E desc[UR26][R12.64], R25 ;  /* 0x000000190c002986 */ /* 0x0007e2000c10191a */
[----:B----4-:R-:W-:-:S13]  /*26b40*/  ISETP.LT.AND P0, PT, R15, UR5, !P0 ;  /* 0x000000050f007c0c */ /* 0x010fda000c701270 */
[----:B------:R3:W-:Y:S04]  /*26b50*/  @P0 STG.E desc[UR26][R146.64], R26 ;  /* 0x0000001a92000986 */ /* 0x0007e8000c10191a */
[----:B------:R3:W-:Y:S01]  /*26b60*/  @P1 STG.E desc[UR26][R4.64], R27 ;  /* 0x0000001b04001986 */ /* 0x0007e2000c10191a */
[----:B------:R-:W-:Y:S06]  /*26b70*/  BAR.SYNC.DEFER_BLOCKING 0x0 ;  /* 0x0000000000007b1d */ /* 0x000fec0000010000 */
[----:B------:R-:W-:Y:S05]  /*26b80*/  BRA.U UP0, `(.L_x_75) ;  /* 0x0000000100a07547 */ /* 0x000fea000b800000 */
[----:B------:R-:W1:Y:S01]  /*26b90*/  S2UR UR5, SR_CgaCtaId ;  /* 0x00000000000579c3 */ /* 0x000e620000008800 */
[----:B------:R-:W-:Y:S01]  /*26ba0*/  NOP ;  /* 0x0000000000007918 */ /* 0x000fe20000000000 */
[----:B------:R-:W-:Y:S01]  /*26bb0*/  UMOV UR4, 0x50 ;  /* 0x0000005000047882 */ /* 0x000fe20000000000 */
[----:B------:R-:W-:Y:S02]  /*26bc0*/  IMAD.U32 R0, RZ, RZ, UR10 ;  /* 0x0000000aff007e24 */ /* 0x000fe4000f8e00ff */
[----:B---3--:R-:W-:Y:S02]  /*26bd0*/  IMAD.MOV.U32 R3, RZ, RZ, 0xffff ;  /* 0x0000ffffff037424 */ /* 0x008fe400078e00ff */
[----:B------:R-:W-:Y:S01]  /*26be0*/  IMAD.MOV.U32 R7, RZ, RZ, 0x1 ;  /* 0x00000001ff077424 */ /* 0x000fe200078e00ff */
[----:B------:R-:W-:-:S04]  /*26bf0*/  LOP3.LUT R0, R0, 0xffff, RZ, 0xc0, !PT ;  /* 0x0000ffff00007812 */ /* 0x000fc800078ec0ff */
[----:B------:R-:W-:-:S05]  /*26c00*/  SHF.R.U32.HI R0, RZ, 0x5, R0 ;  /* 0x00000005ff007819 */ /* 0x000fca0000011600 */
[----:B------:R-:W-:Y:S01]  /*26c10*/  VIADD R2, R0, 0x10 ;  /* 0x0000001000027836 */ /* 0x000fe20000000000 */
[----:B------:R-:W-:Y:S01]  /*26c20*/  SHF.L.U32 R0, R3, R0, RZ ;  /* 0x0000000003007219 */ /* 0x000fe200000006ff */
[----:B-1----:R-:W-:-:S03]  /*26c30*/  ULEA UR6, UR5, UR4, 0x18 ;  /* 0x0000000405067291 */ /* 0x002fc6000f8ec0ff */
[----:B------:R-:W-:-:S04]  /*26c40*/  SHF.L.U32 R3, R7, R2, RZ ;  /* 0x0000000207037219 */ /* 0x000fc800000006ff */
[----:B------:R-:W-:Y:S02]  /*26c50*/  LOP3.LUT R0, R3, R0, RZ, 0xfc, !PT ;  /* 0x0000000003007212 */ /* 0x000fe400078efcff */
[----:B------:R-:W1:Y:S02]  /*26c60*/  LDS R5, [UR6] ;  /* 0x00000006ff057984 */ /* 0x000e640008000800 */
[C---:B------:R-:W-:Y:S02]  /*26c70*/  LOP3.LUT R2, R0.reuse, 0xffff, RZ, 0xc0, !PT ;  /* 0x0000ffff00027812 */ /* 0x040fe400078ec0ff */
[----:B-1----:R-:W-:-:S04]  /*26c80*/  LOP3.LUT R3, R0, 0xffff, R5, 0x80, !PT ;  /* 0x0000ffff00037812 */ /* 0x002fc800078e8005 */
[----:B------:R-:W-:-:S13]  /*26c90*/  ISETP.NE.AND P0, PT, R3, R2, PT ;  /* 0x000000020300720c */ /* 0x000fda0003f05270 */
[----:B------:R-:W-:Y:S05]  /*26ca0*/  @P0 BRA `(.L_x_76) ;  /* 0x0000000000500947 */ /* 0x000fea0003800000 */
[----:B------:R-:W-:Y:S02]  /*26cb0*/  SHF.R.U32.HI R5, RZ, 0x10, R5 ;  /* 0x00000010ff057819 */ /* 0x000fe40000011605 */
[----:B------:R-:W-:-:S04]  /*26cc0*/  SHF.R.U32.HI R2, RZ, 0x10, R0 ;  /* 0x00000010ff027819 */ /* 0x000fc80000011600 */
[----:B------:R-:W-:-:S04]  /*26cd0*/  LOP3.LUT R5, R5, R2, RZ, 0xc0, !PT ;  /* 0x0000000205057212 */ /* 0x000fc800078ec0ff */
[----:B------:R-:W-:-:S13]  /*26ce0*/  ISETP.NE.AND P0, PT, R5, R2, PT ;  /* 0x000000020500720c */ /* 0x000fda0003f05270 */
[----:B------:R-:W-:Y:S05]  /*26cf0*/  @P0 BRA `(.L_x_77) ;  /* 0x0000000000300947 */ /* 0x000fea0003800000 */
[----:B------:R-:W-:Y:S01]  /*26d00*/  R2UR UR4, R0 ;  /* 0x00000000000472ca */ /* 0x000fe200000e0000 */
[----:B------:R-:W-:Y:S01]  /*26d10*/  VOTEU.ANY UR5, UPT, PT ;  /* 0x0000000000057886 */ /* 0x000fe200038e0100 */
[----:B------:R-:W1:Y:S01]  /*26d20*/  S2R R0, SR_LANEID ;  /* 0x0000000000007919 */ /* 0x000e620000000000 */
[----:B------:R-:W-:-:S10]  /*26d30*/  UFLO.U32 UR5, UR5 ;  /* 0x00000005000572bd */ /* 0x000fd400080e0000 */
[----:B------:R-:W-:-:S06]  /*26d40*/  ULOP3.LUT UR4, URZ, UR4, URZ, 0x33, !UPT ;  /* 0x00000004ff047292 */ /* 0x000fcc000f8e33ff */
[----:B------:R-:W-:-:S04]  /*26d50*/  IMAD.U32 R2, RZ, RZ, UR4 ;  /* 0x00000004ff027e24 */ /* 0x000fc8000f8e00ff */
[----:B------:R-:W2:Y:S02]  /*26d60*/  REDUX UR7, R2 ;  /* 0x00000000020773c4 */ /* 0x000ea40000000000 */
[----:B------:R4:W-:Y:S01]  /*26d70*/  UTCATOMSWS.AND URZ, UR4 ;  /* 0x0000000400ff79e3 */ /* 0x0009e20008000000 */
[----:B-1----:R-:W-:Y:S01]  /*26d80*/  ISETP.EQ.U32.AND P0, PT, R0, UR5, PT ;  /* 0x0000000500007c0c */ /* 0x002fe2000bf02070 */
[----:B--2---:R-:W-:-:S12]  /*26d90*/  IMAD.U32 R0, RZ, RZ, UR7 ;  /* 0x00000007ff007e24 */ /* 0x004fd8000f8e00ff */
[----:B------:R4:W-:Y:S01]  /*26da0*/  @P0 ATOMS.AND RZ, [UR6], R0 ;  /* 0x00000000ffff098c */ /* 0x0009e2000a800006 */
[----:B------:R-:W-:Y:S05]  /*26db0*/  BRA `(.L_x_75) ;  /* 0x0000000000147947 */ /* 0x000fea0003800000 */
.L_x_77:
[----:B------:R-:W-:-:S07]  /*26dc0*/  MOV R2, 0x26de0 ;  /* 0x00026de000027802 */ /* 0x000fce0000000f00 */
[----:B------:R-:W-:Y:S05]  /*26dd0*/  CALL.REL.NOINC `($__internal_0_$__cuda_sm10x_tcgen05_guardrail_trap_col_being_dealloced_not_returned_by_alloc) ;  /* 0x00000000002c7944 */ /* 0x000fea0003c00000 */
[----:B------:R-:W-:Y:S05]  /*26de0*/  BRA `(.L_x_75) ;  /* 0x0000000000087947 */ /* 0x000fea0003800000 */
.L_x_76:
[----:B------:R-:W-:-:S07]  /*26df0*/  MOV R2, 0x26e10 ;  /* 0x00026e1000027802 */ /* 0x000fce0000000f00 */
[----:B------:R-:W-:Y:S05]  /*26e00*/  CALL.REL.NOINC `($__internal_2_$__cuda_sm10x_tcgen05_guardrail_trap_unallocated_columns_being_dealloced) ;  /* 0x0000000000387944 */ /* 0x000fea0003c00000 */
.L_x_75:
[----:B------:R-:W-:Y:S01]  /*26e10*/  NOP ;  /* 0x0000000000007918 */ /* 0x000fe20000000000 */
[----:B----4-:R-:W-:Y:S05]  /*26e20*/  EXIT ;  /* 0x000000000000794d */ /* 0x010fea0003800000 */
.L_x_70:
[----:B------:R-:W1:Y:S02]  /*26e30*/  SYNCS.PHASECHK.TRANS64.TRYWAIT P3, [UR4], R123 ;  /* 0x0000007bff0075a7 */ /* 0x000e640008061104 */
[----:B-1----:R-:W-:Y:S05]  /*26e40*/  @!P3 BRA `(.L_x_70) ;  /* 0xfffffffc00f8b947 */ /* 0x002fea000383ffff */
[----:B------:R-:W-:Y:S05]  /*26e50*/  BRA `(.L_x_78) ;  /* 0xffffff3800687947 */ /* 0x000fea000383ffff */
.L_x_74:
[----:B------:R-:W1:Y:S02]  /*26e60*/  SYNCS.PHASECHK.TRANS64.TRYWAIT P0, [UR4], R0 ;  /* 0x00000000ff0075a7 */ /* 0x000e640008001104 */
[----:B-1----:R-:W-:Y:S05]  /*26e70*/  @!P0 BRA `(.L_x_74) ;  /* 0xfffffffc00f88947 */ /* 0x002fea000383ffff */
[----:B------:R-:W-:Y:S05]  /*26e80*/  BRA `(.L_x_73) ;  /* 0xffffffb400b07947 */ /* 0x000fea000383ffff */
        .weak           $__internal_0_$__cuda_sm10x_tcgen05_guardrail_trap_col_being_dealloced_not_returned_by_alloc
        .type           $__internal_0_$__cuda_sm10x_tcgen05_guardrail_trap_col_being_dealloced_not_returned_by_alloc,@function
        .size           $__internal_0_$__cuda_sm10x_tcgen05_guardrail_trap_col_being_dealloced_not_returned_by_alloc,($__internal_1_$__cuda_sm10x_tcgen05_guardrail_trap_phase_invalid_during_alloc - $__internal_0_$__cuda_sm10x_tcgen05_guardrail_trap_col_being_dealloced_not_returned_by_alloc)
$__internal_0_$__cuda_sm10x_tcgen05_guardrail_trap_col_being_dealloced_not_returned_by_alloc:
[----:B------:R-:W-:Y:S05]  /*26e90*/  BPT.TRAP 0x1 ;  /* 0x000000040000795c */ /* 0x000fea0000300000 */
[----:B------:R-:W-:-:S04]  /*26ea0*/  IMAD.MOV.U32 R3, RZ, RZ, 0x0 ;  /* 0x00000000ff037424 */ /* 0x000fc800078e00ff */
[----:B------:R-:W-:Y:S05]  /*26eb0*/  RET.REL.NODEC R2 `(matmul_kernel) ;  /* 0xfffffd9002507950 */ /* 0x000fea0003c3ffff */
        .weak           $__internal_1_$__cuda_sm10x_tcgen05_guardrail_trap_phase_invalid_during_alloc
        .type           $__internal_1_$__cuda_sm10x_tcgen05_guardrail_trap_phase_invalid_during_alloc,@function
        .size           $__internal_1_$__cuda_sm10x_tcgen05_guardrail_trap_phase_invalid_during_alloc,($__internal_2_$__cuda_sm10x_tcgen05_guardrail_trap_unallocated_columns_being_dealloced - $__internal_1_$__cuda_sm10x_tcgen05_guardrail_trap_phase_invalid_during_alloc)
$__internal_1_$__cuda_sm10x_tcgen05_guardrail_trap_phase_invalid_during_alloc:
[----:B------:R-:W-:Y:S05]  /*26ec0*/  BPT.TRAP 0x1 ;  /* 0x000000040000795c */ /* 0x000fea0000300000 */
[----:B------:R-:W-:-:S04]  /*26ed0*/  IMAD.MOV.U32 R3, RZ, RZ, 0x0 ;  /* 0x00000000ff037424 */ /* 0x000fc800078e00ff */
[----:B------:R-:W-:Y:S05]  /*26ee0*/  RET.REL.NODEC R2 `(matmul_kernel) ;  /* 0xfffffd9002447950 */ /* 0x000fea0003c3ffff */
        .weak           $__internal_2_$__cuda_sm10x_tcgen05_guardrail_trap_unallocated_columns_being_dealloced
        .type           $__internal_2_$__cuda_sm10x_tcgen05_guardrail_trap_unallocated_columns_being_dealloced,@function
        .size           $__internal_2_$__cuda_sm10x_tcgen05_guardrail_trap_unallocated_columns_being_dealloced,(.L_x_82 - $__internal_2_$__cuda_sm10x_tcgen05_guardrail_trap_unallocated_columns_being_dealloced)
$__internal_2_$__cuda_sm10x_tcgen05_guardrail_trap_unallocated_columns_being_dealloced:
[----:B------:R-:W-:Y:S05]  /*26ef0*/  BPT.TRAP 0x1 ;  /* 0x000000040000795c */ /* 0x000fea0000300000 */
[----:B------:R-:W-:-:S04]  /*26f00*/  IMAD.MOV.U32 R3, RZ, RZ, 0x0 ;  /* 0x00000000ff037424 */ /* 0x000fc800078e00ff */
[----:B------:R-:W-:Y:S05]  /*26f10*/  RET.REL.NODEC R2 `(matmul_kernel) ;  /* 0xfffffd9002387950 */ /* 0x000fea0003c3ffff */
.L_x_79:
[----:B------:R-:W-:-:S00]  /*26f20*/  BRA `(.L_x_79) ;  /* 0xfffffffc00fc7947 */ /* 0x000fc0000383ffff */
[----:B------:R-:W-:-:S00]  /*26f30*/  NOP ;  /* 0x0000000000007918 */ /* 0x000fc00000000000 */
        /* <DEDUP_REMOVED lines=12> */
.L_x_82:


//--------------------- .nv.shared.matmul_kernel  --------------------------
	.section	.nv.shared.matmul_kernel,"aw",@nobits
	.sectionflags	@""
	.align	16
	.zero		1024


//--------------------- .nv.shared.reserved.0     --------------------------
	.section	.nv.shared.reserved.0,"aw",@nobits
	.align	8
	.weak		__nv_reservedSMEM_offset_0_alias
	.size		__nv_reservedSMEM_offset_0_alias, 0, 64
	.other		__nv_reservedSMEM_offset_0_alias,@"STO_CUDA_RESERVED_SHARED STV_DEFAULT"
__nv_reservedSMEM_offset_0_alias:
	.zero		0
.nv.shared.reserved.0:
	.zero		64
	.weak		__nv_reservedSMEM_allocation_phase
	.type		__nv_reservedSMEM_allocation_phase,@object
	.size		__nv_reservedSMEM_allocation_phase,(.L_0 - __nv_reservedSMEM_allocation_phase)
__nv_reservedSMEM_allocation_phase:
	.zero		1
.L_0:
	.zero		7
	.weak		__nv_reservedSMEM_devtool_atexit_pc
	.type		__nv_reservedSMEM_devtool_atexit_pc,@object
	.size		__nv_reservedSMEM_devtool_atexit_pc,(__nv_reservedSMEM_allocation_mask - __nv_reservedSMEM_devtool_atexit_pc)
__nv_reservedSMEM_devtool_atexit_pc:
	.zero		8
	.weak		__nv_reservedSMEM_allocation_mask
	.type		__nv_reservedSMEM_allocation_mask,@object
	.size		__nv_reservedSMEM_allocation_mask,(.L_2 - __nv_reservedSMEM_allocation_mask)
__nv_reservedSMEM_allocation_mask:
	.zero		4
.L_2:


//--------------------- .nv.constant0.matmul_kernel --------------------------
	.section	.nv.constant0.matmul_kernel,"a",@progbits
	.sectionflags	@""
	.align	4
.nv.constant0.matmul_kernel:
	.zero		976


//--------------------- SYMBOLS --------------------------

	.type		.nv.reservedSmem.offset0,@object
	.size		.nv.reservedSmem.offset0,0x4
	.type		.nv.reservedSmem.cap,@object
	.size		.nv.reservedSmem.cap,0x4
